	.target	sm_80

	.elftype	@"ET_EXEC"


//--------------------- .note.nv.tkinfo           --------------------------
	.section	.note.nv.tkinfo,"",@"SHT_NOTE"
	.sectionflags	@"SHF_NOTE_NV_TKINFO"
	.tkinfo
        /*0018*/ 	.word	0x00000002
        /*0030*/ 	.string	""
        /*0030*/ 	.string	"ptxas"
        /*0030*/ 	.string	"Cuda compilation tools, release 13.0, V13.0.88"
        /*0030*/ 	.string	"Build cuda_13.0.r13.0/compiler.36424714_0"
        /*0030*/ 	.string	"-arch sm_80 -m 64 "



//--------------------- .note.nv.cuinfo           --------------------------
	.section	.note.nv.cuinfo,"",@"SHT_NOTE"
	.sectionflags	@"SHF_NOTE_NV_CUINFO"
        /*0018*/ 	.short	0x0002
        /*001a*/ 	.short	0x0050
        /*001c*/ 	.short	0x0082
	.zero		2


//--------------------- .nv.info                  --------------------------
	.section	.nv.info,"",@"SHT_CUDA_INFO"
	.align	4


	//----- nvinfo : EIATTR_REGCOUNT
	.align		4
        /*0000*/ 	.byte	0x04, 0x2f
        /*0002*/ 	.short	(.L_27 - .L_26)
	.align		4
.L_26:
        /*0004*/ 	.word	index@(_ZN4mmha33masked_multihead_attention_kernelIfLi128ELi128ELi4ELi32ELi64ELb0ELb0EEEv26Multihead_attention_paramsIT_XT5_EE)
        /*0008*/ 	.word	0x00000060


	//----- nvinfo : EIATTR_FRAME_SIZE
	.align		4
.L_27:
        /*000c*/ 	.byte	0x04, 0x11
        /*000e*/ 	.short	(.L_29 - .L_28)
	.align		4
.L_28:
        /*0010*/ 	.word	index@($__internal_23_$__cuda_sm70_shflsync_bfly_p)
        /*0014*/ 	.word	0x00000000


	//----- nvinfo : EIATTR_FRAME_SIZE
	.align		4
.L_29:
        /*0018*/ 	.byte	0x04, 0x11
        /*001a*/ 	.short	(.L_31 - .L_30)
	.align		4
.L_30:
        /*001c*/ 	.word	index@(_ZN4mmha33masked_multihead_attention_kernelIfLi128ELi128ELi4ELi32ELi64ELb0ELb0EEEv26Multihead_attention_paramsIT_XT5_EE)
        /*0020*/ 	.word	0x00000000


	//----- nvinfo : EIATTR_REGCOUNT
	.align		4
.L_31:
        /*0024*/ 	.byte	0x04, 0x2f
        /*0026*/ 	.short	(.L_33 - .L_32)
	.align		4
.L_32:
        /*0028*/ 	.word	index@(_ZN4mmha33masked_multihead_attention_kernelIfLi128ELi128ELi2ELi32ELi128ELb0ELb0EEEv26Multihead_attention_paramsIT_XT5_EE)
        /*002c*/ 	.word	0x000000a8


	//----- nvinfo : EIATTR_FRAME_SIZE
	.align		4
.L_33:
        /*0030*/ 	.byte	0x04, 0x11
        /*0032*/ 	.short	(.L_35 - .L_34)
	.align		4
.L_34:
        /*0034*/ 	.word	index@($__internal_22_$__cuda_sm70_shflsync_bfly_p)
        /*0038*/ 	.word	0x00000000


	//----- nvinfo : EIATTR_FRAME_SIZE
	.align		4
.L_35:
        /*003c*/ 	.byte	0x04, 0x11
        /*003e*/ 	.short	(.L_37 - .L_36)
	.align		4
.L_36:
        /*0040*/ 	.word	index@(_ZN4mmha33masked_multihead_attention_kernelIfLi128ELi128ELi2ELi32ELi128ELb0ELb0EEEv26Multihead_attention_paramsIT_XT5_EE)
        /*0044*/ 	.word	0x00000000


	//----- nvinfo : EIATTR_REGCOUNT
	.align		4
.L_37:
        /*0048*/ 	.byte	0x04, 0x2f
        /*004a*/ 	.short	(.L_39 - .L_38)
	.align		4
.L_38:
        /*004c*/ 	.word	index@(_ZN4mmha33masked_multihead_attention_kernelIfLi128ELi128ELi1ELi32ELi256ELb0ELb0EEEv26Multihead_attention_paramsIT_XT5_EE)
        /*0050*/ 	.word	0x000000ff


	//----- nvinfo : EIATTR_FRAME_SIZE
	.align		4
.L_39:
        /*0054*/ 	.byte	0x04, 0x11
        /*0056*/ 	.short	(.L_41 - .L_40)
	.align		4
.L_40:
        /*0058*/ 	.word	index@($__internal_21_$__cuda_sm70_shflsync_bfly_p)
        /*005c*/ 	.word	0x00000000


	//----- nvinfo : EIATTR_FRAME_SIZE
	.align		4
.L_41:
        /*0060*/ 	.byte	0x04, 0x11
        /*0062*/ 	.short	(.L_43 - .L_42)
	.align		4
.L_42:
        /*0064*/ 	.word	index@(_ZN4mmha33masked_multihead_attention_kernelIfLi128ELi128ELi1ELi32ELi256ELb0ELb0EEEv26Multihead_attention_paramsIT_XT5_EE)
        /*0068*/ 	.word	0x00000058


	//----- nvinfo : EIATTR_REGCOUNT
	.align		4
.L_43:
        /*006c*/ 	.byte	0x04, 0x2f
        /*006e*/ 	.short	(.L_45 - .L_44)
	.align		4
.L_44:
        /*0070*/ 	.word	index@(_ZN4mmha33masked_multihead_attention_kernelIfLi128ELi128ELi4ELi32ELi64ELb0ELb1EEEv26Multihead_attention_paramsIT_XT5_EE)
        /*0074*/ 	.word	0x00000060


	//----- nvinfo : EIATTR_FRAME_SIZE
	.align		4
.L_45:
        /*0078*/ 	.byte	0x04, 0x11
        /*007a*/ 	.short	(.L_47 - .L_46)
	.align		4
.L_46:
        /*007c*/ 	.word	index@($__internal_20_$__cuda_sm70_shflsync_bfly_p)
        /*0080*/ 	.word	0x00000000


	//----- nvinfo : EIATTR_FRAME_SIZE
	.align		4
.L_47:
        /*0084*/ 	.byte	0x04, 0x11
        /*0086*/ 	.short	(.L_49 - .L_48)
	.align		4
.L_48:
        /*0088*/ 	.word	index@(_ZN4mmha33masked_multihead_attention_kernelIfLi128ELi128ELi4ELi32ELi64ELb0ELb1EEEv26Multihead_attention_paramsIT_XT5_EE)
        /*008c*/ 	.word	0x00000000


	//----- nvinfo : EIATTR_REGCOUNT
	.align		4
.L_49:
        /*0090*/ 	.byte	0x04, 0x2f
        /*0092*/ 	.short	(.L_51 - .L_50)
	.align		4
.L_50:
        /*0094*/ 	.word	index@(_ZN4mmha33masked_multihead_attention_kernelIfLi128ELi128ELi2ELi32ELi128ELb0ELb1EEEv26Multihead_attention_paramsIT_XT5_EE)
        /*0098*/ 	.word	0x000000a7


	//----- nvinfo : EIATTR_FRAME_SIZE
	.align		4
.L_51:
        /*009c*/ 	.byte	0x04, 0x11
        /*009e*/ 	.short	(.L_53 - .L_52)
	.align		4
.L_52:
        /*00a0*/ 	.word	index@($__internal_19_$__cuda_sm70_shflsync_bfly_p)
        /*00a4*/ 	.word	0x00000000


	//----- nvinfo : EIATTR_FRAME_SIZE
	.align		4
.L_53:
        /*00a8*/ 	.byte	0x04, 0x11
        /*00aa*/ 	.short	(.L_55 - .L_54)
	.align		4
.L_54:
        /*00ac*/ 	.word	index@(_ZN4mmha33masked_multihead_attention_kernelIfLi128ELi128ELi2ELi32ELi128ELb0ELb1EEEv26Multihead_attention_paramsIT_XT5_EE)
        /*00b0*/ 	.word	0x00000000


	//----- nvinfo : EIATTR_REGCOUNT
	.align		4
.L_55:
        /*00b4*/ 	.byte	0x04, 0x2f
        /*00b6*/ 	.short	(.L_57 - .L_56)
	.align		4
.L_56:
        /*00b8*/ 	.word	index@(_ZN4mmha33masked_multihead_attention_kernelIfLi128ELi128ELi1ELi32ELi256ELb0ELb1EEEv26Multihead_attention_paramsIT_XT5_EE)
        /*00bc*/ 	.word	0x000000ff


	//----- nvinfo : EIATTR_FRAME_SIZE
	.align		4
.L_57:
        /*00c0*/ 	.byte	0x04, 0x11
        /*00c2*/ 	.short	(.L_59 - .L_58)
	.align		4
.L_58:
        /*00c4*/ 	.word	index@($__internal_18_$__cuda_sm70_shflsync_bfly_p)
        /*00c8*/ 	.word	0x00000000


	//----- nvinfo : EIATTR_FRAME_SIZE
	.align		4
.L_59:
        /*00cc*/ 	.byte	0x04, 0x11
        /*00ce*/ 	.short	(.L_61 - .L_60)
	.align		4
.L_60:
        /*00d0*/ 	.word	index@(_ZN4mmha33masked_multihead_attention_kernelIfLi128ELi128ELi1ELi32ELi256ELb0ELb1EEEv26Multihead_attention_paramsIT_XT5_EE)
        /*00d4*/ 	.word	0x00000070


	//----- nvinfo : EIATTR_REGCOUNT
	.align		4
.L_61:
        /*00d8*/ 	.byte	0x04, 0x2f
        /*00da*/ 	.short	(.L_63 - .L_62)
	.align		4
.L_62:
        /*00dc*/ 	.word	index@(_ZN4mmha33masked_multihead_attention_kernelItLi128ELi128ELi4ELi16ELi64ELb0ELb0EEEv26Multihead_attention_paramsIT_XT5_EE)
        /*00e0*/ 	.word	0x00000039


	//----- nvinfo : EIATTR_FRAME_SIZE
	.align		4
.L_63:
        /*00e4*/ 	.byte	0x04, 0x11
        /*00e6*/ 	.short	(.L_65 - .L_64)
	.align		4
.L_64:
        /*00e8*/ 	.word	index@($__internal_17_$__cuda_sm70_shflsync_bfly_p)
        /*00ec*/ 	.word	0x00000000


	//----- nvinfo : EIATTR_FRAME_SIZE
	.align		4
.L_65:
        /*00f0*/ 	.byte	0x04, 0x11
        /*00f2*/ 	.short	(.L_67 - .L_66)
	.align		4
.L_66:
        /*00f4*/ 	.word	index@(_ZN4mmha33masked_multihead_attention_kernelItLi128ELi128ELi4ELi16ELi64ELb0ELb0EEEv26Multihead_attention_paramsIT_XT5_EE)
        /*00f8*/ 	.word	0x00000000


	//----- nvinfo : EIATTR_REGCOUNT
	.align		4
.L_67:
        /*00fc*/ 	.byte	0x04, 0x2f
        /*00fe*/ 	.short	(.L_69 - .L_68)
	.align		4
.L_68:
        /*0100*/ 	.word	index@(_ZN4mmha33masked_multihead_attention_kernelItLi128ELi128ELi2ELi16ELi128ELb0ELb0EEEv26Multihead_attention_paramsIT_XT5_EE)
        /*0104*/ 	.word	0x0000005d


	//----- nvinfo : EIATTR_FRAME_SIZE
	.align		4
.L_69:
        /*0108*/ 	.byte	0x04, 0x11
        /*010a*/ 	.short	(.L_71 - .L_70)
	.align		4
.L_70:
        /*010c*/ 	.word	index@($__internal_16_$__cuda_sm70_shflsync_bfly_p)
        /*0110*/ 	.word	0x00000000


	//----- nvinfo : EIATTR_FRAME_SIZE
	.align		4
.L_71:
        /*0114*/ 	.byte	0x04, 0x11
        /*0116*/ 	.short	(.L_73 - .L_72)
	.align		4
.L_72:
        /*0118*/ 	.word	index@(_ZN4mmha33masked_multihead_attention_kernelItLi128ELi128ELi2ELi16ELi128ELb0ELb0EEEv26Multihead_attention_paramsIT_XT5_EE)
        /*011c*/ 	.word	0x00000000


	//----- nvinfo : EIATTR_REGCOUNT
	.align		4
.L_73:
        /*0120*/ 	.byte	0x04, 0x2f
        /*0122*/ 	.short	(.L_75 - .L_74)
	.align		4
.L_74:
        /*0124*/ 	.word	index@(_ZN4mmha33masked_multihead_attention_kernelItLi128ELi128ELi1ELi16ELi256ELb0ELb0EEEv26Multihead_attention_paramsIT_XT5_EE)
        /*0128*/ 	.word	0x000000a2


	//----- nvinfo : EIATTR_FRAME_SIZE
	.align		4
.L_75:
        /*012c*/ 	.byte	0x04, 0x11
        /*012e*/ 	.short	(.L_77 - .L_76)
	.align		4
.L_76:
        /*0130*/ 	.word	index@($__internal_15_$__cuda_sm70_shflsync_bfly_p)
        /*0134*/ 	.word	0x00000000


	//----- nvinfo : EIATTR_FRAME_SIZE
	.align		4
.L_77:
        /*0138*/ 	.byte	0x04, 0x11
        /*013a*/ 	.short	(.L_79 - .L_78)
	.align		4
.L_78:
        /*013c*/ 	.word	index@(_ZN4mmha33masked_multihead_attention_kernelItLi128ELi128ELi1ELi16ELi256ELb0ELb0EEEv26Multihead_attention_paramsIT_XT5_EE)
        /*0140*/ 	.word	0x00000000


	//----- nvinfo : EIATTR_REGCOUNT
	.align		4
.L_79:
        /*0144*/ 	.byte	0x04, 0x2f
        /*0146*/ 	.short	(.L_81 - .L_80)
	.align		4
.L_80:
        /*0148*/ 	.word	index@(_ZN4mmha33masked_multihead_attention_kernelItLi128ELi128ELi4ELi16ELi64ELb0ELb1EEEv26Multihead_attention_paramsIT_XT5_EE)
        /*014c*/ 	.word	0x00000039


	//----- nvinfo : EIATTR_FRAME_SIZE
	.align		4
.L_81:
        /*0150*/ 	.byte	0x04, 0x11
        /*0152*/ 	.short	(.L_83 - .L_82)
	.align		4
.L_82:
        /*0154*/ 	.word	index@($__internal_14_$__cuda_sm70_shflsync_bfly_p)
        /*0158*/ 	.word	0x00000000


	//----- nvinfo : EIATTR_FRAME_SIZE
	.align		4
.L_83:
        /*015c*/ 	.byte	0x04, 0x11
        /*015e*/ 	.short	(.L_85 - .L_84)
	.align		4
.L_84:
        /*0160*/ 	.word	index@(_ZN4mmha33masked_multihead_attention_kernelItLi128ELi128ELi4ELi16ELi64ELb0ELb1EEEv26Multihead_attention_paramsIT_XT5_EE)
        /*0164*/ 	.word	0x00000000


	//----- nvinfo : EIATTR_REGCOUNT
	.align		4
.L_85:
        /*0168*/ 	.byte	0x04, 0x2f
        /*016a*/ 	.short	(.L_87 - .L_86)
	.align		4
.L_86:
        /*016c*/ 	.word	index@(_ZN4mmha33masked_multihead_attention_kernelItLi128ELi128ELi2ELi16ELi128ELb0ELb1EEEv26Multihead_attention_paramsIT_XT5_EE)
        /*0170*/ 	.word	0x00000060


	//----- nvinfo : EIATTR_FRAME_SIZE
	.align		4
.L_87:
        /*0174*/ 	.byte	0x04, 0x11
        /*0176*/ 	.short	(.L_89 - .L_88)
	.align		4
.L_88:
        /*0178*/ 	.word	index@($__internal_13_$__cuda_sm70_shflsync_bfly_p)
        /*017c*/ 	.word	0x00000000


	//----- nvinfo : EIATTR_FRAME_SIZE
	.align		4
.L_89:
        /*0180*/ 	.byte	0x04, 0x11
        /*0182*/ 	.short	(.L_91 - .L_90)
	.align		4
.L_90:
        /*0184*/ 	.word	index@(_ZN4mmha33masked_multihead_attention_kernelItLi128ELi128ELi2ELi16ELi128ELb0ELb1EEEv26Multihead_attention_paramsIT_XT5_EE)
        /*0188*/ 	.word	0x00000000


	//----- nvinfo : EIATTR_REGCOUNT
	.align		4
.L_91:
        /*018c*/ 	.byte	0x04, 0x2f
        /*018e*/ 	.short	(.L_93 - .L_92)
	.align		4
.L_92:
        /*0190*/ 	.word	index@(_ZN4mmha33masked_multihead_attention_kernelItLi128ELi128ELi1ELi16ELi256ELb0ELb1EEEv26Multihead_attention_paramsIT_XT5_EE)
        /*0194*/ 	.word	0x000000a7


	//----- nvinfo : EIATTR_FRAME_SIZE
	.align		4
.L_93:
        /*0198*/ 	.byte	0x04, 0x11
        /*019a*/ 	.short	(.L_95 - .L_94)
	.align		4
.L_94:
        /*019c*/ 	.word	index@($__internal_12_$__cuda_sm70_shflsync_bfly_p)
        /*01a0*/ 	.word	0x00000000


	//----- nvinfo : EIATTR_FRAME_SIZE
	.align		4
.L_95:
        /*01a4*/ 	.byte	0x04, 0x11
        /*01a6*/ 	.short	(.L_97 - .L_96)
	.align		4
.L_96:
        /*01a8*/ 	.word	index@(_ZN4mmha33masked_multihead_attention_kernelItLi128ELi128ELi1ELi16ELi256ELb0ELb1EEEv26Multihead_attention_paramsIT_XT5_EE)
        /*01ac*/ 	.word	0x00000000


	//----- nvinfo : EIATTR_REGCOUNT
	.align		4
.L_97:
        /*01b0*/ 	.byte	0x04, 0x2f
        /*01b2*/ 	.short	(.L_99 - .L_98)
	.align		4
.L_98:
        /*01b4*/ 	.word	index@(_ZN4mmha33masked_multihead_attention_kernelIfLi128ELi128ELi4ELi32ELi64ELb1ELb0EEEv26Multihead_attention_paramsIT_XT5_EE)
        /*01b8*/ 	.word	0x00000084


	//----- nvinfo : EIATTR_FRAME_SIZE
	.align		4
.L_99:
        /*01bc*/ 	.byte	0x04, 0x11
        /*01be*/ 	.short	(.L_101 - .L_100)
	.align		4
.L_100:
        /*01c0*/ 	.word	index@($__internal_11_$__cuda_sm70_shflsync_bfly_p)
        /*01c4*/ 	.word	0x00000000


	//----- nvinfo : EIATTR_FRAME_SIZE
	.align		4
.L_101:
        /*01c8*/ 	.byte	0x04, 0x11
        /*01ca*/ 	.short	(.L_103 - .L_102)
	.align		4
.L_102:
        /*01cc*/ 	.word	index@(_ZN4mmha33masked_multihead_attention_kernelIfLi128ELi128ELi4ELi32ELi64ELb1ELb0EEEv26Multihead_attention_paramsIT_XT5_EE)
        /*01d0*/ 	.word	0x00000000


	//----- nvinfo : EIATTR_REGCOUNT
	.align		4
.L_103:
        /*01d4*/ 	.byte	0x04, 0x2f
        /*01d6*/ 	.short	(.L_105 - .L_104)
	.align		4
.L_104:
        /*01d8*/ 	.word	index@(_ZN4mmha33masked_multihead_attention_kernelIfLi128ELi128ELi2ELi32ELi128ELb1ELb0EEEv26Multihead_attention_paramsIT_XT5_EE)
        /*01dc*/ 	.word	0x000000e5


	//----- nvinfo : EIATTR_FRAME_SIZE
	.align		4
.L_105:
        /*01e0*/ 	.byte	0x04, 0x11
        /*01e2*/ 	.short	(.L_107 - .L_106)
	.align		4
.L_106:
        /*01e4*/ 	.word	index@($__internal_10_$__cuda_sm70_shflsync_bfly_p)
        /*01e8*/ 	.word	0x00000000


	//----- nvinfo : EIATTR_FRAME_SIZE
	.align		4
.L_107:
        /*01ec*/ 	.byte	0x04, 0x11
        /*01ee*/ 	.short	(.L_109 - .L_108)
	.align		4
.L_108:
        /*01f0*/ 	.word	index@(_ZN4mmha33masked_multihead_attention_kernelIfLi128ELi128ELi2ELi32ELi128ELb1ELb0EEEv26Multihead_attention_paramsIT_XT5_EE)
        /*01f4*/ 	.word	0x00000000


	//----- nvinfo : EIATTR_REGCOUNT
	.align		4
.L_109:
        /*01f8*/ 	.byte	0x04, 0x2f
        /*01fa*/ 	.short	(.L_111 - .L_110)
	.align		4
.L_110:
        /*01fc*/ 	.word	index@(_ZN4mmha33masked_multihead_attention_kernelIfLi128ELi128ELi1ELi32ELi256ELb1ELb0EEEv26Multihead_attention_paramsIT_XT5_EE)
        /*0200*/ 	.word	0x000000ff


	//----- nvinfo : EIATTR_FRAME_SIZE
	.align		4
.L_111:
        /*0204*/ 	.byte	0x04, 0x11
        /*0206*/ 	.short	(.L_113 - .L_112)
	.align		4
.L_112:
        /*0208*/ 	.word	index@($__internal_9_$__cuda_sm70_shflsync_bfly_p)
        /*020c*/ 	.word	0x00000000


	//----- nvinfo : EIATTR_FRAME_SIZE
	.align		4
.L_113:
        /*0210*/ 	.byte	0x04, 0x11
        /*0212*/ 	.short	(.L_115 - .L_114)
	.align		4
.L_114:
        /*0214*/ 	.word	index@(_ZN4mmha33masked_multihead_attention_kernelIfLi128ELi128ELi1ELi32ELi256ELb1ELb0EEEv26Multihead_attention_paramsIT_XT5_EE)
        /*0218*/ 	.word	0x000001e0


	//----- nvinfo : EIATTR_REGCOUNT
	.align		4
.L_115:
        /*021c*/ 	.byte	0x04, 0x2f
        /*021e*/ 	.short	(.L_117 - .L_116)
	.align		4
.L_116:
        /*0220*/ 	.word	index@(_ZN4mmha33masked_multihead_attention_kernelIfLi128ELi128ELi4ELi32ELi64ELb1ELb1EEEv26Multihead_attention_paramsIT_XT5_EE)
        /*0224*/ 	.word	0x00000088


	//----- nvinfo : EIATTR_FRAME_SIZE
	.align		4
.L_117:
        /*0228*/ 	.byte	0x04, 0x11
        /*022a*/ 	.short	(.L_119 - .L_118)
	.align		4
.L_118:
        /*022c*/ 	.word	index@($__internal_8_$__cuda_sm70_shflsync_bfly_p)
        /*0230*/ 	.word	0x00000000


	//----- nvinfo : EIATTR_FRAME_SIZE
	.align		4
.L_119:
        /*0234*/ 	.byte	0x04, 0x11
        /*0236*/ 	.short	(.L_121 - .L_120)
	.align		4
.L_120:
        /*0238*/ 	.word	index@(_ZN4mmha33masked_multihead_attention_kernelIfLi128ELi128ELi4ELi32ELi64ELb1ELb1EEEv26Multihead_attention_paramsIT_XT5_EE)
        /*023c*/ 	.word	0x00000000


	//----- nvinfo : EIATTR_REGCOUNT
	.align		4
.L_121:
        /*0240*/ 	.byte	0x04, 0x2f
        /*0242*/ 	.short	(.L_123 - .L_122)
	.align		4
.L_122:
        /*0244*/ 	.word	index@(_ZN4mmha33masked_multihead_attention_kernelIfLi128ELi128ELi2ELi32ELi128ELb1ELb1EEEv26Multihead_attention_paramsIT_XT5_EE)
        /*0248*/ 	.word	0x000000e8


	//----- nvinfo : EIATTR_FRAME_SIZE
	.align		4
.L_123:
        /*024c*/ 	.byte	0x04, 0x11
        /*024e*/ 	.short	(.L_125 - .L_124)
	.align		4
.L_124:
        /*0250*/ 	.word	index@($__internal_7_$__cuda_sm70_shflsync_bfly_p)
        /*0254*/ 	.word	0x00000000


	//----- nvinfo : EIATTR_FRAME_SIZE
	.align		4
.L_125:
        /*0258*/ 	.byte	0x04, 0x11
        /*025a*/ 	.short	(.L_127 - .L_126)
	.align		4
.L_126:
        /*025c*/ 	.word	index@(_ZN4mmha33masked_multihead_attention_kernelIfLi128ELi128ELi2ELi32ELi128ELb1ELb1EEEv26Multihead_attention_paramsIT_XT5_EE)
        /*0260*/ 	.word	0x00000000


	//----- nvinfo : EIATTR_REGCOUNT
	.align		4
.L_127:
        /*0264*/ 	.byte	0x04, 0x2f
        /*0266*/ 	.short	(.L_129 - .L_128)
	.align		4
.L_128:
        /*0268*/ 	.word	index@(_ZN4mmha33masked_multihead_attention_kernelIfLi128ELi128ELi1ELi32ELi256ELb1ELb1EEEv26Multihead_attention_paramsIT_XT5_EE)
        /*026c*/ 	.word	0x000000ff


	//----- nvinfo : EIATTR_FRAME_SIZE
	.align		4
.L_129:
        /*0270*/ 	.byte	0x04, 0x11
        /*0272*/ 	.short	(.L_131 - .L_130)
	.align		4
.L_130:
        /*0274*/ 	.word	index@($__internal_6_$__cuda_sm70_shflsync_bfly_p)
        /*0278*/ 	.word	0x00000000


	//----- nvinfo : EIATTR_FRAME_SIZE
	.align		4
.L_131:
        /*027c*/ 	.byte	0x04, 0x11
        /*027e*/ 	.short	(.L_133 - .L_132)
	.align		4
.L_132:
        /*0280*/ 	.word	index@(_ZN4mmha33masked_multihead_attention_kernelIfLi128ELi128ELi1ELi32ELi256ELb1ELb1EEEv26Multihead_attention_paramsIT_XT5_EE)
        /*0284*/ 	.word	0x000001e0


	//----- nvinfo : EIATTR_REGCOUNT
	.align		4
.L_133:
        /*0288*/ 	.byte	0x04, 0x2f
        /*028a*/ 	.short	(.L_135 - .L_134)
	.align		4
.L_134:
        /*028c*/ 	.word	index@(_ZN4mmha33masked_multihead_attention_kernelItLi128ELi128ELi4ELi16ELi64ELb1ELb0EEEv26Multihead_attention_paramsIT_XT5_EE)
        /*0290*/ 	.word	0x00000057


	//----- nvinfo : EIATTR_FRAME_SIZE
	.align		4
.L_135:
        /*0294*/ 	.byte	0x04, 0x11
        /*0296*/ 	.short	(.L_137 - .L_136)
	.align		4
.L_136:
        /*0298*/ 	.word	index@($__internal_5_$__cuda_sm70_shflsync_bfly_p)
        /*029c*/ 	.word	0x00000000


	//----- nvinfo : EIATTR_FRAME_SIZE
	.align		4
.L_137:
        /*02a0*/ 	.byte	0x04, 0x11
        /*02a2*/ 	.short	(.L_139 - .L_138)
	.align		4
.L_138:
        /*02a4*/ 	.word	index@(_ZN4mmha33masked_multihead_attention_kernelItLi128ELi128ELi4ELi16ELi64ELb1ELb0EEEv26Multihead_attention_paramsIT_XT5_EE)
        /*02a8*/ 	.word	0x00000000


	//----- nvinfo : EIATTR_REGCOUNT
	.align		4
.L_139:
        /*02ac*/ 	.byte	0x04, 0x2f
        /*02ae*/ 	.short	(.L_141 - .L_140)
	.align		4
.L_140:
        /*02b0*/ 	.word	index@(_ZN4mmha33masked_multihead_attention_kernelItLi128ELi128ELi2ELi16ELi128ELb1ELb0EEEv26Multihead_attention_paramsIT_XT5_EE)
        /*02b4*/ 	.word	0x00000087


	//----- nvinfo : EIATTR_FRAME_SIZE
	.align		4
.L_141:
        /*02b8*/ 	.byte	0x04, 0x11
        /*02ba*/ 	.short	(.L_143 - .L_142)
	.align		4
.L_142:
        /*02bc*/ 	.word	index@($__internal_4_$__cuda_sm70_shflsync_bfly_p)
        /*02c0*/ 	.word	0x00000000


	//----- nvinfo : EIATTR_FRAME_SIZE
	.align		4
.L_143:
        /*02c4*/ 	.byte	0x04, 0x11
        /*02c6*/ 	.short	(.L_145 - .L_144)
	.align		4
.L_144:
        /*02c8*/ 	.word	index@(_ZN4mmha33masked_multihead_attention_kernelItLi128ELi128ELi2ELi16ELi128ELb1ELb0EEEv26Multihead_attention_paramsIT_XT5_EE)
        /*02cc*/ 	.word	0x00000000


	//----- nvinfo : EIATTR_REGCOUNT
	.align		4
.L_145:
        /*02d0*/ 	.byte	0x04, 0x2f
        /*02d2*/ 	.short	(.L_147 - .L_146)
	.align		4
.L_146:
        /*02d4*/ 	.word	index@(_ZN4mmha33masked_multihead_attention_kernelItLi128ELi128ELi1ELi16ELi256ELb1ELb0EEEv26Multihead_attention_paramsIT_XT5_EE)
        /*02d8*/ 	.word	0x000000e7


	//----- nvinfo : EIATTR_FRAME_SIZE
	.align		4
.L_147:
        /*02dc*/ 	.byte	0x04, 0x11
        /*02de*/ 	.short	(.L_149 - .L_148)
	.align		4
.L_148:
        /*02e0*/ 	.word	index@($__internal_3_$__cuda_sm70_shflsync_bfly_p)
        /*02e4*/ 	.word	0x00000000


	//----- nvinfo : EIATTR_FRAME_SIZE
	.align		4
.L_149:
        /*02e8*/ 	.byte	0x04, 0x11
        /*02ea*/ 	.short	(.L_151 - .L_150)
	.align		4
.L_150:
        /*02ec*/ 	.word	index@(_ZN4mmha33masked_multihead_attention_kernelItLi128ELi128ELi1ELi16ELi256ELb1ELb0EEEv26Multihead_attention_paramsIT_XT5_EE)
        /*02f0*/ 	.word	0x00000000


	//----- nvinfo : EIATTR_REGCOUNT
	.align		4
.L_151:
        /*02f4*/ 	.byte	0x04, 0x2f
        /*02f6*/ 	.short	(.L_153 - .L_152)
	.align		4
.L_152:
        /*02f8*/ 	.word	index@(_ZN4mmha33masked_multihead_attention_kernelItLi128ELi128ELi4ELi16ELi64ELb1ELb1EEEv26Multihead_attention_paramsIT_XT5_EE)
        /*02fc*/ 	.word	0x00000059


	//----- nvinfo : EIATTR_FRAME_SIZE
	.align		4
.L_153:
        /*0300*/ 	.byte	0x04, 0x11
        /*0302*/ 	.short	(.L_155 - .L_154)
	.align		4
.L_154:
        /*0304*/ 	.word	index@($__internal_2_$__cuda_sm70_shflsync_bfly_p)
        /*0308*/ 	.word	0x00000000


	//----- nvinfo : EIATTR_FRAME_SIZE
	.align		4
.L_155:
        /*030c*/ 	.byte	0x04, 0x11
        /*030e*/ 	.short	(.L_157 - .L_156)
	.align		4
.L_156:
        /*0310*/ 	.word	index@(_ZN4mmha33masked_multihead_attention_kernelItLi128ELi128ELi4ELi16ELi64ELb1ELb1EEEv26Multihead_attention_paramsIT_XT5_EE)
        /*0314*/ 	.word	0x00000000


	//----- nvinfo : EIATTR_REGCOUNT
	.align		4
.L_157:
        /*0318*/ 	.byte	0x04, 0x2f
        /*031a*/ 	.short	(.L_159 - .L_158)
	.align		4
.L_158:
        /*031c*/ 	.word	index@(_ZN4mmha33masked_multihead_attention_kernelItLi128ELi128ELi2ELi16ELi128ELb1ELb1EEEv26Multihead_attention_paramsIT_XT5_EE)
        /*0320*/ 	.word	0x00000089


	//----- nvinfo : EIATTR_FRAME_SIZE
	.align		4
.L_159:
        /*0324*/ 	.byte	0x04, 0x11
        /*0326*/ 	.short	(.L_161 - .L_160)
	.align		4
.L_160:
        /*0328*/ 	.word	index@($__internal_1_$__cuda_sm70_shflsync_bfly_p)
        /*032c*/ 	.word	0x00000000


	//----- nvinfo : EIATTR_FRAME_SIZE
	.align		4
.L_161:
        /*0330*/ 	.byte	0x04, 0x11
        /*0332*/ 	.short	(.L_163 - .L_162)
	.align		4
.L_162:
        /*0334*/ 	.word	index@(_ZN4mmha33masked_multihead_attention_kernelItLi128ELi128ELi2ELi16ELi128ELb1ELb1EEEv26Multihead_attention_paramsIT_XT5_EE)
        /*0338*/ 	.word	0x00000000


	//----- nvinfo : EIATTR_REGCOUNT
	.align		4
.L_163:
        /*033c*/ 	.byte	0x04, 0x2f
        /*033e*/ 	.short	(.L_165 - .L_164)
	.align		4
.L_164:
        /*0340*/ 	.word	index@(_ZN4mmha33masked_multihead_attention_kernelItLi128ELi128ELi1ELi16ELi256ELb1ELb1EEEv26Multihead_attention_paramsIT_XT5_EE)
        /*0344*/ 	.word	0x000000e9


	//----- nvinfo : EIATTR_FRAME_SIZE
	.align		4
.L_165:
        /*0348*/ 	.byte	0x04, 0x11
        /*034a*/ 	.short	(.L_167 - .L_166)
	.align		4
.L_166:
        /*034c*/ 	.word	index@($__internal_0_$__cuda_sm70_shflsync_bfly_p)
        /*0350*/ 	.word	0x00000000


	//----- nvinfo : EIATTR_FRAME_SIZE
	.align		4
.L_167:
        /*0354*/ 	.byte	0x04, 0x11
        /*0356*/ 	.short	(.L_169 - .L_168)
	.align		4
.L_168:
        /*0358*/ 	.word	index@(_ZN4mmha33masked_multihead_attention_kernelItLi128ELi128ELi1ELi16ELi256ELb1ELb1EEEv26Multihead_attention_paramsIT_XT5_EE)
        /*035c*/ 	.word	0x00000000


	//----- nvinfo : EIATTR_MIN_STACK_SIZE
	.align		4
.L_169:
        /*0360*/ 	.byte	0x04, 0x12
        /*0362*/ 	.short	(.L_171 - .L_170)
	.align		4
.L_170:
        /*0364*/ 	.word	index@(_ZN4mmha33masked_multihead_attention_kernelItLi128ELi128ELi1ELi16ELi256ELb1ELb1EEEv26Multihead_attention_paramsIT_XT5_EE)
        /*0368*/ 	.word	0x00000000


	//----- nvinfo : EIATTR_MIN_STACK_SIZE
	.align		4
.L_171:
        /*036c*/ 	.byte	0x04, 0x12
        /*036e*/ 	.short	(.L_173 - .L_172)
	.align		4
.L_172:
        /*0370*/ 	.word	index@(_ZN4mmha33masked_multihead_attention_kernelItLi128ELi128ELi2ELi16ELi128ELb1ELb1EEEv26Multihead_attention_paramsIT_XT5_EE)
        /*0374*/ 	.word	0x00000000


	//----- nvinfo : EIATTR_MIN_STACK_SIZE
	.align		4
.L_173:
        /*0378*/ 	.byte	0x04, 0x12
        /*037a*/ 	.short	(.L_175 - .L_174)
	.align		4
.L_174:
        /*037c*/ 	.word	index@(_ZN4mmha33masked_multihead_attention_kernelItLi128ELi128ELi4ELi16ELi64ELb1ELb1EEEv26Multihead_attention_paramsIT_XT5_EE)
        /*0380*/ 	.word	0x00000000


	//----- nvinfo : EIATTR_MIN_STACK_SIZE
	.align		4
.L_175:
        /*0384*/ 	.byte	0x04, 0x12
        /*0386*/ 	.short	(.L_177 - .L_176)
	.align		4
.L_176:
        /*0388*/ 	.word	index@(_ZN4mmha33masked_multihead_attention_kernelItLi128ELi128ELi1ELi16ELi256ELb1ELb0EEEv26Multihead_attention_paramsIT_XT5_EE)
        /*038c*/ 	.word	0x00000000


	//----- nvinfo : EIATTR_MIN_STACK_SIZE
	.align		4
.L_177:
        /*0390*/ 	.byte	0x04, 0x12
        /*0392*/ 	.short	(.L_179 - .L_178)
	.align		4
.L_178:
        /*0394*/ 	.word	index@(_ZN4mmha33masked_multihead_attention_kernelItLi128ELi128ELi2ELi16ELi128ELb1ELb0EEEv26Multihead_attention_paramsIT_XT5_EE)
        /*0398*/ 	.word	0x00000000


	//----- nvinfo : EIATTR_MIN_STACK_SIZE
	.align		4
.L_179:
        /*039c*/ 	.byte	0x04, 0x12
        /*039e*/ 	.short	(.L_181 - .L_180)
	.align		4
.L_180:
        /*03a0*/ 	.word	index@(_ZN4mmha33masked_multihead_attention_kernelItLi128ELi128ELi4ELi16ELi64ELb1ELb0EEEv26Multihead_attention_paramsIT_XT5_EE)
        /*03a4*/ 	.word	0x00000000


	//----- nvinfo : EIATTR_MIN_STACK_SIZE
	.align		4
.L_181:
        /*03a8*/ 	.byte	0x04, 0x12
        /*03aa*/ 	.short	(.L_183 - .L_182)
	.align		4
.L_182:
        /*03ac*/ 	.word	index@(_ZN4mmha33masked_multihead_attention_kernelIfLi128ELi128ELi1ELi32ELi256ELb1ELb1EEEv26Multihead_attention_paramsIT_XT5_EE)
        /*03b0*/ 	.word	0x000001e0


	//----- nvinfo : EIATTR_MIN_STACK_SIZE
	.align		4
.L_183:
        /*03b4*/ 	.byte	0x04, 0x12
        /*03b6*/ 	.short	(.L_185 - .L_184)
	.align		4
.L_184:
        /*03b8*/ 	.word	index@(_ZN4mmha33masked_multihead_attention_kernelIfLi128ELi128ELi2ELi32ELi128ELb1ELb1EEEv26Multihead_attention_paramsIT_XT5_EE)
        /*03bc*/ 	.word	0x00000000


	//----- nvinfo : EIATTR_MIN_STACK_SIZE
	.align		4
.L_185:
        /*03c0*/ 	.byte	0x04, 0x12
        /*03c2*/ 	.short	(.L_187 - .L_186)
	.align		4
.L_186:
        /*03c4*/ 	.word	index@(_ZN4mmha33masked_multihead_attention_kernelIfLi128ELi128ELi4ELi32ELi64ELb1ELb1EEEv26Multihead_attention_paramsIT_XT5_EE)
        /*03c8*/ 	.word	0x00000000


	//----- nvinfo : EIATTR_MIN_STACK_SIZE
	.align		4
.L_187:
        /*03cc*/ 	.byte	0x04, 0x12
        /*03ce*/ 	.short	(.L_189 - .L_188)
	.align		4
.L_188:
        /*03d0*/ 	.word	index@(_ZN4mmha33masked_multihead_attention_kernelIfLi128ELi128ELi1ELi32ELi256ELb1ELb0EEEv26Multihead_attention_paramsIT_XT5_EE)
        /*03d4*/ 	.word	0x000001e0


	//----- nvinfo : EIATTR_MIN_STACK_SIZE
	.align		4
.L_189:
        /*03d8*/ 	.byte	0x04, 0x12
        /*03da*/ 	.short	(.L_191 - .L_190)
	.align		4
.L_190:
        /*03dc*/ 	.word	index@(_ZN4mmha33masked_multihead_attention_kernelIfLi128ELi128ELi2ELi32ELi128ELb1ELb0EEEv26Multihead_attention_paramsIT_XT5_EE)
        /*03e0*/ 	.word	0x00000000


	//----- nvinfo : EIATTR_MIN_STACK_SIZE
	.align		4
.L_191:
        /*03e4*/ 	.byte	0x04, 0x12
        /*03e6*/ 	.short	(.L_193 - .L_192)
	.align		4
.L_192:
        /*03e8*/ 	.word	index@(_ZN4mmha33masked_multihead_attention_kernelIfLi128ELi128ELi4ELi32ELi64ELb1ELb0EEEv26Multihead_attention_paramsIT_XT5_EE)
        /*03ec*/ 	.word	0x00000000


	//----- nvinfo : EIATTR_MIN_STACK_SIZE
	.align		4
.L_193:
        /*03f0*/ 	.byte	0x04, 0x12
        /*03f2*/ 	.short	(.L_195 - .L_194)
	.align		4
.L_194:
        /*03f4*/ 	.word	index@(_ZN4mmha33masked_multihead_attention_kernelItLi128ELi128ELi1ELi16ELi256ELb0ELb1EEEv26Multihead_attention_paramsIT_XT5_EE)
        /*03f8*/ 	.word	0x00000000


	//----- nvinfo : EIATTR_MIN_STACK_SIZE
	.align		4
.L_195:
        /*03fc*/ 	.byte	0x04, 0x12
        /*03fe*/ 	.short	(.L_197 - .L_196)
	.align		4
.L_196:
        /*0400*/ 	.word	index@(_ZN4mmha33masked_multihead_attention_kernelItLi128ELi128ELi2ELi16ELi128ELb0ELb1EEEv26Multihead_attention_paramsIT_XT5_EE)
        /*0404*/ 	.word	0x00000000


	//----- nvinfo : EIATTR_MIN_STACK_SIZE
	.align		4
.L_197:
        /*0408*/ 	.byte	0x04, 0x12
        /*040a*/ 	.short	(.L_199 - .L_198)
	.align		4
.L_198:
        /*040c*/ 	.word	index@(_ZN4mmha33masked_multihead_attention_kernelItLi128ELi128ELi4ELi16ELi64ELb0ELb1EEEv26Multihead_attention_paramsIT_XT5_EE)
        /*0410*/ 	.word	0x00000000


	//----- nvinfo : EIATTR_MIN_STACK_SIZE
	.align		4
.L_199:
        /*0414*/ 	.byte	0x04, 0x12
        /*0416*/ 	.short	(.L_201 - .L_200)
	.align		4
.L_200:
        /*0418*/ 	.word	index@(_ZN4mmha33masked_multihead_attention_kernelItLi128ELi128ELi1ELi16ELi256ELb0ELb0EEEv26Multihead_attention_paramsIT_XT5_EE)
        /*041c*/ 	.word	0x00000000


	//----- nvinfo : EIATTR_MIN_STACK_SIZE
	.align		4
.L_201:
        /*0420*/ 	.byte	0x04, 0x12
        /*0422*/ 	.short	(.L_203 - .L_202)
	.align		4
.L_202:
        /*0424*/ 	.word	index@(_ZN4mmha33masked_multihead_attention_kernelItLi128ELi128ELi2ELi16ELi128ELb0ELb0EEEv26Multihead_attention_paramsIT_XT5_EE)
        /*0428*/ 	.word	0x00000000


	//----- nvinfo : EIATTR_MIN_STACK_SIZE
	.align		4
.L_203:
        /*042c*/ 	.byte	0x04, 0x12
        /*042e*/ 	.short	(.L_205 - .L_204)
	.align		4
.L_204:
        /*0430*/ 	.word	index@(_ZN4mmha33masked_multihead_attention_kernelItLi128ELi128ELi4ELi16ELi64ELb0ELb0EEEv26Multihead_attention_paramsIT_XT5_EE)
        /*0434*/ 	.word	0x00000000


	//----- nvinfo : EIATTR_MIN_STACK_SIZE
	.align		4
.L_205:
        /*0438*/ 	.byte	0x04, 0x12
        /*043a*/ 	.short	(.L_207 - .L_206)
	.align		4
.L_206:
        /*043c*/ 	.word	index@(_ZN4mmha33masked_multihead_attention_kernelIfLi128ELi128ELi1ELi32ELi256ELb0ELb1EEEv26Multihead_attention_paramsIT_XT5_EE)
        /*0440*/ 	.word	0x00000070


	//----- nvinfo : EIATTR_MIN_STACK_SIZE
	.align		4
.L_207:
        /*0444*/ 	.byte	0x04, 0x12
        /*0446*/ 	.short	(.L_209 - .L_208)
	.align		4
.L_208:
        /*0448*/ 	.word	index@(_ZN4mmha33masked_multihead_attention_kernelIfLi128ELi128ELi2ELi32ELi128ELb0ELb1EEEv26Multihead_attention_paramsIT_XT5_EE)
        /*044c*/ 	.word	0x00000000


	//----- nvinfo : EIATTR_MIN_STACK_SIZE
	.align		4
.L_209:
        /*0450*/ 	.byte	0x04, 0x12
        /*0452*/ 	.short	(.L_211 - .L_210)
	.align		4
.L_210:
        /*0454*/ 	.word	index@(_ZN4mmha33masked_multihead_attention_kernelIfLi128ELi128ELi4ELi32ELi64ELb0ELb1EEEv26Multihead_attention_paramsIT_XT5_EE)
        /*0458*/ 	.word	0x00000000


	//----- nvinfo : EIATTR_MIN_STACK_SIZE
	.align		4
.L_211:
        /*045c*/ 	.byte	0x04, 0x12
        /*045e*/ 	.short	(.L_213 - .L_212)
	.align		4
.L_212:
        /*0460*/ 	.word	index@(_ZN4mmha33masked_multihead_attention_kernelIfLi128ELi128ELi1ELi32ELi256ELb0ELb0EEEv26Multihead_attention_paramsIT_XT5_EE)
        /*0464*/ 	.word	0x00000058


	//----- nvinfo : EIATTR_MIN_STACK_SIZE
	.align		4
.L_213:
        /*0468*/ 	.byte	0x04, 0x12
        /*046a*/ 	.short	(.L_215 - .L_214)
	.align		4
.L_214:
        /*046c*/ 	.word	index@(_ZN4mmha33masked_multihead_attention_kernelIfLi128ELi128ELi2ELi32ELi128ELb0ELb0EEEv26Multihead_attention_paramsIT_XT5_EE)
        /*0470*/ 	.word	0x00000000


	//----- nvinfo : EIATTR_MIN_STACK_SIZE
	.align		4
.L_215:
        /*0474*/ 	.byte	0x04, 0x12
        /*0476*/ 	.short	(.L_217 - .L_216)
	.align		4
.L_216:
        /*0478*/ 	.word	index@(_ZN4mmha33masked_multihead_attention_kernelIfLi128ELi128ELi4ELi32ELi64ELb0ELb0EEEv26Multihead_attention_paramsIT_XT5_EE)
        /*047c*/ 	.word	0x00000000
.L_217:


//--------------------- .nv.info._ZN4mmha33masked_multihead_attention_kernelItLi128ELi128ELi1ELi16ELi256ELb1ELb1EEEv26Multihead_attention_paramsIT_XT5_EE --------------------------
	.section	.nv.info._ZN4mmha33masked_multihead_attention_kernelItLi128ELi128ELi1ELi16ELi256ELb1ELb1EEEv26Multihead_attention_paramsIT_XT5_EE,"",@"SHT_CUDA_INFO"
	.sectionflags	@""
	.align	4


	//----- nvinfo : EIATTR_CUDA_API_VERSION
	.align		4
        /*0000*/ 	.byte	0x04, 0x37
        /*0002*/ 	.short	(.L_219 - .L_218)
.L_218:
        /*0004*/ 	.word	0x00000082


	//----- nvinfo : EIATTR_SW2861232_WAR
	.align		4
.L_219:
        /*0008*/ 	.byte	0x01, 0x35
	.zero		2


	//----- nvinfo : EIATTR_PARAM_CBANK
	.align		4
        /*000c*/ 	.byte	0x04, 0x0a
        /*000e*/ 	.short	(.L_221 - .L_220)
	.align		4
.L_220:
        /*0010*/ 	.word	index@(.nv.constant0._ZN4mmha33masked_multihead_attention_kernelItLi128ELi128ELi1ELi16ELi256ELb1ELb1EEEv26Multihead_attention_paramsIT_XT5_EE)
        /*0014*/ 	.short	0x0160
        /*0016*/ 	.short	0x0128


	//----- nvinfo : EIATTR_CBANK_PARAM_SIZE
	.align		4
.L_221:
        /*0018*/ 	.byte	0x03, 0x19
        /*001a*/ 	.short	0x0128


	//----- nvinfo : EIATTR_KPARAM_INFO
	.align		4
        /*001c*/ 	.byte	0x04, 0x17
        /*001e*/ 	.short	(.L_223 - .L_222)
.L_222:
        /*0020*/ 	.word	0x00000000
        /*0024*/ 	.short	0x0000
        /*0026*/ 	.short	0x0000
        /*0028*/ 	.byte	0x00, 0xf0, 0xa1, 0x04


	//----- nvinfo : EIATTR_MAXREG_COUNT
	.align		4
.L_223:
        /*002c*/ 	.byte	0x03, 0x1b
        /*002e*/ 	.short	0x00ff


	//----- nvinfo : EIATTR_NUM_BARRIERS
	.align		4
        /*0030*/ 	.byte	0x02, 0x4c
        /*0032*/ 	.byte	0x01
	.zero		1


	//----- nvinfo : EIATTR_EXTERNS
	.align		4
        /*0034*/ 	.byte	0x04, 0x0f
        /*0036*/ 	.short	(.L_225 - .L_224)


	//   ....[0]....
	.align		4
.L_224:
        /*0038*/ 	.word	index@(__assertfail)


	//----- nvinfo : EIATTR_MERCURY_ISA_VERSION
	.align		4
.L_225:
        /*003c*/ 	.byte	0x03, 0x5f
        /*003e*/ 	.short	0x0000


	//----- nvinfo : EIATTR_COOP_GROUP_MASK_REGIDS
	.align		4
        /*0040*/ 	.byte	0x04, 0x29
        /*0042*/ 	.short	(.L_227 - .L_226)


	//   ....[0]....
.L_226:
        /*0044*/ 	.word	0xffffffff


	//   ....[1]....
        /*0048*/ 	.word	0xffffffff


	//   ....[2]....
        /*004c*/ 	.word	0xffffffff


	//   ....[3]....
        /*0050*/ 	.word	0xffffffff


	//   ....[4]....
        /*0054*/ 	.word	0xffffffff


	//   ....[5]....
        /*0058*/ 	.word	0xffffffff


	//   ....[6]....
        /*005c*/ 	.word	0xffffffff


	//   ....[7]....
        /*0060*/ 	.word	0xffffffff


	//   ....[8]....
        /*0064*/ 	.word	0xffffffff


	//   ....[9]....
        /*0068*/ 	.word	0xffffffff


	//   ....[10]....
        /*006c*/ 	.word	0xffffffff


	//   ....[11]....
        /*0070*/ 	.word	0xffffffff


	//   ....[12]....
        /*0074*/ 	.word	0xffffffff


	//   ....[13]....
        /*0078*/ 	.word	0xffffffff


	//   ....[14]....
        /*007c*/ 	.word	0xffffffff


	//   ....[15]....
        /*0080*/ 	.word	0xffffffff


	//   ....[16]....
        /*0084*/ 	.word	0xffffffff


	//   ....[17]....
        /*0088*/ 	.word	0xffffffff


	//   ....[18]....
        /*008c*/ 	.word	0xffffffff


	//   ....[19]....
        /*0090*/ 	.word	0xffffffff


	//   ....[20]....
        /*0094*/ 	.word	0xffffffff


	//   ....[21]....
        /*0098*/ 	.word	0xffffffff


	//   ....[22]....
        /*009c*/ 	.word	0xffffffff


	//   ....[23]....
        /*00a0*/ 	.word	0xffffffff


	//   ....[24]....
        /*00a4*/ 	.word	0xffffffff


	//   ....[25]....
        /*00a8*/ 	.word	0xffffffff


	//   ....[26]....
        /*00ac*/ 	.word	0xffffffff


	//   ....[27]....
        /*00b0*/ 	.word	0xffffffff


	//----- nvinfo : EIATTR_COOP_GROUP_INSTR_OFFSETS
	.align		4
.L_227:
        /*00b4*/ 	.byte	0x04, 0x28
        /*00b6*/ 	.short	(.L_229 - .L_228)


	//   ....[0]....
.L_228:
        /*00b8*/ 	.word	0x00001e80


	//   ....[1]....
        /*00bc*/ 	.word	0x00001eb0


	//   ....[2]....
        /*00c0*/ 	.word	0x00001ed0


	//   ....[3]....
        /*00c4*/ 	.word	0x00001ef0


	//   ....[4]....
        /*00c8*/ 	.word	0x00001f10


	//   ....[5]....
        /*00cc*/ 	.word	0x00004ee0


	//   ....[6]....
        /*00d0*/ 	.word	0x00004f70


	//   ....[7]....
        /*00d4*/ 	.word	0x00004fb0


	//   ....[8]....
        /*00d8*/ 	.word	0x00004fd0


	//   ....[9]....
        /*00dc*/ 	.word	0x00004ff0


	//   ....[10]....
        /*00e0*/ 	.word	0x00005070


	//   ....[11]....
        /*00e4*/ 	.word	0x00005090


	//   ....[12]....
        /*00e8*/ 	.word	0x000050b0


	//   ....[13]....
        /*00ec*/ 	.word	0x000050d0


	//   ....[14]....
        /*00f0*/ 	.word	0x00005790


	//   ....[15]....
        /*00f4*/ 	.word	0x000057e0


	//   ....[16]....
        /*00f8*/ 	.word	0x00005810


	//   ....[17]....
        /*00fc*/ 	.word	0x00005830


	//   ....[18]....
        /*0100*/ 	.word	0x00005850


	//   ....[19]....
        /*0104*/ 	.word	0x000058a0


	//   ....[20]....
        /*0108*/ 	.word	0x000058c0


	//   ....[21]....
        /*010c*/ 	.word	0x000058e0


	//   ....[22]....
        /*0110*/ 	.word	0x00005900


	//   ....[23]....
        /*0114*/ 	.word	0x00008df0


	//   ....[24]....
        /*0118*/ 	.word	0x00008e60


	//   ....[25]....
        /*011c*/ 	.word	0x00008ec0


	//   ....[26]....
        /*0120*/ 	.word	0x00008f20


	//   ....[27]....
        /*0124*/ 	.word	0x00008f80


	//----- nvinfo : EIATTR_SYSCALL_OFFSETS
	.align		4
.L_229:
        /*0128*/ 	.byte	0x04, 0x46
        /*012a*/ 	.short	(.L_231 - .L_230)


	//   ....[0]....
.L_230:
        /*012c*/ 	.word	0x00000e20


	//----- nvinfo : EIATTR_EXIT_INSTR_OFFSETS
	.align		4
.L_231:
        /*0130*/ 	.byte	0x04, 0x1c
        /*0132*/ 	.short	(.L_233 - .L_232)


	//   ....[0]....
.L_232:
        /*0134*/ 	.word	0x000000a0


	//   ....[1]....
        /*0138*/ 	.word	0x00008920


	//   ....[2]....
        /*013c*/ 	.word	0x00008a00


	//   ....[3]....
        /*0140*/ 	.word	0x00008da0


	//----- nvinfo : EIATTR_CRS_STACK_SIZE
	.align		4
.L_233:
        /*0144*/ 	.byte	0x04, 0x1e
        /*0146*/ 	.short	(.L_235 - .L_234)
.L_234:
        /*0148*/ 	.word	0x00000000
.L_235:


//--------------------- .nv.info._ZN4mmha33masked_multihead_attention_kernelItLi128ELi128ELi2ELi16ELi128ELb1ELb1EEEv26Multihead_attention_paramsIT_XT5_EE --------------------------
	.section	.nv.info._ZN4mmha33masked_multihead_attention_kernelItLi128ELi128ELi2ELi16ELi128ELb1ELb1EEEv26Multihead_attention_paramsIT_XT5_EE,"",@"SHT_CUDA_INFO"
	.sectionflags	@""
	.align	4


	//----- nvinfo : EIATTR_CUDA_API_VERSION
	.align		4
        /*0000*/ 	.byte	0x04, 0x37
        /*0002*/ 	.short	(.L_237 - .L_236)
.L_236:
        /*0004*/ 	.word	0x00000082


	//----- nvinfo : EIATTR_SW2861232_WAR
	.align		4
.L_237:
        /*0008*/ 	.byte	0x01, 0x35
	.zero		2


	//----- nvinfo : EIATTR_PARAM_CBANK
	.align		4
        /*000c*/ 	.byte	0x04, 0x0a
        /*000e*/ 	.short	(.L_239 - .L_238)
	.align		4
.L_238:
        /*0010*/ 	.word	index@(.nv.constant0._ZN4mmha33masked_multihead_attention_kernelItLi128ELi128ELi2ELi16ELi128ELb1ELb1EEEv26Multihead_attention_paramsIT_XT5_EE)
        /*0014*/ 	.short	0x0160
        /*0016*/ 	.short	0x0128


	//----- nvinfo : EIATTR_CBANK_PARAM_SIZE
	.align		4
.L_239:
        /*0018*/ 	.byte	0x03, 0x19
        /*001a*/ 	.short	0x0128


	//----- nvinfo : EIATTR_KPARAM_INFO
	.align		4
        /*001c*/ 	.byte	0x04, 0x17
        /*001e*/ 	.short	(.L_241 - .L_240)
.L_240:
        /*0020*/ 	.word	0x00000000
        /*0024*/ 	.short	0x0000
        /*0026*/ 	.short	0x0000
        /*0028*/ 	.byte	0x00, 0xf0, 0xa1, 0x04


	//----- nvinfo : EIATTR_MAXREG_COUNT
	.align		4
.L_241:
        /*002c*/ 	.byte	0x03, 0x1b
        /*002e*/ 	.short	0x00ff


	//----- nvinfo : EIATTR_NUM_BARRIERS
	.align		4
        /*0030*/ 	.byte	0x02, 0x4c
        /*0032*/ 	.byte	0x01
	.zero		1


	//----- nvinfo : EIATTR_EXTERNS
	.align		4
        /*0034*/ 	.byte	0x04, 0x0f
        /*0036*/ 	.short	(.L_243 - .L_242)


	//   ....[0]....
	.align		4
.L_242:
        /*0038*/ 	.word	index@(__assertfail)


	//----- nvinfo : EIATTR_MERCURY_ISA_VERSION
	.align		4
.L_243:
        /*003c*/ 	.byte	0x03, 0x5f
        /*003e*/ 	.short	0x0000


	//----- nvinfo : EIATTR_COOP_GROUP_MASK_REGIDS
	.align		4
        /*0040*/ 	.byte	0x04, 0x29
        /*0042*/ 	.short	(.L_245 - .L_244)


	//   ....[0]....
.L_244:
        /*0044*/ 	.word	0xffffffff


	//   ....[1]....
        /*0048*/ 	.word	0xffffffff


	//   ....[2]....
        /*004c*/ 	.word	0xffffffff


	//   ....[3]....
        /*0050*/ 	.word	0xffffffff


	//   ....[4]....
        /*0054*/ 	.word	0xffffffff


	//   ....[5]....
        /*0058*/ 	.word	0xffffffff


	//   ....[6]....
        /*005c*/ 	.word	0xffffffff


	//   ....[7]....
        /*0060*/ 	.word	0xffffffff


	//   ....[8]....
        /*0064*/ 	.word	0xffffffff


	//   ....[9]....
        /*0068*/ 	.word	0xffffffff


	//   ....[10]....
        /*006c*/ 	.word	0xffffffff


	//   ....[11]....
        /*0070*/ 	.word	0xffffffff


	//   ....[12]....
        /*0074*/ 	.word	0xffffffff


	//   ....[13]....
        /*0078*/ 	.word	0xffffffff


	//   ....[14]....
        /*007c*/ 	.word	0xffffffff


	//   ....[15]....
        /*0080*/ 	.word	0xffffffff


	//   ....[16]....
        /*0084*/ 	.word	0xffffffff


	//   ....[17]....
        /*0088*/ 	.word	0xffffffff


	//   ....[18]....
        /*008c*/ 	.word	0xffffffff


	//   ....[19]....
        /*0090*/ 	.word	0xffffffff


	//   ....[20]....
        /*0094*/ 	.word	0xffffffff


	//   ....[21]....
        /*0098*/ 	.word	0xffffffff


	//   ....[22]....
        /*009c*/ 	.word	0xffffffff


	//   ....[23]....
        /*00a0*/ 	.word	0xffffffff


	//   ....[24]....
        /*00a4*/ 	.word	0xffffffff


	//   ....[25]....
        /*00a8*/ 	.word	0xffffffff


	//   ....[26]....
        /*00ac*/ 	.word	0xffffffff


	//   ....[27]....
        /*00b0*/ 	.word	0xffffffff


	//   ....[28]....
        /*00b4*/ 	.word	0xffffffff


	//   ....[29]....
        /*00b8*/ 	.word	0xffffffff


	//   ....[30]....
        /*00bc*/ 	.word	0xffffffff


	//----- nvinfo : EIATTR_COOP_GROUP_INSTR_OFFSETS
	.align		4
.L_245:
        /*00c0*/ 	.byte	0x04, 0x28
        /*00c2*/ 	.short	(.L_247 - .L_246)


	//   ....[0]....
.L_246:
        /*00c4*/ 	.word	0x00001e70


	//   ....[1]....
        /*00c8*/ 	.word	0x00001ea0


	//   ....[2]....
        /*00cc*/ 	.word	0x00001ec0


	//   ....[3]....
        /*00d0*/ 	.word	0x00001ee0


	//   ....[4]....
        /*00d4*/ 	.word	0x00001f00


	//   ....[5]....
        /*00d8*/ 	.word	0x000046b0


	//   ....[6]....
        /*00dc*/ 	.word	0x00004910


	//   ....[7]....
        /*00e0*/ 	.word	0x00004940


	//   ....[8]....
        /*00e4*/ 	.word	0x00004960


	//   ....[9]....
        /*00e8*/ 	.word	0x00004980


	//   ....[10]....
        /*00ec*/ 	.word	0x00004aa0


	//   ....[11]....
        /*00f0*/ 	.word	0x00004ac0


	//   ....[12]....
        /*00f4*/ 	.word	0x00004ae0


	//   ....[13]....
        /*00f8*/ 	.word	0x000051f0


	//   ....[14]....
        /*00fc*/ 	.word	0x00005240


	//   ....[15]....
        /*0100*/ 	.word	0x00005270


	//   ....[16]....
        /*0104*/ 	.word	0x00005290


	//   ....[17]....
        /*0108*/ 	.word	0x000052b0


	//   ....[18]....
        /*010c*/ 	.word	0x00005300


	//   ....[19]....
        /*0110*/ 	.word	0x00005320


	//   ....[20]....
        /*0114*/ 	.word	0x00005340


	//   ....[21]....
        /*0118*/ 	.word	0x000085f0


	//   ....[22]....
        /*011c*/ 	.word	0x00008670


	//   ....[23]....
        /*0120*/ 	.word	0x000086e0


	//   ....[24]....
        /*0124*/ 	.word	0x00008750


	//   ....[25]....
        /*0128*/ 	.word	0x000087c0


	//   ....[26]....
        /*012c*/ 	.word	0x00008840


	//   ....[27]....
        /*0130*/ 	.word	0x000088c0


	//   ....[28]....
        /*0134*/ 	.word	0x00008940


	//   ....[29]....
        /*0138*/ 	.word	0x000089b0


	//   ....[30]....
        /*013c*/ 	.word	0x00008a20


	//----- nvinfo : EIATTR_SYSCALL_OFFSETS
	.align		4
.L_247:
        /*0140*/ 	.byte	0x04, 0x46
        /*0142*/ 	.short	(.L_249 - .L_248)


	//   ....[0]....
.L_248:
        /*0144*/ 	.word	0x00000e00


	//----- nvinfo : EIATTR_EXIT_INSTR_OFFSETS
	.align		4
.L_249:
        /*0148*/ 	.byte	0x04, 0x1c
        /*014a*/ 	.short	(.L_251 - .L_250)


	//   ....[0]....
.L_250:
        /*014c*/ 	.word	0x000000a0


	//   ....[1]....
        /*0150*/ 	.word	0x00008110


	//   ....[2]....
        /*0154*/ 	.word	0x000081f0


	//   ....[3]....
        /*0158*/ 	.word	0x00008590


	//----- nvinfo : EIATTR_CRS_STACK_SIZE
	.align		4
.L_251:
        /*015c*/ 	.byte	0x04, 0x1e
        /*015e*/ 	.short	(.L_253 - .L_252)
.L_252:
        /*0160*/ 	.word	0x00000000
.L_253:


//--------------------- .nv.info._ZN4mmha33masked_multihead_attention_kernelItLi128ELi128ELi4ELi16ELi64ELb1ELb1EEEv26Multihead_attention_paramsIT_XT5_EE --------------------------
	.section	.nv.info._ZN4mmha33masked_multihead_attention_kernelItLi128ELi128ELi4ELi16ELi64ELb1ELb1EEEv26Multihead_attention_paramsIT_XT5_EE,"",@"SHT_CUDA_INFO"
	.sectionflags	@""
	.align	4


	//----- nvinfo : EIATTR_CUDA_API_VERSION
	.align		4
        /*0000*/ 	.byte	0x04, 0x37
        /*0002*/ 	.short	(.L_255 - .L_254)
.L_254:
        /*0004*/ 	.word	0x00000082


	//----- nvinfo : EIATTR_SW2861232_WAR
	.align		4
.L_255:
        /*0008*/ 	.byte	0x01, 0x35
	.zero		2


	//----- nvinfo : EIATTR_PARAM_CBANK
	.align		4
        /*000c*/ 	.byte	0x04, 0x0a
        /*000e*/ 	.short	(.L_257 - .L_256)
	.align		4
.L_256:
        /*0010*/ 	.word	index@(.nv.constant0._ZN4mmha33masked_multihead_attention_kernelItLi128ELi128ELi4ELi16ELi64ELb1ELb1EEEv26Multihead_attention_paramsIT_XT5_EE)
        /*0014*/ 	.short	0x0160
        /*0016*/ 	.short	0x0128


	//----- nvinfo : EIATTR_CBANK_PARAM_SIZE
	.align		4
.L_257:
        /*0018*/ 	.byte	0x03, 0x19
        /*001a*/ 	.short	0x0128


	//----- nvinfo : EIATTR_KPARAM_INFO
	.align		4
        /*001c*/ 	.byte	0x04, 0x17
        /*001e*/ 	.short	(.L_259 - .L_258)
.L_258:
        /*0020*/ 	.word	0x00000000
        /*0024*/ 	.short	0x0000
        /*0026*/ 	.short	0x0000
        /*0028*/ 	.byte	0x00, 0xf0, 0xa1, 0x04


	//----- nvinfo : EIATTR_MAXREG_COUNT
	.align		4
.L_259:
        /*002c*/ 	.byte	0x03, 0x1b
        /*002e*/ 	.short	0x00ff


	//----- nvinfo : EIATTR_NUM_BARRIERS
	.align		4
        /*0030*/ 	.byte	0x02, 0x4c
        /*0032*/ 	.byte	0x01
	.zero		1


	//----- nvinfo : EIATTR_EXTERNS
	.align		4
        /*0034*/ 	.byte	0x04, 0x0f
        /*0036*/ 	.short	(.L_261 - .L_260)


	//   ....[0]....
	.align		4
.L_260:
        /*0038*/ 	.word	index@(__assertfail)


	//----- nvinfo : EIATTR_MERCURY_ISA_VERSION
	.align		4
.L_261:
        /*003c*/ 	.byte	0x03, 0x5f
        /*003e*/ 	.short	0x0000


	//----- nvinfo : EIATTR_COOP_GROUP_MASK_REGIDS
	.align		4
        /*0040*/ 	.byte	0x04, 0x29
        /*0042*/ 	.short	(.L_263 - .L_262)


	//   ....[0]....
.L_262:
        /*0044*/ 	.word	0xffffffff


	//   ....[1]....
        /*0048*/ 	.word	0xffffffff


	//   ....[2]....
        /*004c*/ 	.word	0xffffffff


	//   ....[3]....
        /*0050*/ 	.word	0xffffffff


	//   ....[4]....
        /*0054*/ 	.word	0xffffffff


	//   ....[5]....
        /*0058*/ 	.word	0xffffffff


	//   ....[6]....
        /*005c*/ 	.word	0xffffffff


	//   ....[7]....
        /*0060*/ 	.word	0xffffffff


	//   ....[8]....
        /*0064*/ 	.word	0xffffffff


	//   ....[9]....
        /*0068*/ 	.word	0xffffffff


	//   ....[10]....
        /*006c*/ 	.word	0xffffffff


	//   ....[11]....
        /*0070*/ 	.word	0xffffffff


	//   ....[12]....
        /*0074*/ 	.word	0xffffffff


	//   ....[13]....
        /*0078*/ 	.word	0xffffffff


	//   ....[14]....
        /*007c*/ 	.word	0xffffffff


	//   ....[15]....
        /*0080*/ 	.word	0xffffffff


	//   ....[16]....
        /*0084*/ 	.word	0xffffffff


	//   ....[17]....
        /*0088*/ 	.word	0xffffffff


	//   ....[18]....
        /*008c*/ 	.word	0xffffffff


	//   ....[19]....
        /*0090*/ 	.word	0xffffffff


	//   ....[20]....
        /*0094*/ 	.word	0xffffffff


	//   ....[21]....
        /*0098*/ 	.word	0xffffffff


	//   ....[22]....
        /*009c*/ 	.word	0xffffffff


	//   ....[23]....
        /*00a0*/ 	.word	0xffffffff


	//   ....[24]....
        /*00a4*/ 	.word	0xffffffff


	//   ....[25]....
        /*00a8*/ 	.word	0xffffffff


	//   ....[26]....
        /*00ac*/ 	.word	0xffffffff


	//   ....[27]....
        /*00b0*/ 	.word	0xffffffff


	//   ....[28]....
        /*00b4*/ 	.word	0xffffffff


	//----- nvinfo : EIATTR_COOP_GROUP_INSTR_OFFSETS
	.align		4
.L_263:
        /*00b8*/ 	.byte	0x04, 0x28
        /*00ba*/ 	.short	(.L_265 - .L_264)


	//   ....[0]....
.L_264:
        /*00bc*/ 	.word	0x00001e60


	//   ....[1]....
        /*00c0*/ 	.word	0x00001e90


	//   ....[2]....
        /*00c4*/ 	.word	0x00001eb0


	//   ....[3]....
        /*00c8*/ 	.word	0x00001ed0


	//   ....[4]....
        /*00cc*/ 	.word	0x00001ef0


	//   ....[5]....
        /*00d0*/ 	.word	0x000043e0


	//   ....[6]....
        /*00d4*/ 	.word	0x00004410


	//   ....[7]....
        /*00d8*/ 	.word	0x00004680


	//   ....[8]....
        /*00dc*/ 	.word	0x000046b0


	//   ....[9]....
        /*00e0*/ 	.word	0x000046d0


	//   ....[10]....
        /*00e4*/ 	.word	0x000047c0


	//   ....[11]....
        /*00e8*/ 	.word	0x000047f0


	//   ....[12]....
        /*00ec*/ 	.word	0x00004ee0


	//   ....[13]....
        /*00f0*/ 	.word	0x00004f30


	//   ....[14]....
        /*00f4*/ 	.word	0x00004f60


	//   ....[15]....
        /*00f8*/ 	.word	0x00004f80


	//   ....[16]....
        /*00fc*/ 	.word	0x00004fa0


	//   ....[17]....
        /*0100*/ 	.word	0x00004ff0


	//   ....[18]....
        /*0104*/ 	.word	0x00005010


	//   ....[19]....
        /*0108*/ 	.word	0x00008110


	//   ....[20]....
        /*010c*/ 	.word	0x00008190


	//   ....[21]....
        /*0110*/ 	.word	0x00008200


	//   ....[22]....
        /*0114*/ 	.word	0x00008270


	//   ....[23]....
        /*0118*/ 	.word	0x000082e0


	//   ....[24]....
        /*011c*/ 	.word	0x00008360


	//   ....[25]....
        /*0120*/ 	.word	0x000083e0


	//   ....[26]....
        /*0124*/ 	.word	0x00008460


	//   ....[27]....
        /*0128*/ 	.word	0x000084e0


	//   ....[28]....
        /*012c*/ 	.word	0x00008550


	//----- nvinfo : EIATTR_SYSCALL_OFFSETS
	.align		4
.L_265:
        /*0130*/ 	.byte	0x04, 0x46
        /*0132*/ 	.short	(.L_267 - .L_266)


	//   ....[0]....
.L_266:
        /*0134*/ 	.word	0x00000e00


	//----- nvinfo : EIATTR_EXIT_INSTR_OFFSETS
	.align		4
.L_267:
        /*0138*/ 	.byte	0x04, 0x1c
        /*013a*/ 	.short	(.L_269 - .L_268)


	//   ....[0]....
.L_268:
        /*013c*/ 	.word	0x000000a0


	//   ....[1]....
        /*0140*/ 	.word	0x00007c30


	//   ....[2]....
        /*0144*/ 	.word	0x00007d10


	//   ....[3]....
        /*0148*/ 	.word	0x000080b0


	//----- nvinfo : EIATTR_CRS_STACK_SIZE
	.align		4
.L_269:
        /*014c*/ 	.byte	0x04, 0x1e
        /*014e*/ 	.short	(.L_271 - .L_270)
.L_270:
        /*0150*/ 	.word	0x00000000
.L_271:


//--------------------- .nv.info._ZN4mmha33masked_multihead_attention_kernelItLi128ELi128ELi1ELi16ELi256ELb1ELb0EEEv26Multihead_attention_paramsIT_XT5_EE --------------------------
	.section	.nv.info._ZN4mmha33masked_multihead_attention_kernelItLi128ELi128ELi1ELi16ELi256ELb1ELb0EEEv26Multihead_attention_paramsIT_XT5_EE,"",@"SHT_CUDA_INFO"
	.sectionflags	@""
	.align	4


	//----- nvinfo : EIATTR_CUDA_API_VERSION
	.align		4
        /*0000*/ 	.byte	0x04, 0x37
        /*0002*/ 	.short	(.L_273 - .L_272)
.L_272:
        /*0004*/ 	.word	0x00000082


	//----- nvinfo : EIATTR_SW2861232_WAR
	.align		4
.L_273:
        /*0008*/ 	.byte	0x01, 0x35
	.zero		2


	//----- nvinfo : EIATTR_PARAM_CBANK
	.align		4
        /*000c*/ 	.byte	0x04, 0x0a
        /*000e*/ 	.short	(.L_275 - .L_274)
	.align		4
.L_274:
        /*0010*/ 	.word	index@(.nv.constant0._ZN4mmha33masked_multihead_attention_kernelItLi128ELi128ELi1ELi16ELi256ELb1ELb0EEEv26Multihead_attention_paramsIT_XT5_EE)
        /*0014*/ 	.short	0x0160
        /*0016*/ 	.short	0x0128


	//----- nvinfo : EIATTR_CBANK_PARAM_SIZE
	.align		4
.L_275:
        /*0018*/ 	.byte	0x03, 0x19
        /*001a*/ 	.short	0x0128


	//----- nvinfo : EIATTR_KPARAM_INFO
	.align		4
        /*001c*/ 	.byte	0x04, 0x17
        /*001e*/ 	.short	(.L_277 - .L_276)
.L_276:
        /*0020*/ 	.word	0x00000000
        /*0024*/ 	.short	0x0000
        /*0026*/ 	.short	0x0000
        /*0028*/ 	.byte	0x00, 0xf0, 0xa1, 0x04


	//----- nvinfo : EIATTR_MAXREG_COUNT
	.align		4
.L_277:
        /*002c*/ 	.byte	0x03, 0x1b
        /*002e*/ 	.short	0x00ff


	//----- nvinfo : EIATTR_NUM_BARRIERS
	.align		4
        /*0030*/ 	.byte	0x02, 0x4c
        /*0032*/ 	.byte	0x01
	.zero		1


	//----- nvinfo : EIATTR_EXTERNS
	.align		4
        /*0034*/ 	.byte	0x04, 0x0f
        /*0036*/ 	.short	(.L_279 - .L_278)


	//   ....[0]....
	.align		4
.L_278:
        /*0038*/ 	.word	index@(__assertfail)


	//----- nvinfo : EIATTR_MERCURY_ISA_VERSION
	.align		4
.L_279:
        /*003c*/ 	.byte	0x03, 0x5f
        /*003e*/ 	.short	0x0000


	//----- nvinfo : EIATTR_COOP_GROUP_MASK_REGIDS
	.align		4
        /*0040*/ 	.byte	0x04, 0x29
        /*0042*/ 	.short	(.L_281 - .L_280)


	//   ....[0]....
.L_280:
        /*0044*/ 	.word	0xffffffff


	//   ....[1]....
        /*0048*/ 	.word	0xffffffff


	//   ....[2]....
        /*004c*/ 	.word	0xffffffff


	//   ....[3]....
        /*0050*/ 	.word	0xffffffff


	//   ....[4]....
        /*0054*/ 	.word	0xffffffff


	//   ....[5]....
        /*0058*/ 	.word	0xffffffff


	//   ....[6]....
        /*005c*/ 	.word	0xffffffff


	//   ....[7]....
        /*0060*/ 	.word	0xffffffff


	//   ....[8]....
        /*0064*/ 	.word	0xffffffff


	//   ....[9]....
        /*0068*/ 	.word	0xffffffff


	//   ....[10]....
        /*006c*/ 	.word	0xffffffff


	//   ....[11]....
        /*0070*/ 	.word	0xffffffff


	//   ....[12]....
        /*0074*/ 	.word	0xffffffff


	//   ....[13]....
        /*0078*/ 	.word	0xffffffff


	//   ....[14]....
        /*007c*/ 	.word	0xffffffff


	//   ....[15]....
        /*0080*/ 	.word	0xffffffff


	//   ....[16]....
        /*0084*/ 	.word	0xffffffff


	//   ....[17]....
        /*0088*/ 	.word	0xffffffff


	//   ....[18]....
        /*008c*/ 	.word	0xffffffff


	//   ....[19]....
        /*0090*/ 	.word	0xffffffff


	//   ....[20]....
        /*0094*/ 	.word	0xffffffff


	//   ....[21]....
        /*0098*/ 	.word	0xffffffff


	//   ....[22]....
        /*009c*/ 	.word	0xffffffff


	//   ....[23]....
        /*00a0*/ 	.word	0xffffffff


	//   ....[24]....
        /*00a4*/ 	.word	0xffffffff


	//   ....[25]....
        /*00a8*/ 	.word	0xffffffff


	//   ....[26]....
        /*00ac*/ 	.word	0xffffffff


	//   ....[27]....
        /*00b0*/ 	.word	0xffffffff


	//----- nvinfo : EIATTR_COOP_GROUP_INSTR_OFFSETS
	.align		4
.L_281:
        /*00b4*/ 	.byte	0x04, 0x28
        /*00b6*/ 	.short	(.L_283 - .L_282)


	//   ....[0]....
.L_282:
        /*00b8*/ 	.word	0x00001e90


	//   ....[1]....
        /*00bc*/ 	.word	0x00001ec0


	//   ....[2]....
        /*00c0*/ 	.word	0x00001ee0


	//   ....[3]....
        /*00c4*/ 	.word	0x00001f00


	//   ....[4]....
        /*00c8*/ 	.word	0x00001f20


	//   ....[5]....
        /*00cc*/ 	.word	0x00004b90


	//   ....[6]....
        /*00d0*/ 	.word	0x00004c20


	//   ....[7]....
        /*00d4*/ 	.word	0x00004c60


	//   ....[8]....
        /*00d8*/ 	.word	0x00004c80


	//   ....[9]....
        /*00dc*/ 	.word	0x00004ca0


	//   ....[10]....
        /*00e0*/ 	.word	0x00004d20


	//   ....[11]....
        /*00e4*/ 	.word	0x00004d40


	//   ....[12]....
        /*00e8*/ 	.word	0x00004d60


	//   ....[13]....
        /*00ec*/ 	.word	0x00004d80


	//   ....[14]....
        /*00f0*/ 	.word	0x00005440


	//   ....[15]....
        /*00f4*/ 	.word	0x00005490


	//   ....[16]....
        /*00f8*/ 	.word	0x000054c0


	//   ....[17]....
        /*00fc*/ 	.word	0x000054e0


	//   ....[18]....
        /*0100*/ 	.word	0x00005500


	//   ....[19]....
        /*0104*/ 	.word	0x00005550


	//   ....[20]....
        /*0108*/ 	.word	0x00005570


	//   ....[21]....
        /*010c*/ 	.word	0x00005590


	//   ....[22]....
        /*0110*/ 	.word	0x000055b0


	//   ....[23]....
        /*0114*/ 	.word	0x00008770


	//   ....[24]....
        /*0118*/ 	.word	0x000087e0


	//   ....[25]....
        /*011c*/ 	.word	0x00008840


	//   ....[26]....
        /*0120*/ 	.word	0x000088a0


	//   ....[27]....
        /*0124*/ 	.word	0x00008900


	//----- nvinfo : EIATTR_SYSCALL_OFFSETS
	.align		4
.L_283:
        /*0128*/ 	.byte	0x04, 0x46
        /*012a*/ 	.short	(.L_285 - .L_284)


	//   ....[0]....
.L_284:
        /*012c*/ 	.word	0x00000e30


	//----- nvinfo : EIATTR_EXIT_INSTR_OFFSETS
	.align		4
.L_285:
        /*0130*/ 	.byte	0x04, 0x1c
        /*0132*/ 	.short	(.L_287 - .L_286)


	//   ....[0]....
.L_286:
        /*0134*/ 	.word	0x000000a0


	//   ....[1]....
        /*0138*/ 	.word	0x000082a0


	//   ....[2]....
        /*013c*/ 	.word	0x00008380


	//   ....[3]....
        /*0140*/ 	.word	0x00008720


	//----- nvinfo : EIATTR_CRS_STACK_SIZE
	.align		4
.L_287:
        /*0144*/ 	.byte	0x04, 0x1e
        /*0146*/ 	.short	(.L_289 - .L_288)
.L_288:
        /*0148*/ 	.word	0x00000000
.L_289:


//--------------------- .nv.info._ZN4mmha33masked_multihead_attention_kernelItLi128ELi128ELi2ELi16ELi128ELb1ELb0EEEv26Multihead_attention_paramsIT_XT5_EE --------------------------
	.section	.nv.info._ZN4mmha33masked_multihead_attention_kernelItLi128ELi128ELi2ELi16ELi128ELb1ELb0EEEv26Multihead_attention_paramsIT_XT5_EE,"",@"SHT_CUDA_INFO"
	.sectionflags	@""
	.align	4


	//----- nvinfo : EIATTR_CUDA_API_VERSION
	.align		4
        /*0000*/ 	.byte	0x04, 0x37
        /*0002*/ 	.short	(.L_291 - .L_290)
.L_290:
        /*0004*/ 	.word	0x00000082


	//----- nvinfo : EIATTR_SW2861232_WAR
	.align		4
.L_291:
        /*0008*/ 	.byte	0x01, 0x35
	.zero		2


	//----- nvinfo : EIATTR_PARAM_CBANK
	.align		4
        /*000c*/ 	.byte	0x04, 0x0a
        /*000e*/ 	.short	(.L_293 - .L_292)
	.align		4
.L_292:
        /*0010*/ 	.word	index@(.nv.constant0._ZN4mmha33masked_multihead_attention_kernelItLi128ELi128ELi2ELi16ELi128ELb1ELb0EEEv26Multihead_attention_paramsIT_XT5_EE)
        /*0014*/ 	.short	0x0160
        /*0016*/ 	.short	0x0128


	//----- nvinfo : EIATTR_CBANK_PARAM_SIZE
	.align		4
.L_293:
        /*0018*/ 	.byte	0x03, 0x19
        /*001a*/ 	.short	0x0128


	//----- nvinfo : EIATTR_KPARAM_INFO
	.align		4
        /*001c*/ 	.byte	0x04, 0x17
        /*001e*/ 	.short	(.L_295 - .L_294)
.L_294:
        /*0020*/ 	.word	0x00000000
        /*0024*/ 	.short	0x0000
        /*0026*/ 	.short	0x0000
        /*0028*/ 	.byte	0x00, 0xf0, 0xa1, 0x04


	//----- nvinfo : EIATTR_MAXREG_COUNT
	.align		4
.L_295:
        /*002c*/ 	.byte	0x03, 0x1b
        /*002e*/ 	.short	0x00ff


	//----- nvinfo : EIATTR_NUM_BARRIERS
	.align		4
        /*0030*/ 	.byte	0x02, 0x4c
        /*0032*/ 	.byte	0x01
	.zero		1


	//----- nvinfo : EIATTR_EXTERNS
	.align		4
        /*0034*/ 	.byte	0x04, 0x0f
        /*0036*/ 	.short	(.L_297 - .L_296)


	//   ....[0]....
	.align		4
.L_296:
        /*0038*/ 	.word	index@(__assertfail)


	//----- nvinfo : EIATTR_MERCURY_ISA_VERSION
	.align		4
.L_297:
        /*003c*/ 	.byte	0x03, 0x5f
        /*003e*/ 	.short	0x0000


	//----- nvinfo : EIATTR_COOP_GROUP_MASK_REGIDS
	.align		4
        /*0040*/ 	.byte	0x04, 0x29
        /*0042*/ 	.short	(.L_299 - .L_298)


	//   ....[0]....
.L_298:
        /*0044*/ 	.word	0xffffffff


	//   ....[1]....
        /*0048*/ 	.word	0xffffffff


	//   ....[2]....
        /*004c*/ 	.word	0xffffffff


	//   ....[3]....
        /*0050*/ 	.word	0xffffffff


	//   ....[4]....
        /*0054*/ 	.word	0xffffffff


	//   ....[5]....
        /*0058*/ 	.word	0xffffffff


	//   ....[6]....
        /*005c*/ 	.word	0xffffffff


	//   ....[7]....
        /*0060*/ 	.word	0xffffffff


	//   ....[8]....
        /*0064*/ 	.word	0xffffffff


	//   ....[9]....
        /*0068*/ 	.word	0xffffffff


	//   ....[10]....
        /*006c*/ 	.word	0xffffffff


	//   ....[11]....
        /*0070*/ 	.word	0xffffffff


	//   ....[12]....
        /*0074*/ 	.word	0xffffffff


	//   ....[13]....
        /*0078*/ 	.word	0xffffffff


	//   ....[14]....
        /*007c*/ 	.word	0xffffffff


	//   ....[15]....
        /*0080*/ 	.word	0xffffffff


	//   ....[16]....
        /*0084*/ 	.word	0xffffffff


	//   ....[17]....
        /*0088*/ 	.word	0xffffffff


	//   ....[18]....
        /*008c*/ 	.word	0xffffffff


	//   ....[19]....
        /*0090*/ 	.word	0xffffffff


	//   ....[20]....
        /*0094*/ 	.word	0xffffffff


	//   ....[21]....
        /*0098*/ 	.word	0xffffffff


	//   ....[22]....
        /*009c*/ 	.word	0xffffffff


	//   ....[23]....
        /*00a0*/ 	.word	0xffffffff


	//   ....[24]....
        /*00a4*/ 	.word	0xffffffff


	//   ....[25]....
        /*00a8*/ 	.word	0xffffffff


	//   ....[26]....
        /*00ac*/ 	.word	0xffffffff


	//   ....[27]....
        /*00b0*/ 	.word	0xffffffff


	//   ....[28]....
        /*00b4*/ 	.word	0xffffffff


	//   ....[29]....
        /*00b8*/ 	.word	0xffffffff


	//   ....[30]....
        /*00bc*/ 	.word	0xffffffff


	//----- nvinfo : EIATTR_COOP_GROUP_INSTR_OFFSETS
	.align		4
.L_299:
        /*00c0*/ 	.byte	0x04, 0x28
        /*00c2*/ 	.short	(.L_301 - .L_300)


	//   ....[0]....
.L_300:
        /*00c4*/ 	.word	0x00001e80


	//   ....[1]....
        /*00c8*/ 	.word	0x00001eb0


	//   ....[2]....
        /*00cc*/ 	.word	0x00001ed0


	//   ....[3]....
        /*00d0*/ 	.word	0x00001ef0


	//   ....[4]....
        /*00d4*/ 	.word	0x00001f10


	//   ....[5]....
        /*00d8*/ 	.word	0x00004370


	//   ....[6]....
        /*00dc*/ 	.word	0x000045d0


	//   ....[7]....
        /*00e0*/ 	.word	0x00004600


	//   ....[8]....
        /*00e4*/ 	.word	0x00004620


	//   ....[9]....
        /*00e8*/ 	.word	0x00004640


	//   ....[10]....
        /*00ec*/ 	.word	0x00004760


	//   ....[11]....
        /*00f0*/ 	.word	0x00004780


	//   ....[12]....
        /*00f4*/ 	.word	0x000047a0


	//   ....[13]....
        /*00f8*/ 	.word	0x00004ea0


	//   ....[14]....
        /*00fc*/ 	.word	0x00004ef0


	//   ....[15]....
        /*0100*/ 	.word	0x00004f20


	//   ....[16]....
        /*0104*/ 	.word	0x00004f40


	//   ....[17]....
        /*0108*/ 	.word	0x00004f60


	//   ....[18]....
        /*010c*/ 	.word	0x00004fb0


	//   ....[19]....
        /*0110*/ 	.word	0x00004fd0


	//   ....[20]....
        /*0114*/ 	.word	0x00004ff0


	//   ....[21]....
        /*0118*/ 	.word	0x00007f50


	//   ....[22]....
        /*011c*/ 	.word	0x00007fd0


	//   ....[23]....
        /*0120*/ 	.word	0x00008040


	//   ....[24]....
        /*0124*/ 	.word	0x000080b0


	//   ....[25]....
        /*0128*/ 	.word	0x00008120


	//   ....[26]....
        /*012c*/ 	.word	0x000081a0


	//   ....[27]....
        /*0130*/ 	.word	0x00008220


	//   ....[28]....
        /*0134*/ 	.word	0x000082a0


	//   ....[29]....
        /*0138*/ 	.word	0x00008310


	//   ....[30]....
        /*013c*/ 	.word	0x00008380


	//----- nvinfo : EIATTR_SYSCALL_OFFSETS
	.align		4
.L_301:
        /*0140*/ 	.byte	0x04, 0x46
        /*0142*/ 	.short	(.L_303 - .L_302)


	//   ....[0]....
.L_302:
        /*0144*/ 	.word	0x00000e10


	//----- nvinfo : EIATTR_EXIT_INSTR_OFFSETS
	.align		4
.L_303:
        /*0148*/ 	.byte	0x04, 0x1c
        /*014a*/ 	.short	(.L_305 - .L_304)


	//   ....[0]....
.L_304:
        /*014c*/ 	.word	0x000000a0


	//   ....[1]....
        /*0150*/ 	.word	0x00007a70


	//   ....[2]....
        /*0154*/ 	.word	0x00007b50


	//   ....[3]....
        /*0158*/ 	.word	0x00007ef0


	//----- nvinfo : EIATTR_CRS_STACK_SIZE
	.align		4
.L_305:
        /*015c*/ 	.byte	0x04, 0x1e
        /*015e*/ 	.short	(.L_307 - .L_306)
.L_306:
        /*0160*/ 	.word	0x00000000
.L_307:


//--------------------- .nv.info._ZN4mmha33masked_multihead_attention_kernelItLi128ELi128ELi4ELi16ELi64ELb1ELb0EEEv26Multihead_attention_paramsIT_XT5_EE --------------------------
	.section	.nv.info._ZN4mmha33masked_multihead_attention_kernelItLi128ELi128ELi4ELi16ELi64ELb1ELb0EEEv26Multihead_attention_paramsIT_XT5_EE,"",@"SHT_CUDA_INFO"
	.sectionflags	@""
	.align	4


	//----- nvinfo : EIATTR_CUDA_API_VERSION
	.align		4
        /*0000*/ 	.byte	0x04, 0x37
        /*0002*/ 	.short	(.L_309 - .L_308)
.L_308:
        /*0004*/ 	.word	0x00000082


	//----- nvinfo : EIATTR_SW2861232_WAR
	.align		4
.L_309:
        /*0008*/ 	.byte	0x01, 0x35
	.zero		2


	//----- nvinfo : EIATTR_PARAM_CBANK
	.align		4
        /*000c*/ 	.byte	0x04, 0x0a
        /*000e*/ 	.short	(.L_311 - .L_310)
	.align		4
.L_310:
        /*0010*/ 	.word	index@(.nv.constant0._ZN4mmha33masked_multihead_attention_kernelItLi128ELi128ELi4ELi16ELi64ELb1ELb0EEEv26Multihead_attention_paramsIT_XT5_EE)
        /*0014*/ 	.short	0x0160
        /*0016*/ 	.short	0x0128


	//----- nvinfo : EIATTR_CBANK_PARAM_SIZE
	.align		4
.L_311:
        /*0018*/ 	.byte	0x03, 0x19
        /*001a*/ 	.short	0x0128


	//----- nvinfo : EIATTR_KPARAM_INFO
	.align		4
        /*001c*/ 	.byte	0x04, 0x17
        /*001e*/ 	.short	(.L_313 - .L_312)
.L_312:
        /*0020*/ 	.word	0x00000000
        /*0024*/ 	.short	0x0000
        /*0026*/ 	.short	0x0000
        /*0028*/ 	.byte	0x00, 0xf0, 0xa1, 0x04


	//----- nvinfo : EIATTR_MAXREG_COUNT
	.align		4
.L_313:
        /*002c*/ 	.byte	0x03, 0x1b
        /*002e*/ 	.short	0x00ff


	//----- nvinfo : EIATTR_NUM_BARRIERS
	.align		4
        /*0030*/ 	.byte	0x02, 0x4c
        /*0032*/ 	.byte	0x01
	.zero		1


	//----- nvinfo : EIATTR_EXTERNS
	.align		4
        /*0034*/ 	.byte	0x04, 0x0f
        /*0036*/ 	.short	(.L_315 - .L_314)


	//   ....[0]....
	.align		4
.L_314:
        /*0038*/ 	.word	index@(__assertfail)


	//----- nvinfo : EIATTR_MERCURY_ISA_VERSION
	.align		4
.L_315:
        /*003c*/ 	.byte	0x03, 0x5f
        /*003e*/ 	.short	0x0000


	//----- nvinfo : EIATTR_COOP_GROUP_MASK_REGIDS
	.align		4
        /*0040*/ 	.byte	0x04, 0x29
        /*0042*/ 	.short	(.L_317 - .L_316)


	//   ....[0]....
.L_316:
        /*0044*/ 	.word	0xffffffff


	//   ....[1]....
        /*0048*/ 	.word	0xffffffff


	//   ....[2]....
        /*004c*/ 	.word	0xffffffff


	//   ....[3]....
        /*0050*/ 	.word	0xffffffff


	//   ....[4]....
        /*0054*/ 	.word	0xffffffff


	//   ....[5]....
        /*0058*/ 	.word	0xffffffff


	//   ....[6]....
        /*005c*/ 	.word	0xffffffff


	//   ....[7]....
        /*0060*/ 	.word	0xffffffff


	//   ....[8]....
        /*0064*/ 	.word	0xffffffff


	//   ....[9]....
        /*0068*/ 	.word	0xffffffff


	//   ....[10]....
        /*006c*/ 	.word	0xffffffff


	//   ....[11]....
        /*0070*/ 	.word	0xffffffff


	//   ....[12]....
        /*0074*/ 	.word	0xffffffff


	//   ....[13]....
        /*0078*/ 	.word	0xffffffff


	//   ....[14]....
        /*007c*/ 	.word	0xffffffff


	//   ....[15]....
        /*0080*/ 	.word	0xffffffff


	//   ....[16]....
        /*0084*/ 	.word	0xffffffff


	//   ....[17]....
        /*0088*/ 	.word	0xffffffff


	//   ....[18]....
        /*008c*/ 	.word	0xffffffff


	//   ....[19]....
        /*0090*/ 	.word	0xffffffff


	//   ....[20]....
        /*0094*/ 	.word	0xffffffff


	//   ....[21]....
        /*0098*/ 	.word	0xffffffff


	//   ....[22]....
        /*009c*/ 	.word	0xffffffff


	//   ....[23]....
        /*00a0*/ 	.word	0xffffffff


	//   ....[24]....
        /*00a4*/ 	.word	0xffffffff


	//   ....[25]....
        /*00a8*/ 	.word	0xffffffff


	//   ....[26]....
        /*00ac*/ 	.word	0xffffffff


	//   ....[27]....
        /*00b0*/ 	.word	0xffffffff


	//   ....[28]....
        /*00b4*/ 	.word	0xffffffff


	//----- nvinfo : EIATTR_COOP_GROUP_INSTR_OFFSETS
	.align		4
.L_317:
        /*00b8*/ 	.byte	0x04, 0x28
        /*00ba*/ 	.short	(.L_319 - .L_318)


	//   ....[0]....
.L_318:
        /*00bc*/ 	.word	0x00001e80


	//   ....[1]....
        /*00c0*/ 	.word	0x00001eb0


	//   ....[2]....
        /*00c4*/ 	.word	0x00001ed0


	//   ....[3]....
        /*00c8*/ 	.word	0x00001ef0


	//   ....[4]....
        /*00cc*/ 	.word	0x00001f10


	//   ....[5]....
        /*00d0*/ 	.word	0x000040a0


	//   ....[6]....
        /*00d4*/ 	.word	0x000040d0


	//   ....[7]....
        /*00d8*/ 	.word	0x00004340


	//   ....[8]....
        /*00dc*/ 	.word	0x00004370


	//   ....[9]....
        /*00e0*/ 	.word	0x00004390


	//   ....[10]....
        /*00e4*/ 	.word	0x00004480


	//   ....[11]....
        /*00e8*/ 	.word	0x000044b0


	//   ....[12]....
        /*00ec*/ 	.word	0x00004ba0


	//   ....[13]....
        /*00f0*/ 	.word	0x00004bf0


	//   ....[14]....
        /*00f4*/ 	.word	0x00004c20


	//   ....[15]....
        /*00f8*/ 	.word	0x00004c40


	//   ....[16]....
        /*00fc*/ 	.word	0x00004c60


	//   ....[17]....
        /*0100*/ 	.word	0x00004cb0


	//   ....[18]....
        /*0104*/ 	.word	0x00004cd0


	//   ....[19]....
        /*0108*/ 	.word	0x00007a60


	//   ....[20]....
        /*010c*/ 	.word	0x00007ae0


	//   ....[21]....
        /*0110*/ 	.word	0x00007b50


	//   ....[22]....
        /*0114*/ 	.word	0x00007bc0


	//   ....[23]....
        /*0118*/ 	.word	0x00007c30


	//   ....[24]....
        /*011c*/ 	.word	0x00007cb0


	//   ....[25]....
        /*0120*/ 	.word	0x00007d30


	//   ....[26]....
        /*0124*/ 	.word	0x00007db0


	//   ....[27]....
        /*0128*/ 	.word	0x00007e30


	//   ....[28]....
        /*012c*/ 	.word	0x00007ea0


	//----- nvinfo : EIATTR_SYSCALL_OFFSETS
	.align		4
.L_319:
        /*0130*/ 	.byte	0x04, 0x46
        /*0132*/ 	.short	(.L_321 - .L_320)


	//   ....[0]....
.L_320:
        /*0134*/ 	.word	0x00000e20


	//----- nvinfo : EIATTR_EXIT_INSTR_OFFSETS
	.align		4
.L_321:
        /*0138*/ 	.byte	0x04, 0x1c
        /*013a*/ 	.short	(.L_323 - .L_322)


	//   ....[0]....
.L_322:
        /*013c*/ 	.word	0x000000a0


	//   ....[1]....
        /*0140*/ 	.word	0x00007580


	//   ....[2]....
        /*0144*/ 	.word	0x00007660


	//   ....[3]....
        /*0148*/ 	.word	0x00007a00


	//----- nvinfo : EIATTR_CRS_STACK_SIZE
	.align		4
.L_323:
        /*014c*/ 	.byte	0x04, 0x1e
        /*014e*/ 	.short	(.L_325 - .L_324)
.L_324:
        /*0150*/ 	.word	0x00000000
.L_325:


//--------------------- .nv.info._ZN4mmha33masked_multihead_attention_kernelIfLi128ELi128ELi1ELi32ELi256ELb1ELb1EEEv26Multihead_attention_paramsIT_XT5_EE --------------------------
	.section	.nv.info._ZN4mmha33masked_multihead_attention_kernelIfLi128ELi128ELi1ELi32ELi256ELb1ELb1EEEv26Multihead_attention_paramsIT_XT5_EE,"",@"SHT_CUDA_INFO"
	.sectionflags	@""
	.align	4


	//----- nvinfo : EIATTR_CUDA_API_VERSION
	.align		4
        /*0000*/ 	.byte	0x04, 0x37
        /*0002*/ 	.short	(.L_327 - .L_326)
.L_326:
        /*0004*/ 	.word	0x00000082


	//----- nvinfo : EIATTR_SW2861232_WAR
	.align		4
.L_327:
        /*0008*/ 	.byte	0x01, 0x35
	.zero		2


	//----- nvinfo : EIATTR_PARAM_CBANK
	.align		4
        /*000c*/ 	.byte	0x04, 0x0a
        /*000e*/ 	.short	(.L_329 - .L_328)
	.align		4
.L_328:
        /*0010*/ 	.word	index@(.nv.constant0._ZN4mmha33masked_multihead_attention_kernelIfLi128ELi128ELi1ELi32ELi256ELb1ELb1EEEv26Multihead_attention_paramsIT_XT5_EE)
        /*0014*/ 	.short	0x0160
        /*0016*/ 	.short	0x0128


	//----- nvinfo : EIATTR_CBANK_PARAM_SIZE
	.align		4
.L_329:
        /*0018*/ 	.byte	0x03, 0x19
        /*001a*/ 	.short	0x0128


	//----- nvinfo : EIATTR_KPARAM_INFO
	.align		4
        /*001c*/ 	.byte	0x04, 0x17
        /*001e*/ 	.short	(.L_331 - .L_330)
.L_330:
        /*0020*/ 	.word	0x00000000
        /*0024*/ 	.short	0x0000
        /*0026*/ 	.short	0x0000
        /*0028*/ 	.byte	0x00, 0xf0, 0xa1, 0x04


	//----- nvinfo : EIATTR_MAXREG_COUNT
	.align		4
.L_331:
        /*002c*/ 	.byte	0x03, 0x1b
        /*002e*/ 	.short	0x00ff


	//----- nvinfo : EIATTR_NUM_BARRIERS
	.align		4
        /*0030*/ 	.byte	0x02, 0x4c
        /*0032*/ 	.byte	0x01
	.zero		1


	//----- nvinfo : EIATTR_EXTERNS
	.align		4
        /*0034*/ 	.byte	0x04, 0x0f
        /*0036*/ 	.short	(.L_333 - .L_332)


	//   ....[0]....
	.align		4
.L_332:
        /*0038*/ 	.word	index@(__assertfail)


	//----- nvinfo : EIATTR_ANNOTATIONS
	.align		4
.L_333:
        /*003c*/ 	.byte	0x04, 0x55
        /*003e*/ 	.short	(.L_335 - .L_334)


	//   ....[0]....
.L_334:
        /*0040*/ 	.word	0x00000001
        /*0044*/ 	.byte	0xf0, 0x05, 0x00, 0x00, 0x01, 0x00, 0x00, 0x00, 0x90, 0x1d, 0x00, 0x00, 0x01, 0x00, 0x00, 0x00
        /* <DEDUP_REMOVED lines=102> */
        /*06b4*/ 	.byte	0x40, 0x9b, 0x00, 0x00


	//----- nvinfo : EIATTR_MERCURY_ISA_VERSION
	.align		4
.L_335:
        /*06b8*/ 	.byte	0x03, 0x5f
        /*06ba*/ 	.short	0x0000


	//----- nvinfo : EIATTR_COOP_GROUP_MASK_REGIDS
	.align		4
        /*06bc*/ 	.byte	0x04, 0x29
        /*06be*/ 	.short	(.L_337 - .L_336)


	//   ....[0]....
.L_336:
        /*06c0*/ 	.word	0xffffffff


	//   ....[1]....
        /*06c4*/ 	.word	0xffffffff


	//   ....[2]....
        /*06c8*/ 	.word	0xffffffff


	//   ....[3]....
        /*06cc*/ 	.word	0xffffffff


	//   ....[4]....
        /*06d0*/ 	.word	0xffffffff


	//   ....[5]....
        /*06d4*/ 	.word	0xffffffff


	//   ....[6]....
        /*06d8*/ 	.word	0xffffffff


	//   ....[7]....
        /*06dc*/ 	.word	0xffffffff


	//   ....[8]....
        /*06e0*/ 	.word	0xffffffff


	//   ....[9]....
        /*06e4*/ 	.word	0xffffffff


	//   ....[10]....
        /*06e8*/ 	.word	0xffffffff


	//   ....[11]....
        /*06ec*/ 	.word	0xffffffff


	//   ....[12]....
        /*06f0*/ 	.word	0xffffffff


	//   ....[13]....
        /*06f4*/ 	.word	0xffffffff


	//   ....[14]....
        /*06f8*/ 	.word	0xffffffff


	//   ....[15]....
        /*06fc*/ 	.word	0xffffffff


	//   ....[16]....
        /*0700*/ 	.word	0xffffffff


	//   ....[17]....
        /*0704*/ 	.word	0xffffffff


	//   ....[18]....
        /*0708*/ 	.word	0xffffffff


	//   ....[19]....
        /*070c*/ 	.word	0xffffffff


	//   ....[20]....
        /*0710*/ 	.word	0xffffffff


	//   ....[21]....
        /*0714*/ 	.word	0xffffffff


	//   ....[22]....
        /*0718*/ 	.word	0xffffffff


	//   ....[23]....
        /*071c*/ 	.word	0xffffffff


	//   ....[24]....
        /*0720*/ 	.word	0xffffffff


	//   ....[25]....
        /*0724*/ 	.word	0xffffffff


	//   ....[26]....
        /*0728*/ 	.word	0xffffffff


	//   ....[27]....
        /*072c*/ 	.word	0xffffffff


	//----- nvinfo : EIATTR_COOP_GROUP_INSTR_OFFSETS
	.align		4
.L_337:
        /*0730*/ 	.byte	0x04, 0x28
        /*0732*/ 	.short	(.L_339 - .L_338)


	//   ....[0]....
.L_338:
        /*0734*/ 	.word	0x00001ca0


	//   ....[1]....
        /*0738*/ 	.word	0x00001cd0


	//   ....[2]....
        /*073c*/ 	.word	0x00001cf0


	//   ....[3]....
        /*0740*/ 	.word	0x00001d10


	//   ....[4]....
        /*0744*/ 	.word	0x00001d30


	//   ....[5]....
        /*0748*/ 	.word	0x00008bd0


	//   ....[6]....
        /*074c*/ 	.word	0x00008bf0


	//   ....[7]....
        /*0750*/ 	.word	0x00008c10


	//   ....[8]....
        /*0754*/ 	.word	0x00008c40


	//   ....[9]....
        /*0758*/ 	.word	0x00008c70


	//   ....[10]....
        /*075c*/ 	.word	0x00008d30


	//   ....[11]....
        /*0760*/ 	.word	0x00008d50


	//   ....[12]....
        /*0764*/ 	.word	0x00008d70


	//   ....[13]....
        /*0768*/ 	.word	0x00008d90


	//   ....[14]....
        /*076c*/ 	.word	0x000094d0


	//   ....[15]....
        /*0770*/ 	.word	0x00009510


	//   ....[16]....
        /*0774*/ 	.word	0x00009560


	//   ....[17]....
        /*0778*/ 	.word	0x00009580


	//   ....[18]....
        /*077c*/ 	.word	0x000095a0


	//   ....[19]....
        /*0780*/ 	.word	0x000095f0


	//   ....[20]....
        /*0784*/ 	.word	0x00009610


	//   ....[21]....
        /*0788*/ 	.word	0x00009630


	//   ....[22]....
        /*078c*/ 	.word	0x00009650


	//   ....[23]....
        /*0790*/ 	.word	0x0000bc00


	//   ....[24]....
        /*0794*/ 	.word	0x0000bc70


	//   ....[25]....
        /*0798*/ 	.word	0x0000bcd0


	//   ....[26]....
        /*079c*/ 	.word	0x0000bd30


	//   ....[27]....
        /*07a0*/ 	.word	0x0000bd90


	//----- nvinfo : EIATTR_SYSCALL_OFFSETS
	.align		4
.L_339:
        /*07a4*/ 	.byte	0x04, 0x46
        /*07a6*/ 	.short	(.L_341 - .L_340)


	//   ....[0]....
.L_340:
        /*07a8*/ 	.word	0x00000e10


	//----- nvinfo : EIATTR_EXIT_INSTR_OFFSETS
	.align		4
.L_341:
        /*07ac*/ 	.byte	0x04, 0x1c
        /*07ae*/ 	.short	(.L_343 - .L_342)


	//   ....[0]....
.L_342:
        /*07b0*/ 	.word	0x000000b0


	//   ....[1]....
        /*07b4*/ 	.word	0x0000b940


	//   ....[2]....
        /*07b8*/ 	.word	0x0000b9f0


	//   ....[3]....
        /*07bc*/ 	.word	0x0000bbb0


	//----- nvinfo : EIATTR_CRS_STACK_SIZE
	.align		4
.L_343:
        /*07c0*/ 	.byte	0x04, 0x1e
        /*07c2*/ 	.short	(.L_345 - .L_344)
.L_344:
        /*07c4*/ 	.word	0x00000000
.L_345:


//--------------------- .nv.info._ZN4mmha33masked_multihead_attention_kernelIfLi128ELi128ELi2ELi32ELi128ELb1ELb1EEEv26Multihead_attention_paramsIT_XT5_EE --------------------------
	.section	.nv.info._ZN4mmha33masked_multihead_attention_kernelIfLi128ELi128ELi2ELi32ELi128ELb1ELb1EEEv26Multihead_attention_paramsIT_XT5_EE,"",@"SHT_CUDA_INFO"
	.sectionflags	@""
	.align	4


	//----- nvinfo : EIATTR_CUDA_API_VERSION
	.align		4
        /*0000*/ 	.byte	0x04, 0x37
        /*0002*/ 	.short	(.L_347 - .L_346)
.L_346:
        /*0004*/ 	.word	0x00000082


	//----- nvinfo : EIATTR_SW2861232_WAR
	.align		4
.L_347:
        /*0008*/ 	.byte	0x01, 0x35
	.zero		2


	//----- nvinfo : EIATTR_PARAM_CBANK
	.align		4
        /*000c*/ 	.byte	0x04, 0x0a
        /*000e*/ 	.short	(.L_349 - .L_348)
	.align		4
.L_348:
        /*0010*/ 	.word	index@(.nv.constant0._ZN4mmha33masked_multihead_attention_kernelIfLi128ELi128ELi2ELi32ELi128ELb1ELb1EEEv26Multihead_attention_paramsIT_XT5_EE)
        /*0014*/ 	.short	0x0160
        /*0016*/ 	.short	0x0128


	//----- nvinfo : EIATTR_CBANK_PARAM_SIZE
	.align		4
.L_349:
        /*0018*/ 	.byte	0x03, 0x19
        /*001a*/ 	.short	0x0128


	//----- nvinfo : EIATTR_KPARAM_INFO
	.align		4
        /*001c*/ 	.byte	0x04, 0x17
        /*001e*/ 	.short	(.L_351 - .L_350)
.L_350:
        /*0020*/ 	.word	0x00000000
        /*0024*/ 	.short	0x0000
        /*0026*/ 	.short	0x0000
        /*0028*/ 	.byte	0x00, 0xf0, 0xa1, 0x04


	//----- nvinfo : EIATTR_MAXREG_COUNT
	.align		4
.L_351:
        /*002c*/ 	.byte	0x03, 0x1b
        /*002e*/ 	.short	0x00ff


	//----- nvinfo : EIATTR_NUM_BARRIERS
	.align		4
        /*0030*/ 	.byte	0x02, 0x4c
        /*0032*/ 	.byte	0x01
	.zero		1


	//----- nvinfo : EIATTR_EXTERNS
	.align		4
        /*0034*/ 	.byte	0x04, 0x0f
        /*0036*/ 	.short	(.L_353 - .L_352)


	//   ....[0]....
	.align		4
.L_352:
        /*0038*/ 	.word	index@(__assertfail)


	//----- nvinfo : EIATTR_MERCURY_ISA_VERSION
	.align		4
.L_353:
        /*003c*/ 	.byte	0x03, 0x5f
        /*003e*/ 	.short	0x0000


	//----- nvinfo : EIATTR_COOP_GROUP_MASK_REGIDS
	.align		4
        /*0040*/ 	.byte	0x04, 0x29
        /*0042*/ 	.short	(.L_355 - .L_354)


	//   ....[0]....
.L_354:
        /*0044*/ 	.word	0xffffffff


	//   ....[1]....
        /*0048*/ 	.word	0xffffffff


	//   ....[2]....
        /*004c*/ 	.word	0xffffffff


	//   ....[3]....
        /*0050*/ 	.word	0xffffffff


	//   ....[4]....
        /*0054*/ 	.word	0xffffffff


	//   ....[5]....
        /*0058*/ 	.word	0xffffffff


	//   ....[6]....
        /*005c*/ 	.word	0xffffffff


	//   ....[7]....
        /*0060*/ 	.word	0xffffffff


	//   ....[8]....
        /*0064*/ 	.word	0xffffffff


	//   ....[9]....
        /*0068*/ 	.word	0xffffffff


	//   ....[10]....
        /*006c*/ 	.word	0xffffffff


	//   ....[11]....
        /*0070*/ 	.word	0xffffffff


	//   ....[12]....
        /*0074*/ 	.word	0xffffffff


	//   ....[13]....
        /*0078*/ 	.word	0xffffffff


	//   ....[14]....
        /*007c*/ 	.word	0xffffffff


	//   ....[15]....
        /*0080*/ 	.word	0xffffffff


	//   ....[16]....
        /*0084*/ 	.word	0xffffffff


	//   ....[17]....
        /*0088*/ 	.word	0xffffffff


	//   ....[18]....
        /*008c*/ 	.word	0xffffffff


	//   ....[19]....
        /*0090*/ 	.word	0xffffffff


	//   ....[20]....
        /*0094*/ 	.word	0xffffffff


	//   ....[21]....
        /*0098*/ 	.word	0xffffffff


	//   ....[22]....
        /*009c*/ 	.word	0xffffffff


	//   ....[23]....
        /*00a0*/ 	.word	0xffffffff


	//   ....[24]....
        /*00a4*/ 	.word	0xffffffff


	//   ....[25]....
        /*00a8*/ 	.word	0xffffffff


	//   ....[26]....
        /*00ac*/ 	.word	0xffffffff


	//   ....[27]....
        /*00b0*/ 	.word	0xffffffff


	//   ....[28]....
        /*00b4*/ 	.word	0xffffffff


	//   ....[29]....
        /*00b8*/ 	.word	0xffffffff


	//   ....[30]....
        /*00bc*/ 	.word	0xffffffff


	//----- nvinfo : EIATTR_COOP_GROUP_INSTR_OFFSETS
	.align		4
.L_355:
        /*00c0*/ 	.byte	0x04, 0x28
        /*00c2*/ 	.short	(.L_357 - .L_356)


	//   ....[0]....
.L_356:
        /*00c4*/ 	.word	0x00001c10


	//   ....[1]....
        /*00c8*/ 	.word	0x00001c40


	//   ....[2]....
        /*00cc*/ 	.word	0x00001c60


	//   ....[3]....
        /*00d0*/ 	.word	0x00001c80


	//   ....[4]....
        /*00d4*/ 	.word	0x00001ca0


	//   ....[5]....
        /*00d8*/ 	.word	0x00006650


	//   ....[6]....
        /*00dc*/ 	.word	0x00006890


	//   ....[7]....
        /*00e0*/ 	.word	0x000068c0


	//   ....[8]....
        /*00e4*/ 	.word	0x000068e0


	//   ....[9]....
        /*00e8*/ 	.word	0x00006900


	//   ....[10]....
        /*00ec*/ 	.word	0x00006a20


	//   ....[11]....
        /*00f0*/ 	.word	0x00006a40


	//   ....[12]....
        /*00f4*/ 	.word	0x00006a60


	//   ....[13]....
        /*00f8*/ 	.word	0x00007190


	//   ....[14]....
        /*00fc*/ 	.word	0x000071e0


	//   ....[15]....
        /*0100*/ 	.word	0x00007210


	//   ....[16]....
        /*0104*/ 	.word	0x00007230


	//   ....[17]....
        /*0108*/ 	.word	0x00007250


	//   ....[18]....
        /*010c*/ 	.word	0x000072a0


	//   ....[19]....
        /*0110*/ 	.word	0x000072c0


	//   ....[20]....
        /*0114*/ 	.word	0x000072e0


	//   ....[21]....
        /*0118*/ 	.word	0x000096b0


	//   ....[22]....
        /*011c*/ 	.word	0x00009730


	//   ....[23]....
        /*0120*/ 	.word	0x000097a0


	//   ....[24]....
        /*0124*/ 	.word	0x00009810


	//   ....[25]....
        /*0128*/ 	.word	0x00009880


	//   ....[26]....
        /*012c*/ 	.word	0x00009900


	//   ....[27]....
        /*0130*/ 	.word	0x00009970


	//   ....[28]....
        /*0134*/ 	.word	0x000099f0


	//   ....[29]....
        /*0138*/ 	.word	0x00009a60


	//   ....[30]....
        /*013c*/ 	.word	0x00009ad0


	//----- nvinfo : EIATTR_SYSCALL_OFFSETS
	.align		4
.L_357:
        /*0140*/ 	.byte	0x04, 0x46
        /*0142*/ 	.short	(.L_359 - .L_358)


	//   ....[0]....
.L_358:
        /*0144*/ 	.word	0x00000da0


	//----- nvinfo : EIATTR_EXIT_INSTR_OFFSETS
	.align		4
.L_359:
        /*0148*/ 	.byte	0x04, 0x1c
        /*014a*/ 	.short	(.L_361 - .L_360)


	//   ....[0]....
.L_360:
        /*014c*/ 	.word	0x000000a0


	//   ....[1]....
        /*0150*/ 	.word	0x000093e0


	//   ....[2]....
        /*0154*/ 	.word	0x00009490


	//   ....[3]....
        /*0158*/ 	.word	0x00009650


	//----- nvinfo : EIATTR_CRS_STACK_SIZE
	.align		4
.L_361:
        /*015c*/ 	.byte	0x04, 0x1e
        /*015e*/ 	.short	(.L_363 - .L_362)
.L_362:
        /*0160*/ 	.word	0x00000000
.L_363:


//--------------------- .nv.info._ZN4mmha33masked_multihead_attention_kernelIfLi128ELi128ELi4ELi32ELi64ELb1ELb1EEEv26Multihead_attention_paramsIT_XT5_EE --------------------------
	.section	.nv.info._ZN4mmha33masked_multihead_attention_kernelIfLi128ELi128ELi4ELi32ELi64ELb1ELb1EEEv26Multihead_attention_paramsIT_XT5_EE,"",@"SHT_CUDA_INFO"
	.sectionflags	@""
	.align	4


	//----- nvinfo : EIATTR_CUDA_API_VERSION
	.align		4
        /*0000*/ 	.byte	0x04, 0x37
        /*0002*/ 	.short	(.L_365 - .L_364)
.L_364:
        /*0004*/ 	.word	0x00000082


	//----- nvinfo : EIATTR_SW2861232_WAR
	.align		4
.L_365:
        /*0008*/ 	.byte	0x01, 0x35
	.zero		2


	//----- nvinfo : EIATTR_PARAM_CBANK
	.align		4
        /*000c*/ 	.byte	0x04, 0x0a
        /*000e*/ 	.short	(.L_367 - .L_366)
	.align		4
.L_366:
        /*0010*/ 	.word	index@(.nv.constant0._ZN4mmha33masked_multihead_attention_kernelIfLi128ELi128ELi4ELi32ELi64ELb1ELb1EEEv26Multihead_attention_paramsIT_XT5_EE)
        /*0014*/ 	.short	0x0160
        /*0016*/ 	.short	0x0128


	//----- nvinfo : EIATTR_CBANK_PARAM_SIZE
	.align		4
.L_367:
        /*0018*/ 	.byte	0x03, 0x19
        /*001a*/ 	.short	0x0128


	//----- nvinfo : EIATTR_KPARAM_INFO
	.align		4
        /*001c*/ 	.byte	0x04, 0x17
        /*001e*/ 	.short	(.L_369 - .L_368)
.L_368:
        /*0020*/ 	.word	0x00000000
        /*0024*/ 	.short	0x0000
        /*0026*/ 	.short	0x0000
        /*0028*/ 	.byte	0x00, 0xf0, 0xa1, 0x04


	//----- nvinfo : EIATTR_MAXREG_COUNT
	.align		4
.L_369:
        /*002c*/ 	.byte	0x03, 0x1b
        /*002e*/ 	.short	0x00ff


	//----- nvinfo : EIATTR_NUM_BARRIERS
	.align		4
        /*0030*/ 	.byte	0x02, 0x4c
        /*0032*/ 	.byte	0x01
	.zero		1


	//----- nvinfo : EIATTR_EXTERNS
	.align		4
        /*0034*/ 	.byte	0x04, 0x0f
        /*0036*/ 	.short	(.L_371 - .L_370)


	//   ....[0]....
	.align		4
.L_370:
        /*0038*/ 	.word	index@(__assertfail)


	//----- nvinfo : EIATTR_MERCURY_ISA_VERSION
	.align		4
.L_371:
        /*003c*/ 	.byte	0x03, 0x5f
        /*003e*/ 	.short	0x0000


	//----- nvinfo : EIATTR_COOP_GROUP_MASK_REGIDS
	.align		4
        /*0040*/ 	.byte	0x04, 0x29
        /*0042*/ 	.short	(.L_373 - .L_372)


	//   ....[0]....
.L_372:
        /*0044*/ 	.word	0xffffffff


	//   ....[1]....
        /*0048*/ 	.word	0xffffffff


	//   ....[2]....
        /*004c*/ 	.word	0xffffffff


	//   ....[3]....
        /*0050*/ 	.word	0xffffffff


	//   ....[4]....
        /*0054*/ 	.word	0xffffffff


	//   ....[5]....
        /*0058*/ 	.word	0xffffffff


	//   ....[6]....
        /*005c*/ 	.word	0xffffffff


	//   ....[7]....
        /*0060*/ 	.word	0xffffffff


	//   ....[8]....
        /*0064*/ 	.word	0xffffffff


	//   ....[9]....
        /*0068*/ 	.word	0xffffffff


	//   ....[10]....
        /*006c*/ 	.word	0xffffffff


	//   ....[11]....
        /*0070*/ 	.word	0xffffffff


	//   ....[12]....
        /*0074*/ 	.word	0xffffffff


	//   ....[13]....
        /*0078*/ 	.word	0xffffffff


	//   ....[14]....
        /*007c*/ 	.word	0xffffffff


	//   ....[15]....
        /*0080*/ 	.word	0xffffffff


	//   ....[16]....
        /*0084*/ 	.word	0xffffffff


	//   ....[17]....
        /*0088*/ 	.word	0xffffffff


	//   ....[18]....
        /*008c*/ 	.word	0xffffffff


	//   ....[19]....
        /*0090*/ 	.word	0xffffffff


	//   ....[20]....
        /*0094*/ 	.word	0xffffffff


	//   ....[21]....
        /*0098*/ 	.word	0xffffffff


	//   ....[22]....
        /*009c*/ 	.word	0xffffffff


	//   ....[23]....
        /*00a0*/ 	.word	0xffffffff


	//   ....[24]....
        /*00a4*/ 	.word	0xffffffff


	//   ....[25]....
        /*00a8*/ 	.word	0xffffffff


	//   ....[26]....
        /*00ac*/ 	.word	0xffffffff


	//   ....[27]....
        /*00b0*/ 	.word	0xffffffff


	//   ....[28]....
        /*00b4*/ 	.word	0xffffffff


	//----- nvinfo : EIATTR_COOP_GROUP_INSTR_OFFSETS
	.align		4
.L_373:
        /*00b8*/ 	.byte	0x04, 0x28
        /*00ba*/ 	.short	(.L_375 - .L_374)


	//   ....[0]....
.L_374:
        /*00bc*/ 	.word	0x00001c10


	//   ....[1]....
        /*00c0*/ 	.word	0x00001c40


	//   ....[2]....
        /*00c4*/ 	.word	0x00001c60


	//   ....[3]....
        /*00c8*/ 	.word	0x00001c80


	//   ....[4]....
        /*00cc*/ 	.word	0x00001ca0


	//   ....[5]....
        /*00d0*/ 	.word	0x00006030


	//   ....[6]....
        /*00d4*/ 	.word	0x00006060


	//   ....[7]....
        /*00d8*/ 	.word	0x000062b0


	//   ....[8]....
        /*00dc*/ 	.word	0x000062e0


	//   ....[9]....
        /*00e0*/ 	.word	0x00006300


	//   ....[10]....
        /*00e4*/ 	.word	0x00006410


	//   ....[11]....
        /*00e8*/ 	.word	0x00006430


	//   ....[12]....
        /*00ec*/ 	.word	0x00006b60


	//   ....[13]....
        /*00f0*/ 	.word	0x00006bb0


	//   ....[14]....
        /*00f4*/ 	.word	0x00006be0


	//   ....[15]....
        /*00f8*/ 	.word	0x00006c00


	//   ....[16]....
        /*00fc*/ 	.word	0x00006c20


	//   ....[17]....
        /*0100*/ 	.word	0x00006c70


	//   ....[18]....
        /*0104*/ 	.word	0x00006c90


	//   ....[19]....
        /*0108*/ 	.word	0x00008f50


	//   ....[20]....
        /*010c*/ 	.word	0x00008fd0


	//   ....[21]....
        /*0110*/ 	.word	0x00009040


	//   ....[22]....
        /*0114*/ 	.word	0x000090b0


	//   ....[23]....
        /*0118*/ 	.word	0x00009120


	//   ....[24]....
        /*011c*/ 	.word	0x000091a0


	//   ....[25]....
        /*0120*/ 	.word	0x00009220


	//   ....[26]....
        /*0124*/ 	.word	0x000092a0


	//   ....[27]....
        /*0128*/ 	.word	0x00009320


	//   ....[28]....
        /*012c*/ 	.word	0x00009390


	//----- nvinfo : EIATTR_SYSCALL_OFFSETS
	.align		4
.L_375:
        /*0130*/ 	.byte	0x04, 0x46
        /*0132*/ 	.short	(.L_377 - .L_376)


	//   ....[0]....
.L_376:
        /*0134*/ 	.word	0x00000da0


	//----- nvinfo : EIATTR_EXIT_INSTR_OFFSETS
	.align		4
.L_377:
        /*0138*/ 	.byte	0x04, 0x1c
        /*013a*/ 	.short	(.L_379 - .L_378)


	//   ....[0]....
.L_378:
        /*013c*/ 	.word	0x000000a0


	//   ....[1]....
        /*0140*/ 	.word	0x00008c80


	//   ....[2]....
        /*0144*/ 	.word	0x00008d30


	//   ....[3]....
        /*0148*/ 	.word	0x00008ef0


	//----- nvinfo : EIATTR_CRS_STACK_SIZE
	.align		4
.L_379:
        /*014c*/ 	.byte	0x04, 0x1e
        /*014e*/ 	.short	(.L_381 - .L_380)
.L_380:
        /*0150*/ 	.word	0x00000000
.L_381:


//--------------------- .nv.info._ZN4mmha33masked_multihead_attention_kernelIfLi128ELi128ELi1ELi32ELi256ELb1ELb0EEEv26Multihead_attention_paramsIT_XT5_EE --------------------------
	.section	.nv.info._ZN4mmha33masked_multihead_attention_kernelIfLi128ELi128ELi1ELi32ELi256ELb1ELb0EEEv26Multihead_attention_paramsIT_XT5_EE,"",@"SHT_CUDA_INFO"
	.sectionflags	@""
	.align	4


	//----- nvinfo : EIATTR_CUDA_API_VERSION
	.align		4
        /*0000*/ 	.byte	0x04, 0x37
        /*0002*/ 	.short	(.L_383 - .L_382)
.L_382:
        /*0004*/ 	.word	0x00000082


	//----- nvinfo : EIATTR_SW2861232_WAR
	.align		4
.L_383:
        /*0008*/ 	.byte	0x01, 0x35
	.zero		2


	//----- nvinfo : EIATTR_PARAM_CBANK
	.align		4
        /*000c*/ 	.byte	0x04, 0x0a
        /*000e*/ 	.short	(.L_385 - .L_384)
	.align		4
.L_384:
        /*0010*/ 	.word	index@(.nv.constant0._ZN4mmha33masked_multihead_attention_kernelIfLi128ELi128ELi1ELi32ELi256ELb1ELb0EEEv26Multihead_attention_paramsIT_XT5_EE)
        /*0014*/ 	.short	0x0160
        /*0016*/ 	.short	0x0128


	//----- nvinfo : EIATTR_CBANK_PARAM_SIZE
	.align		4
.L_385:
        /*0018*/ 	.byte	0x03, 0x19
        /*001a*/ 	.short	0x0128


	//----- nvinfo : EIATTR_KPARAM_INFO
	.align		4
        /*001c*/ 	.byte	0x04, 0x17
        /*001e*/ 	.short	(.L_387 - .L_386)
.L_386:
        /*0020*/ 	.word	0x00000000
        /*0024*/ 	.short	0x0000
        /*0026*/ 	.short	0x0000
        /*0028*/ 	.byte	0x00, 0xf0, 0xa1, 0x04


	//----- nvinfo : EIATTR_MAXREG_COUNT
	.align		4
.L_387:
        /*002c*/ 	.byte	0x03, 0x1b
        /*002e*/ 	.short	0x00ff


	//----- nvinfo : EIATTR_NUM_BARRIERS
	.align		4
        /*0030*/ 	.byte	0x02, 0x4c
        /*0032*/ 	.byte	0x01
	.zero		1


	//----- nvinfo : EIATTR_EXTERNS
	.align		4
        /*0034*/ 	.byte	0x04, 0x0f
        /*0036*/ 	.short	(.L_389 - .L_388)


	//   ....[0]....
	.align		4
.L_388:
        /*0038*/ 	.word	index@(__assertfail)


	//----- nvinfo : EIATTR_ANNOTATIONS
	.align		4
.L_389:
        /*003c*/ 	.byte	0x04, 0x55
        /*003e*/ 	.short	(.L_391 - .L_390)


	//   ....[0]....
.L_390:
        /* <DEDUP_REMOVED lines=116> */
        /*0774*/ 	.byte	0x80, 0xa1, 0x00, 0x00, 0x01, 0x00, 0x00, 0x00, 0xa0, 0xad, 0x00, 0x00


	//----- nvinfo : EIATTR_MERCURY_ISA_VERSION
	.align		4
.L_391:
        /*0780*/ 	.byte	0x03, 0x5f
        /*0782*/ 	.short	0x0000


	//----- nvinfo : EIATTR_COOP_GROUP_MASK_REGIDS
	.align		4
        /*0784*/ 	.byte	0x04, 0x29
        /*0786*/ 	.short	(.L_393 - .L_392)


	//   ....[0]....
.L_392:
        /*0788*/ 	.word	0xffffffff


	//   ....[1]....
        /*078c*/ 	.word	0xffffffff


	//   ....[2]....
        /*0790*/ 	.word	0xffffffff


	//   ....[3]....
        /*0794*/ 	.word	0xffffffff


	//   ....[4]....
        /*0798*/ 	.word	0xffffffff


	//   ....[5]....
        /*079c*/ 	.word	0xffffffff


	//   ....[6]....
        /*07a0*/ 	.word	0xffffffff


	//   ....[7]....
        /*07a4*/ 	.word	0xffffffff


	//   ....[8]....
        /*07a8*/ 	.word	0xffffffff


	//   ....[9]....
        /*07ac*/ 	.word	0xffffffff


	//   ....[10]....
        /*07b0*/ 	.word	0xffffffff


	//   ....[11]....
        /*07b4*/ 	.word	0xffffffff


	//   ....[12]....
        /*07b8*/ 	.word	0xffffffff


	//   ....[13]....
        /*07bc*/ 	.word	0xffffffff


	//   ....[14]....
        /*07c0*/ 	.word	0xffffffff


	//   ....[15]....
        /*07c4*/ 	.word	0xffffffff


	//   ....[16]....
        /*07c8*/ 	.word	0xffffffff


	//   ....[17]....
        /*07cc*/ 	.word	0xffffffff


	//   ....[18]....
        /*07d0*/ 	.word	0xffffffff


	//   ....[19]....
        /*07d4*/ 	.word	0xffffffff


	//   ....[20]....
        /*07d8*/ 	.word	0xffffffff


	//   ....[21]....
        /*07dc*/ 	.word	0xffffffff


	//   ....[22]....
        /*07e0*/ 	.word	0xffffffff


	//   ....[23]....
        /*07e4*/ 	.word	0xffffffff


	//   ....[24]....
        /*07e8*/ 	.word	0xffffffff


	//   ....[25]....
        /*07ec*/ 	.word	0xffffffff


	//   ....[26]....
        /*07f0*/ 	.word	0xffffffff


	//   ....[27]....
        /*07f4*/ 	.word	0xffffffff


	//----- nvinfo : EIATTR_COOP_GROUP_INSTR_OFFSETS
	.align		4
.L_393:
        /*07f8*/ 	.byte	0x04, 0x28
        /*07fa*/ 	.short	(.L_395 - .L_394)


	//   ....[0]....
.L_394:
        /*07fc*/ 	.word	0x00001cc0


	//   ....[1]....
        /*0800*/ 	.word	0x00001cf0


	//   ....[2]....
        /*0804*/ 	.word	0x00001d10


	//   ....[3]....
        /*0808*/ 	.word	0x00001d30


	//   ....[4]....
        /*080c*/ 	.word	0x00001d50


	//   ....[5]....
        /*0810*/ 	.word	0x000086d0


	//   ....[6]....
        /*0814*/ 	.word	0x00008700


	//   ....[7]....
        /*0818*/ 	.word	0x00008720


	//   ....[8]....
        /*081c*/ 	.word	0x00008750


	//   ....[9]....
        /*0820*/ 	.word	0x00008780


	//   ....[10]....
        /*0824*/ 	.word	0x00008830


	//   ....[11]....
        /*0828*/ 	.word	0x00008850


	//   ....[12]....
        /*082c*/ 	.word	0x00008870


	//   ....[13]....
        /*0830*/ 	.word	0x00008890


	//   ....[14]....
        /*0834*/ 	.word	0x00008fe0


	//   ....[15]....
        /*0838*/ 	.word	0x00009020


	//   ....[16]....
        /*083c*/ 	.word	0x00009070


	//   ....[17]....
        /*0840*/ 	.word	0x00009090


	//   ....[18]....
        /*0844*/ 	.word	0x000090b0


	//   ....[19]....
        /*0848*/ 	.word	0x00009100


	//   ....[20]....
        /*084c*/ 	.word	0x00009120


	//   ....[21]....
        /*0850*/ 	.word	0x00009140


	//   ....[22]....
        /*0854*/ 	.word	0x00009160


	//   ....[23]....
        /*0858*/ 	.word	0x0000b500


	//   ....[24]....
        /*085c*/ 	.word	0x0000b570


	//   ....[25]....
        /*0860*/ 	.word	0x0000b5d0


	//   ....[26]....
        /*0864*/ 	.word	0x0000b630


	//   ....[27]....
        /*0868*/ 	.word	0x0000b690


	//----- nvinfo : EIATTR_SYSCALL_OFFSETS
	.align		4
.L_395:
        /*086c*/ 	.byte	0x04, 0x46
        /*086e*/ 	.short	(.L_397 - .L_396)


	//   ....[0]....
.L_396:
        /*0870*/ 	.word	0x00000e20


	//----- nvinfo : EIATTR_EXIT_INSTR_OFFSETS
	.align		4
.L_397:
        /*0874*/ 	.byte	0x04, 0x1c
        /*0876*/ 	.short	(.L_399 - .L_398)


	//   ....[0]....
.L_398:
        /*0878*/ 	.word	0x000000b0


	//   ....[1]....
        /*087c*/ 	.word	0x0000b240


	//   ....[2]....
        /*0880*/ 	.word	0x0000b2f0


	//   ....[3]....
        /*0884*/ 	.word	0x0000b4b0


	//----- nvinfo : EIATTR_CRS_STACK_SIZE
	.align		4
.L_399:
        /*0888*/ 	.byte	0x04, 0x1e
        /*088a*/ 	.short	(.L_401 - .L_400)
.L_400:
        /*088c*/ 	.word	0x00000000
.L_401:


//--------------------- .nv.info._ZN4mmha33masked_multihead_attention_kernelIfLi128ELi128ELi2ELi32ELi128ELb1ELb0EEEv26Multihead_attention_paramsIT_XT5_EE --------------------------
	.section	.nv.info._ZN4mmha33masked_multihead_attention_kernelIfLi128ELi128ELi2ELi32ELi128ELb1ELb0EEEv26Multihead_attention_paramsIT_XT5_EE,"",@"SHT_CUDA_INFO"
	.sectionflags	@""
	.align	4


	//----- nvinfo : EIATTR_CUDA_API_VERSION
	.align		4
        /*0000*/ 	.byte	0x04, 0x37
        /*0002*/ 	.short	(.L_403 - .L_402)
.L_402:
        /*0004*/ 	.word	0x00000082


	//----- nvinfo : EIATTR_SW2861232_WAR
	.align		4
.L_403:
        /*0008*/ 	.byte	0x01, 0x35
	.zero		2


	//----- nvinfo : EIATTR_PARAM_CBANK
	.align		4
        /*000c*/ 	.byte	0x04, 0x0a
        /*000e*/ 	.short	(.L_405 - .L_404)
	.align		4
.L_404:
        /*0010*/ 	.word	index@(.nv.constant0._ZN4mmha33masked_multihead_attention_kernelIfLi128ELi128ELi2ELi32ELi128ELb1ELb0EEEv26Multihead_attention_paramsIT_XT5_EE)
        /*0014*/ 	.short	0x0160
        /*0016*/ 	.short	0x0128


	//----- nvinfo : EIATTR_CBANK_PARAM_SIZE
	.align		4
.L_405:
        /*0018*/ 	.byte	0x03, 0x19
        /*001a*/ 	.short	0x0128


	//----- nvinfo : EIATTR_KPARAM_INFO
	.align		4
        /*001c*/ 	.byte	0x04, 0x17
        /*001e*/ 	.short	(.L_407 - .L_406)
.L_406:
        /*0020*/ 	.word	0x00000000
        /*0024*/ 	.short	0x0000
        /*0026*/ 	.short	0x0000
        /*0028*/ 	.byte	0x00, 0xf0, 0xa1, 0x04


	//----- nvinfo : EIATTR_MAXREG_COUNT
	.align		4
.L_407:
        /*002c*/ 	.byte	0x03, 0x1b
        /*002e*/ 	.short	0x00ff


	//----- nvinfo : EIATTR_NUM_BARRIERS
	.align		4
        /*0030*/ 	.byte	0x02, 0x4c
        /*0032*/ 	.byte	0x01
	.zero		1


	//----- nvinfo : EIATTR_EXTERNS
	.align		4
        /*0034*/ 	.byte	0x04, 0x0f
        /*0036*/ 	.short	(.L_409 - .L_408)


	//   ....[0]....
	.align		4
.L_408:
        /*0038*/ 	.word	index@(__assertfail)


	//----- nvinfo : EIATTR_MERCURY_ISA_VERSION
	.align		4
.L_409:
        /*003c*/ 	.byte	0x03, 0x5f
        /*003e*/ 	.short	0x0000


	//----- nvinfo : EIATTR_COOP_GROUP_MASK_REGIDS
	.align		4
        /*0040*/ 	.byte	0x04, 0x29
        /*0042*/ 	.short	(.L_411 - .L_410)


	//   ....[0]....
.L_410:
        /*0044*/ 	.word	0xffffffff


	//   ....[1]....
        /*0048*/ 	.word	0xffffffff


	//   ....[2]....
        /*004c*/ 	.word	0xffffffff


	//   ....[3]....
        /*0050*/ 	.word	0xffffffff


	//   ....[4]....
        /*0054*/ 	.word	0xffffffff


	//   ....[5]....
        /*0058*/ 	.word	0xffffffff


	//   ....[6]....
        /*005c*/ 	.word	0xffffffff


	//   ....[7]....
        /*0060*/ 	.word	0xffffffff


	//   ....[8]....
        /*0064*/ 	.word	0xffffffff


	//   ....[9]....
        /*0068*/ 	.word	0xffffffff


	//   ....[10]....
        /*006c*/ 	.word	0xffffffff


	//   ....[11]....
        /*0070*/ 	.word	0xffffffff


	//   ....[12]....
        /*0074*/ 	.word	0xffffffff


	//   ....[13]....
        /*0078*/ 	.word	0xffffffff


	//   ....[14]....
        /*007c*/ 	.word	0xffffffff


	//   ....[15]....
        /*0080*/ 	.word	0xffffffff


	//   ....[16]....
        /*0084*/ 	.word	0xffffffff


	//   ....[17]....
        /*0088*/ 	.word	0xffffffff


	//   ....[18]....
        /*008c*/ 	.word	0xffffffff


	//   ....[19]....
        /*0090*/ 	.word	0xffffffff


	//   ....[20]....
        /*0094*/ 	.word	0xffffffff


	//   ....[21]....
        /*0098*/ 	.word	0xffffffff


	//   ....[22]....
        /*009c*/ 	.word	0xffffffff


	//   ....[23]....
        /*00a0*/ 	.word	0xffffffff


	//   ....[24]....
        /*00a4*/ 	.word	0xffffffff


	//   ....[25]....
        /*00a8*/ 	.word	0xffffffff


	//   ....[26]....
        /*00ac*/ 	.word	0xffffffff


	//   ....[27]....
        /*00b0*/ 	.word	0xffffffff


	//   ....[28]....
        /*00b4*/ 	.word	0xffffffff


	//   ....[29]....
        /*00b8*/ 	.word	0xffffffff


	//   ....[30]....
        /*00bc*/ 	.word	0xffffffff


	//----- nvinfo : EIATTR_COOP_GROUP_INSTR_OFFSETS
	.align		4
.L_411:
        /*00c0*/ 	.byte	0x04, 0x28
        /*00c2*/ 	.short	(.L_413 - .L_412)


	//   ....[0]....
.L_412:
        /*00c4*/ 	.word	0x00001c20


	//   ....[1]....
        /*00c8*/ 	.word	0x00001c50


	//   ....[2]....
        /*00cc*/ 	.word	0x00001c70


	//   ....[3]....
        /*00d0*/ 	.word	0x00001c90


	//   ....[4]....
        /*00d4*/ 	.word	0x00001cb0


	//   ....[5]....
        /*00d8*/ 	.word	0x00005ff0


	//   ....[6]....
        /*00dc*/ 	.word	0x00006230


	//   ....[7]....
        /*00e0*/ 	.word	0x00006260


	//   ....[8]....
        /*00e4*/ 	.word	0x00006280


	//   ....[9]....
        /*00e8*/ 	.word	0x000062a0


	//   ....[10]....
        /*00ec*/ 	.word	0x000063c0


	//   ....[11]....
        /*00f0*/ 	.word	0x000063e0


	//   ....[12]....
        /*00f4*/ 	.word	0x00006400


	//   ....[13]....
        /*00f8*/ 	.word	0x00006b30


	//   ....[14]....
        /*00fc*/ 	.word	0x00006b80


	//   ....[15]....
        /*0100*/ 	.word	0x00006bb0


	//   ....[16]....
        /*0104*/ 	.word	0x00006bd0


	//   ....[17]....
        /*0108*/ 	.word	0x00006bf0


	//   ....[18]....
        /*010c*/ 	.word	0x00006c40


	//   ....[19]....
        /*0110*/ 	.word	0x00006c60


	//   ....[20]....
        /*0114*/ 	.word	0x00006c80


	//   ....[21]....
        /*0118*/ 	.word	0x00008e30


	//   ....[22]....
        /*011c*/ 	.word	0x00008eb0


	//   ....[23]....
        /*0120*/ 	.word	0x00008f20


	//   ....[24]....
        /*0124*/ 	.word	0x00008f90


	//   ....[25]....
        /*0128*/ 	.word	0x00009000


	//   ....[26]....
        /*012c*/ 	.word	0x00009080


	//   ....[27]....
        /*0130*/ 	.word	0x00009100


	//   ....[28]....
        /*0134*/ 	.word	0x00009180


	//   ....[29]....
        /*0138*/ 	.word	0x000091f0


	//   ....[30]....
        /*013c*/ 	.word	0x00009260


	//----- nvinfo : EIATTR_SYSCALL_OFFSETS
	.align		4
.L_413:
        /*0140*/ 	.byte	0x04, 0x46
        /*0142*/ 	.short	(.L_415 - .L_414)


	//   ....[0]....
.L_414:
        /*0144*/ 	.word	0x00000db0


	//----- nvinfo : EIATTR_EXIT_INSTR_OFFSETS
	.align		4
.L_415:
        /*0148*/ 	.byte	0x04, 0x1c
        /*014a*/ 	.short	(.L_417 - .L_416)


	//   ....[0]....
.L_416:
        /*014c*/ 	.word	0x000000a0


	//   ....[1]....
        /*0150*/ 	.word	0x00008b60


	//   ....[2]....
        /*0154*/ 	.word	0x00008c10


	//   ....[3]....
        /*0158*/ 	.word	0x00008dd0


	//----- nvinfo : EIATTR_CRS_STACK_SIZE
	.align		4
.L_417:
        /*015c*/ 	.byte	0x04, 0x1e
        /*015e*/ 	.short	(.L_419 - .L_418)
.L_418:
        /*0160*/ 	.word	0x00000000
.L_419:


//--------------------- .nv.info._ZN4mmha33masked_multihead_attention_kernelIfLi128ELi128ELi4ELi32ELi64ELb1ELb0EEEv26Multihead_attention_paramsIT_XT5_EE --------------------------
	.section	.nv.info._ZN4mmha33masked_multihead_attention_kernelIfLi128ELi128ELi4ELi32ELi64ELb1ELb0EEEv26Multihead_attention_paramsIT_XT5_EE,"",@"SHT_CUDA_INFO"
	.sectionflags	@""
	.align	4


	//----- nvinfo : EIATTR_CUDA_API_VERSION
	.align		4
        /*0000*/ 	.byte	0x04, 0x37
        /*0002*/ 	.short	(.L_421 - .L_420)
.L_420:
        /*0004*/ 	.word	0x00000082


	//----- nvinfo : EIATTR_SW2861232_WAR
	.align		4
.L_421:
        /*0008*/ 	.byte	0x01, 0x35
	.zero		2


	//----- nvinfo : EIATTR_PARAM_CBANK
	.align		4
        /*000c*/ 	.byte	0x04, 0x0a
        /*000e*/ 	.short	(.L_423 - .L_422)
	.align		4
.L_422:
        /*0010*/ 	.word	index@(.nv.constant0._ZN4mmha33masked_multihead_attention_kernelIfLi128ELi128ELi4ELi32ELi64ELb1ELb0EEEv26Multihead_attention_paramsIT_XT5_EE)
        /*0014*/ 	.short	0x0160
        /*0016*/ 	.short	0x0128


	//----- nvinfo : EIATTR_CBANK_PARAM_SIZE
	.align		4
.L_423:
        /*0018*/ 	.byte	0x03, 0x19
        /*001a*/ 	.short	0x0128


	//----- nvinfo : EIATTR_KPARAM_INFO
	.align		4
        /*001c*/ 	.byte	0x04, 0x17
        /*001e*/ 	.short	(.L_425 - .L_424)
.L_424:
        /*0020*/ 	.word	0x00000000
        /*0024*/ 	.short	0x0000
        /*0026*/ 	.short	0x0000
        /*0028*/ 	.byte	0x00, 0xf0, 0xa1, 0x04


	//----- nvinfo : EIATTR_MAXREG_COUNT
	.align		4
.L_425:
        /*002c*/ 	.byte	0x03, 0x1b
        /*002e*/ 	.short	0x00ff


	//----- nvinfo : EIATTR_NUM_BARRIERS
	.align		4
        /*0030*/ 	.byte	0x02, 0x4c
        /*0032*/ 	.byte	0x01
	.zero		1


	//----- nvinfo : EIATTR_EXTERNS
	.align		4
        /*0034*/ 	.byte	0x04, 0x0f
        /*0036*/ 	.short	(.L_427 - .L_426)


	//   ....[0]....
	.align		4
.L_426:
        /*0038*/ 	.word	index@(__assertfail)


	//----- nvinfo : EIATTR_MERCURY_ISA_VERSION
	.align		4
.L_427:
        /*003c*/ 	.byte	0x03, 0x5f
        /*003e*/ 	.short	0x0000


	//----- nvinfo : EIATTR_COOP_GROUP_MASK_REGIDS
	.align		4
        /*0040*/ 	.byte	0x04, 0x29
        /*0042*/ 	.short	(.L_429 - .L_428)


	//   ....[0]....
.L_428:
        /*0044*/ 	.word	0xffffffff


	//   ....[1]....
        /*0048*/ 	.word	0xffffffff


	//   ....[2]....
        /*004c*/ 	.word	0xffffffff


	//   ....[3]....
        /*0050*/ 	.word	0xffffffff


	//   ....[4]....
        /*0054*/ 	.word	0xffffffff


	//   ....[5]....
        /*0058*/ 	.word	0xffffffff


	//   ....[6]....
        /*005c*/ 	.word	0xffffffff


	//   ....[7]....
        /*0060*/ 	.word	0xffffffff


	//   ....[8]....
        /*0064*/ 	.word	0xffffffff


	//   ....[9]....
        /*0068*/ 	.word	0xffffffff


	//   ....[10]....
        /*006c*/ 	.word	0xffffffff


	//   ....[11]....
        /*0070*/ 	.word	0xffffffff


	//   ....[12]....
        /*0074*/ 	.word	0xffffffff


	//   ....[13]....
        /*0078*/ 	.word	0xffffffff


	//   ....[14]....
        /*007c*/ 	.word	0xffffffff


	//   ....[15]....
        /*0080*/ 	.word	0xffffffff


	//   ....[16]....
        /*0084*/ 	.word	0xffffffff


	//   ....[17]....
        /*0088*/ 	.word	0xffffffff


	//   ....[18]....
        /*008c*/ 	.word	0xffffffff


	//   ....[19]....
        /*0090*/ 	.word	0xffffffff


	//   ....[20]....
        /*0094*/ 	.word	0xffffffff


	//   ....[21]....
        /*0098*/ 	.word	0xffffffff


	//   ....[22]....
        /*009c*/ 	.word	0xffffffff


	//   ....[23]....
        /*00a0*/ 	.word	0xffffffff


	//   ....[24]....
        /*00a4*/ 	.word	0xffffffff


	//   ....[25]....
        /*00a8*/ 	.word	0xffffffff


	//   ....[26]....
        /*00ac*/ 	.word	0xffffffff


	//   ....[27]....
        /*00b0*/ 	.word	0xffffffff


	//   ....[28]....
        /*00b4*/ 	.word	0xffffffff


	//----- nvinfo : EIATTR_COOP_GROUP_INSTR_OFFSETS
	.align		4
.L_429:
        /*00b8*/ 	.byte	0x04, 0x28
        /*00ba*/ 	.short	(.L_431 - .L_430)


	//   ....[0]....
.L_430:
        /*00bc*/ 	.word	0x00001c20


	//   ....[1]....
        /*00c0*/ 	.word	0x00001c50


	//   ....[2]....
        /*00c4*/ 	.word	0x00001c70


	//   ....[3]....
        /*00c8*/ 	.word	0x00001c90


	//   ....[4]....
        /*00cc*/ 	.word	0x00001cb0


	//   ....[5]....
        /*00d0*/ 	.word	0x000059d0


	//   ....[6]....
        /*00d4*/ 	.word	0x00005a00


	//   ....[7]....
        /*00d8*/ 	.word	0x00005c50


	//   ....[8]....
        /*00dc*/ 	.word	0x00005c80


	//   ....[9]....
        /*00e0*/ 	.word	0x00005ca0


	//   ....[10]....
        /*00e4*/ 	.word	0x00005db0


	//   ....[11]....
        /*00e8*/ 	.word	0x00005dd0


	//   ....[12]....
        /*00ec*/ 	.word	0x00006510


	//   ....[13]....
        /*00f0*/ 	.word	0x00006560


	//   ....[14]....
        /*00f4*/ 	.word	0x00006590


	//   ....[15]....
        /*00f8*/ 	.word	0x000065b0


	//   ....[16]....
        /*00fc*/ 	.word	0x000065d0


	//   ....[17]....
        /*0100*/ 	.word	0x00006620


	//   ....[18]....
        /*0104*/ 	.word	0x00006640


	//   ....[19]....
        /*0108*/ 	.word	0x00008720


	//   ....[20]....
        /*010c*/ 	.word	0x000087a0


	//   ....[21]....
        /*0110*/ 	.word	0x00008810


	//   ....[22]....
        /*0114*/ 	.word	0x00008880


	//   ....[23]....
        /*0118*/ 	.word	0x000088f0


	//   ....[24]....
        /*011c*/ 	.word	0x00008970


	//   ....[25]....
        /*0120*/ 	.word	0x000089f0


	//   ....[26]....
        /*0124*/ 	.word	0x00008a70


	//   ....[27]....
        /*0128*/ 	.word	0x00008af0


	//   ....[28]....
        /*012c*/ 	.word	0x00008b60


	//----- nvinfo : EIATTR_SYSCALL_OFFSETS
	.align		4
.L_431:
        /*0130*/ 	.byte	0x04, 0x46
        /*0132*/ 	.short	(.L_433 - .L_432)


	//   ....[0]....
.L_432:
        /*0134*/ 	.word	0x00000db0


	//----- nvinfo : EIATTR_EXIT_INSTR_OFFSETS
	.align		4
.L_433:
        /*0138*/ 	.byte	0x04, 0x1c
        /*013a*/ 	.short	(.L_435 - .L_434)


	//   ....[0]....
.L_434:
        /*013c*/ 	.word	0x000000a0


	//   ....[1]....
        /*0140*/ 	.word	0x00008450


	//   ....[2]....
        /*0144*/ 	.word	0x00008500


	//   ....[3]....
        /*0148*/ 	.word	0x000086c0


	//----- nvinfo : EIATTR_CRS_STACK_SIZE
	.align		4
.L_435:
        /*014c*/ 	.byte	0x04, 0x1e
        /*014e*/ 	.short	(.L_437 - .L_436)
.L_436:
        /*0150*/ 	.word	0x00000000
.L_437:


//--------------------- .nv.info._ZN4mmha33masked_multihead_attention_kernelItLi128ELi128ELi1ELi16ELi256ELb0ELb1EEEv26Multihead_attention_paramsIT_XT5_EE --------------------------
	.section	.nv.info._ZN4mmha33masked_multihead_attention_kernelItLi128ELi128ELi1ELi16ELi256ELb0ELb1EEEv26Multihead_attention_paramsIT_XT5_EE,"",@"SHT_CUDA_INFO"
	.sectionflags	@""
	.align	4


	//----- nvinfo : EIATTR_CUDA_API_VERSION
	.align		4
        /*0000*/ 	.byte	0x04, 0x37
        /*0002*/ 	.short	(.L_439 - .L_438)
.L_438:
        /*0004*/ 	.word	0x00000082


	//----- nvinfo : EIATTR_SW2861232_WAR
	.align		4
.L_439:
        /*0008*/ 	.byte	0x01, 0x35
	.zero		2


	//----- nvinfo : EIATTR_PARAM_CBANK
	.align		4
        /*000c*/ 	.byte	0x04, 0x0a
        /*000e*/ 	.short	(.L_441 - .L_440)
	.align		4
.L_440:
        /*0010*/ 	.word	index@(.nv.constant0._ZN4mmha33masked_multihead_attention_kernelItLi128ELi128ELi1ELi16ELi256ELb0ELb1EEEv26Multihead_attention_paramsIT_XT5_EE)
        /*0014*/ 	.short	0x0160
        /*0016*/ 	.short	0x0128


	//----- nvinfo : EIATTR_CBANK_PARAM_SIZE
	.align		4
.L_441:
        /*0018*/ 	.byte	0x03, 0x19
        /*001a*/ 	.short	0x0128


	//----- nvinfo : EIATTR_KPARAM_INFO
	.align		4
        /*001c*/ 	.byte	0x04, 0x17
        /*001e*/ 	.short	(.L_443 - .L_442)
.L_442:
        /*0020*/ 	.word	0x00000000
        /*0024*/ 	.short	0x0000
        /*0026*/ 	.short	0x0000
        /*0028*/ 	.byte	0x00, 0xf0, 0xa1, 0x04


	//----- nvinfo : EIATTR_MAXREG_COUNT
	.align		4
.L_443:
        /*002c*/ 	.byte	0x03, 0x1b
        /*002e*/ 	.short	0x00ff


	//----- nvinfo : EIATTR_NUM_BARRIERS
	.align		4
        /*0030*/ 	.byte	0x02, 0x4c
        /*0032*/ 	.byte	0x01
	.zero		1


	//----- nvinfo : EIATTR_EXTERNS
	.align		4
        /*0034*/ 	.byte	0x04, 0x0f
        /*0036*/ 	.short	(.L_445 - .L_444)


	//   ....[0]....
	.align		4
.L_444:
        /*0038*/ 	.word	index@(__assertfail)


	//----- nvinfo : EIATTR_MERCURY_ISA_VERSION
	.align		4
.L_445:
        /*003c*/ 	.byte	0x03, 0x5f
        /*003e*/ 	.short	0x0000


	//----- nvinfo : EIATTR_COOP_GROUP_MASK_REGIDS
	.align		4
        /*0040*/ 	.byte	0x04, 0x29
        /*0042*/ 	.short	(.L_447 - .L_446)


	//   ....[0]....
.L_446:
        /*0044*/ 	.word	0xffffffff


	//   ....[1]....
        /*0048*/ 	.word	0xffffffff


	//   ....[2]....
        /*004c*/ 	.word	0xffffffff


	//   ....[3]....
        /*0050*/ 	.word	0xffffffff


	//   ....[4]....
        /*0054*/ 	.word	0xffffffff


	//   ....[5]....
        /*0058*/ 	.word	0xffffffff


	//   ....[6]....
        /*005c*/ 	.word	0xffffffff


	//   ....[7]....
        /*0060*/ 	.word	0xffffffff


	//   ....[8]....
        /*0064*/ 	.word	0xffffffff


	//   ....[9]....
        /*0068*/ 	.word	0xffffffff


	//   ....[10]....
        /*006c*/ 	.word	0xffffffff


	//   ....[11]....
        /*0070*/ 	.word	0xffffffff


	//   ....[12]....
        /*0074*/ 	.word	0xffffffff


	//   ....[13]....
        /*0078*/ 	.word	0xffffffff


	//   ....[14]....
        /*007c*/ 	.word	0xffffffff


	//   ....[15]....
        /*0080*/ 	.word	0xffffffff


	//   ....[16]....
        /*0084*/ 	.word	0xffffffff


	//   ....[17]....
        /*0088*/ 	.word	0xffffffff


	//   ....[18]....
        /*008c*/ 	.word	0xffffffff


	//   ....[19]....
        /*0090*/ 	.word	0xffffffff


	//   ....[20]....
        /*0094*/ 	.word	0xffffffff


	//   ....[21]....
        /*0098*/ 	.word	0xffffffff


	//   ....[22]....
        /*009c*/ 	.word	0xffffffff


	//   ....[23]....
        /*00a0*/ 	.word	0xffffffff


	//   ....[24]....
        /*00a4*/ 	.word	0xffffffff


	//   ....[25]....
        /*00a8*/ 	.word	0xffffffff


	//   ....[26]....
        /*00ac*/ 	.word	0xffffffff


	//   ....[27]....
        /*00b0*/ 	.word	0xffffffff


	//----- nvinfo : EIATTR_COOP_GROUP_INSTR_OFFSETS
	.align		4
.L_447:
        /*00b4*/ 	.byte	0x04, 0x28
        /*00b6*/ 	.short	(.L_449 - .L_448)


	//   ....[0]....
.L_448:
        /*00b8*/ 	.word	0x000019f0


	//   ....[1]....
        /*00bc*/ 	.word	0x00001a20


	//   ....[2]....
        /*00c0*/ 	.word	0x00001a40


	//   ....[3]....
        /*00c4*/ 	.word	0x00001a60


	//   ....[4]....
        /*00c8*/ 	.word	0x00001a80


	//   ....[5]....
        /*00cc*/ 	.word	0x00003170


	//   ....[6]....
        /*00d0*/ 	.word	0x000031d0


	//   ....[7]....
        /*00d4*/ 	.word	0x000031f0


	//   ....[8]....
        /*00d8*/ 	.word	0x00003210


	//   ....[9]....
        /*00dc*/ 	.word	0x00003240


	//   ....[10]....
        /*00e0*/ 	.word	0x00003300


	//   ....[11]....
        /*00e4*/ 	.word	0x00003320


	//   ....[12]....
        /*00e8*/ 	.word	0x00003340


	//   ....[13]....
        /*00ec*/ 	.word	0x00003360


	//   ....[14]....
        /*00f0*/ 	.word	0x00003540


	//   ....[15]....
        /*00f4*/ 	.word	0x000035b0


	//   ....[16]....
        /*00f8*/ 	.word	0x000035e0


	//   ....[17]....
        /*00fc*/ 	.word	0x00003600


	//   ....[18]....
        /*0100*/ 	.word	0x00003630


	//   ....[19]....
        /*0104*/ 	.word	0x00003710


	//   ....[20]....
        /*0108*/ 	.word	0x00003750


	//   ....[21]....
        /*010c*/ 	.word	0x000037b0


	//   ....[22]....
        /*0110*/ 	.word	0x000038b0


	//   ....[23]....
        /*0114*/ 	.word	0x00006230


	//   ....[24]....
        /*0118*/ 	.word	0x000062a0


	//   ....[25]....
        /*011c*/ 	.word	0x00006300


	//   ....[26]....
        /*0120*/ 	.word	0x00006360


	//   ....[27]....
        /*0124*/ 	.word	0x000063c0


	//----- nvinfo : EIATTR_SYSCALL_OFFSETS
	.align		4
.L_449:
        /*0128*/ 	.byte	0x04, 0x46
        /*012a*/ 	.short	(.L_451 - .L_450)


	//   ....[0]....
.L_450:
        /*012c*/ 	.word	0x00000ed0


	//----- nvinfo : EIATTR_EXIT_INSTR_OFFSETS
	.align		4
.L_451:
        /*0130*/ 	.byte	0x04, 0x1c
        /*0132*/ 	.short	(.L_453 - .L_452)


	//   ....[0]....
.L_452:
        /*0134*/ 	.word	0x000000a0


	//   ....[1]....
        /*0138*/ 	.word	0x00005d60


	//   ....[2]....
        /*013c*/ 	.word	0x00005e40


	//   ....[3]....
        /*0140*/ 	.word	0x000061e0


	//----- nvinfo : EIATTR_CRS_STACK_SIZE
	.align		4
.L_453:
        /*0144*/ 	.byte	0x04, 0x1e
        /*0146*/ 	.short	(.L_455 - .L_454)
.L_454:
        /*0148*/ 	.word	0x00000000
.L_455:


//--------------------- .nv.info._ZN4mmha33masked_multihead_attention_kernelItLi128ELi128ELi2ELi16ELi128ELb0ELb1EEEv26Multihead_attention_paramsIT_XT5_EE --------------------------
	.section	.nv.info._ZN4mmha33masked_multihead_attention_kernelItLi128ELi128ELi2ELi16ELi128ELb0ELb1EEEv26Multihead_attention_paramsIT_XT5_EE,"",@"SHT_CUDA_INFO"
	.sectionflags	@""
	.align	4


	//----- nvinfo : EIATTR_CUDA_API_VERSION
	.align		4
        /*0000*/ 	.byte	0x04, 0x37
        /*0002*/ 	.short	(.L_457 - .L_456)
.L_456:
        /*0004*/ 	.word	0x00000082


	//----- nvinfo : EIATTR_SW2861232_WAR
	.align		4
.L_457:
        /*0008*/ 	.byte	0x01, 0x35
	.zero		2


	//----- nvinfo : EIATTR_PARAM_CBANK
	.align		4
        /*000c*/ 	.byte	0x04, 0x0a
        /*000e*/ 	.short	(.L_459 - .L_458)
	.align		4
.L_458:
        /*0010*/ 	.word	index@(.nv.constant0._ZN4mmha33masked_multihead_attention_kernelItLi128ELi128ELi2ELi16ELi128ELb0ELb1EEEv26Multihead_attention_paramsIT_XT5_EE)
        /*0014*/ 	.short	0x0160
        /*0016*/ 	.short	0x0128


	//----- nvinfo : EIATTR_CBANK_PARAM_SIZE
	.align		4
.L_459:
        /*0018*/ 	.byte	0x03, 0x19
        /*001a*/ 	.short	0x0128


	//----- nvinfo : EIATTR_KPARAM_INFO
	.align		4
        /*001c*/ 	.byte	0x04, 0x17
        /*001e*/ 	.short	(.L_461 - .L_460)
.L_460:
        /*0020*/ 	.word	0x00000000
        /*0024*/ 	.short	0x0000
        /*0026*/ 	.short	0x0000
        /*0028*/ 	.byte	0x00, 0xf0, 0xa1, 0x04


	//----- nvinfo : EIATTR_MAXREG_COUNT
	.align		4
.L_461:
        /*002c*/ 	.byte	0x03, 0x1b
        /*002e*/ 	.short	0x00ff


	//----- nvinfo : EIATTR_NUM_BARRIERS
	.align		4
        /*0030*/ 	.byte	0x02, 0x4c
        /*0032*/ 	.byte	0x01
	.zero		1


	//----- nvinfo : EIATTR_EXTERNS
	.align		4
        /*0034*/ 	.byte	0x04, 0x0f
        /*0036*/ 	.short	(.L_463 - .L_462)


	//   ....[0]....
	.align		4
.L_462:
        /*0038*/ 	.word	index@(__assertfail)


	//----- nvinfo : EIATTR_MERCURY_ISA_VERSION
	.align		4
.L_463:
        /*003c*/ 	.byte	0x03, 0x5f
        /*003e*/ 	.short	0x0000


	//----- nvinfo : EIATTR_INT_WARP_WIDE_INSTR_OFFSETS
	.align		4
        /*0040*/ 	.byte	0x04, 0x31
        /*0042*/ 	.short	(.L_465 - .L_464)


	//   ....[0]....
.L_464:
        /*0044*/ 	.word	0x00000c00


	//----- nvinfo : EIATTR_COOP_GROUP_MASK_REGIDS
	.align		4
.L_465:
        /*0048*/ 	.byte	0x04, 0x29
        /*004a*/ 	.short	(.L_467 - .L_466)


	//   ....[0]....
.L_466:
        /*004c*/ 	.word	0xffffffff


	//   ....[1]....
        /*0050*/ 	.word	0xffffffff


	//   ....[2]....
        /*0054*/ 	.word	0xffffffff


	//   ....[3]....
        /*0058*/ 	.word	0xffffffff


	//   ....[4]....
        /*005c*/ 	.word	0xffffffff


	//   ....[5]....
        /*0060*/ 	.word	0xffffffff


	//   ....[6]....
        /*0064*/ 	.word	0xffffffff


	//   ....[7]....
        /*0068*/ 	.word	0xffffffff


	//   ....[8]....
        /*006c*/ 	.word	0xffffffff


	//   ....[9]....
        /*0070*/ 	.word	0xffffffff


	//   ....[10]....
        /*0074*/ 	.word	0xffffffff


	//   ....[11]....
        /*0078*/ 	.word	0xffffffff


	//   ....[12]....
        /*007c*/ 	.word	0xffffffff


	//   ....[13]....
        /*0080*/ 	.word	0xffffffff


	//   ....[14]....
        /*0084*/ 	.word	0xffffffff


	//   ....[15]....
        /*0088*/ 	.word	0xffffffff


	//   ....[16]....
        /*008c*/ 	.word	0xffffffff


	//   ....[17]....
        /*0090*/ 	.word	0xffffffff


	//   ....[18]....
        /*0094*/ 	.word	0xffffffff


	//   ....[19]....
        /*0098*/ 	.word	0xffffffff


	//   ....[20]....
        /*009c*/ 	.word	0xffffffff


	//   ....[21]....
        /*00a0*/ 	.word	0xffffffff


	//   ....[22]....
        /*00a4*/ 	.word	0xffffffff


	//   ....[23]....
        /*00a8*/ 	.word	0xffffffff


	//   ....[24]....
        /*00ac*/ 	.word	0xffffffff


	//   ....[25]....
        /*00b0*/ 	.word	0xffffffff


	//   ....[26]....
        /*00b4*/ 	.word	0xffffffff


	//   ....[27]....
        /*00b8*/ 	.word	0xffffffff


	//   ....[28]....
        /*00bc*/ 	.word	0xffffffff


	//   ....[29]....
        /*00c0*/ 	.word	0xffffffff


	//   ....[30]....
        /*00c4*/ 	.word	0xffffffff


	//----- nvinfo : EIATTR_COOP_GROUP_INSTR_OFFSETS
	.align		4
.L_467:
        /*00c8*/ 	.byte	0x04, 0x28
        /*00ca*/ 	.short	(.L_469 - .L_468)


	//   ....[0]....
.L_468:
        /*00cc*/ 	.word	0x00001cc0


	//   ....[1]....
        /*00d0*/ 	.word	0x00001cf0


	//   ....[2]....
        /*00d4*/ 	.word	0x00001d10


	//   ....[3]....
        /*00d8*/ 	.word	0x00001d30


	//   ....[4]....
        /*00dc*/ 	.word	0x00001d50


	//   ....[5]....
        /*00e0*/ 	.word	0x00003120


	//   ....[6]....
        /*00e4*/ 	.word	0x00003340


	//   ....[7]....
        /*00e8*/ 	.word	0x00003370


	//   ....[8]....
        /*00ec*/ 	.word	0x00003390


	//   ....[9]....
        /*00f0*/ 	.word	0x000033b0


	//   ....[10]....
        /*00f4*/ 	.word	0x000034d0


	//   ....[11]....
        /*00f8*/ 	.word	0x000034f0


	//   ....[12]....
        /*00fc*/ 	.word	0x00003510


	//   ....[13]....
        /*0100*/ 	.word	0x000036f0


	//   ....[14]....
        /*0104*/ 	.word	0x000037d0


	//   ....[15]....
        /*0108*/ 	.word	0x00003830


	//   ....[16]....
        /*010c*/ 	.word	0x00003850


	//   ....[17]....
        /*0110*/ 	.word	0x00003870


	//   ....[18]....
        /*0114*/ 	.word	0x000038e0


	//   ....[19]....
        /*0118*/ 	.word	0x00003900


	//   ....[20]....
        /*011c*/ 	.word	0x00003920


	//   ....[21]....
        /*0120*/ 	.word	0x000062b0


	//   ....[22]....
        /*0124*/ 	.word	0x00006330


	//   ....[23]....
        /*0128*/ 	.word	0x000063a0


	//   ....[24]....
        /*012c*/ 	.word	0x00006410


	//   ....[25]....
        /*0130*/ 	.word	0x00006480


	//   ....[26]....
        /*0134*/ 	.word	0x00006500


	//   ....[27]....
        /*0138*/ 	.word	0x00006580


	//   ....[28]....
        /*013c*/ 	.word	0x00006600


	//   ....[29]....
        /*0140*/ 	.word	0x00006670


	//   ....[30]....
        /*0144*/ 	.word	0x000066e0


	//----- nvinfo : EIATTR_SYSCALL_OFFSETS
	.align		4
.L_469:
        /*0148*/ 	.byte	0x04, 0x46
        /*014a*/ 	.short	(.L_471 - .L_470)


	//   ....[0]....
.L_470:
        /*014c*/ 	.word	0x00001180


	//----- nvinfo : EIATTR_EXIT_INSTR_OFFSETS
	.align		4
.L_471:
        /*0150*/ 	.byte	0x04, 0x1c
        /*0152*/ 	.short	(.L_473 - .L_472)


	//   ....[0]....
.L_472:
        /*0154*/ 	.word	0x000000d0


	//   ....[1]....
        /*0158*/ 	.word	0x00005dd0


	//   ....[2]....
        /*015c*/ 	.word	0x00005eb0


	//   ....[3]....
        /*0160*/ 	.word	0x00006250


	//----- nvinfo : EIATTR_CRS_STACK_SIZE
	.align		4
.L_473:
        /*0164*/ 	.byte	0x04, 0x1e
        /*0166*/ 	.short	(.L_475 - .L_474)
.L_474:
        /*0168*/ 	.word	0x00000000
.L_475:


//--------------------- .nv.info._ZN4mmha33masked_multihead_attention_kernelItLi128ELi128ELi4ELi16ELi64ELb0ELb1EEEv26Multihead_attention_paramsIT_XT5_EE --------------------------
	.section	.nv.info._ZN4mmha33masked_multihead_attention_kernelItLi128ELi128ELi4ELi16ELi64ELb0ELb1EEEv26Multihead_attention_paramsIT_XT5_EE,"",@"SHT_CUDA_INFO"
	.sectionflags	@""
	.align	4


	//----- nvinfo : EIATTR_CUDA_API_VERSION
	.align		4
        /*0000*/ 	.byte	0x04, 0x37
        /*0002*/ 	.short	(.L_477 - .L_476)
.L_476:
        /*0004*/ 	.word	0x00000082


	//----- nvinfo : EIATTR_SW2861232_WAR
	.align		4
.L_477:
        /*0008*/ 	.byte	0x01, 0x35
	.zero		2


	//----- nvinfo : EIATTR_PARAM_CBANK
	.align		4
        /*000c*/ 	.byte	0x04, 0x0a
        /*000e*/ 	.short	(.L_479 - .L_478)
	.align		4
.L_478:
        /*0010*/ 	.word	index@(.nv.constant0._ZN4mmha33masked_multihead_attention_kernelItLi128ELi128ELi4ELi16ELi64ELb0ELb1EEEv26Multihead_attention_paramsIT_XT5_EE)
        /*0014*/ 	.short	0x0160
        /*0016*/ 	.short	0x0128


	//----- nvinfo : EIATTR_CBANK_PARAM_SIZE
	.align		4
.L_479:
        /*0018*/ 	.byte	0x03, 0x19
        /*001a*/ 	.short	0x0128


	//----- nvinfo : EIATTR_KPARAM_INFO
	.align		4
        /*001c*/ 	.byte	0x04, 0x17
        /*001e*/ 	.short	(.L_481 - .L_480)
.L_480:
        /*0020*/ 	.word	0x00000000
        /*0024*/ 	.short	0x0000
        /*0026*/ 	.short	0x0000
        /*0028*/ 	.byte	0x00, 0xf0, 0xa1, 0x04


	//----- nvinfo : EIATTR_MAXREG_COUNT
	.align		4
.L_481:
        /*002c*/ 	.byte	0x03, 0x1b
        /*002e*/ 	.short	0x00ff


	//----- nvinfo : EIATTR_NUM_BARRIERS
	.align		4
        /*0030*/ 	.byte	0x02, 0x4c
        /*0032*/ 	.byte	0x01
	.zero		1


	//----- nvinfo : EIATTR_EXTERNS
	.align		4
        /*0034*/ 	.byte	0x04, 0x0f
        /*0036*/ 	.short	(.L_483 - .L_482)


	//   ....[0]....
	.align		4
.L_482:
        /*0038*/ 	.word	index@(__assertfail)


	//----- nvinfo : EIATTR_MERCURY_ISA_VERSION
	.align		4
.L_483:
        /*003c*/ 	.byte	0x03, 0x5f
        /*003e*/ 	.short	0x0000


	//----- nvinfo : EIATTR_INT_WARP_WIDE_INSTR_OFFSETS
	.align		4
        /*0040*/ 	.byte	0x04, 0x31
        /*0042*/ 	.short	(.L_485 - .L_484)


	//   ....[0]....
.L_484:
        /*0044*/ 	.word	0x00000c00


	//----- nvinfo : EIATTR_COOP_GROUP_MASK_REGIDS
	.align		4
.L_485:
        /*0048*/ 	.byte	0x04, 0x29
        /*004a*/ 	.short	(.L_487 - .L_486)


	//   ....[0]....
.L_486:
        /*004c*/ 	.word	0xffffffff


	//   ....[1]....
        /*0050*/ 	.word	0xffffffff


	//   ....[2]....
        /*0054*/ 	.word	0xffffffff


	//   ....[3]....
        /*0058*/ 	.word	0xffffffff


	//   ....[4]....
        /*005c*/ 	.word	0xffffffff


	//   ....[5]....
        /*0060*/ 	.word	0xffffffff


	//   ....[6]....
        /*0064*/ 	.word	0xffffffff


	//   ....[7]....
        /*0068*/ 	.word	0xffffffff


	//   ....[8]....
        /*006c*/ 	.word	0xffffffff


	//   ....[9]....
        /*0070*/ 	.word	0xffffffff


	//   ....[10]....
        /*0074*/ 	.word	0xffffffff


	//   ....[11]....
        /*0078*/ 	.word	0xffffffff


	//   ....[12]....
        /*007c*/ 	.word	0xffffffff


	//   ....[13]....
        /*0080*/ 	.word	0xffffffff


	//   ....[14]....
        /*0084*/ 	.word	0xffffffff


	//   ....[15]....
        /*0088*/ 	.word	0xffffffff


	//   ....[16]....
        /*008c*/ 	.word	0xffffffff


	//   ....[17]....
        /*0090*/ 	.word	0xffffffff


	//   ....[18]....
        /*0094*/ 	.word	0xffffffff


	//   ....[19]....
        /*0098*/ 	.word	0xffffffff


	//   ....[20]....
        /*009c*/ 	.word	0xffffffff


	//   ....[21]....
        /*00a0*/ 	.word	0xffffffff


	//   ....[22]....
        /*00a4*/ 	.word	0xffffffff


	//   ....[23]....
        /*00a8*/ 	.word	0xffffffff


	//   ....[24]....
        /*00ac*/ 	.word	0xffffffff


	//   ....[25]....
        /*00b0*/ 	.word	0xffffffff


	//   ....[26]....
        /*00b4*/ 	.word	0xffffffff


	//   ....[27]....
        /*00b8*/ 	.word	0xffffffff


	//   ....[28]....
        /*00bc*/ 	.word	0xffffffff


	//----- nvinfo : EIATTR_COOP_GROUP_INSTR_OFFSETS
	.align		4
.L_487:
        /*00c0*/ 	.byte	0x04, 0x28
        /*00c2*/ 	.short	(.L_489 - .L_488)


	//   ....[0]....
.L_488:
        /*00c4*/ 	.word	0x00001cb0


	//   ....[1]....
        /*00c8*/ 	.word	0x00001ce0


	//   ....[2]....
        /*00cc*/ 	.word	0x00001d00


	//   ....[3]....
        /*00d0*/ 	.word	0x00001d20


	//   ....[4]....
        /*00d4*/ 	.word	0x00001d40


	//   ....[5]....
        /*00d8*/ 	.word	0x00003010


	//   ....[6]....
        /*00dc*/ 	.word	0x00003040


	//   ....[7]....
        /*00e0*/ 	.word	0x00003280


	//   ....[8]....
        /*00e4*/ 	.word	0x000032b0


	//   ....[9]....
        /*00e8*/ 	.word	0x000032d0


	//   ....[10]....
        /*00ec*/ 	.word	0x000033f0


	//   ....[11]....
        /*00f0*/ 	.word	0x00003410


	//   ....[12]....
        /*00f4*/ 	.word	0x000035f0


	//   ....[13]....
        /*00f8*/ 	.word	0x000036d0


	//   ....[14]....
        /*00fc*/ 	.word	0x00003750


	//   ....[15]....
        /*0100*/ 	.word	0x00003770


	//   ....[16]....
        /*0104*/ 	.word	0x00003790


	//   ....[17]....
        /*0108*/ 	.word	0x00003800


	//   ....[18]....
        /*010c*/ 	.word	0x00003820


	//   ....[19]....
        /*0110*/ 	.word	0x00005fa0


	//   ....[20]....
        /*0114*/ 	.word	0x00006020


	//   ....[21]....
        /*0118*/ 	.word	0x00006090


	//   ....[22]....
        /*011c*/ 	.word	0x00006100


	//   ....[23]....
        /*0120*/ 	.word	0x00006170


	//   ....[24]....
        /*0124*/ 	.word	0x000061f0


	//   ....[25]....
        /*0128*/ 	.word	0x00006270


	//   ....[26]....
        /*012c*/ 	.word	0x000062f0


	//   ....[27]....
        /*0130*/ 	.word	0x00006370


	//   ....[28]....
        /*0134*/ 	.word	0x000063e0


	//----- nvinfo : EIATTR_SYSCALL_OFFSETS
	.align		4
.L_489:
        /*0138*/ 	.byte	0x04, 0x46
        /*013a*/ 	.short	(.L_491 - .L_490)


	//   ....[0]....
.L_490:
        /*013c*/ 	.word	0x00001170


	//----- nvinfo : EIATTR_EXIT_INSTR_OFFSETS
	.align		4
.L_491:
        /*0140*/ 	.byte	0x04, 0x1c
        /*0142*/ 	.short	(.L_493 - .L_492)


	//   ....[0]....
.L_492:
        /*0144*/ 	.word	0x000000d0


	//   ....[1]....
        /*0148*/ 	.word	0x00005ac0


	//   ....[2]....
        /*014c*/ 	.word	0x00005ba0


	//   ....[3]....
        /*0150*/ 	.word	0x00005f40


	//----- nvinfo : EIATTR_CRS_STACK_SIZE
	.align		4
.L_493:
        /*0154*/ 	.byte	0x04, 0x1e
        /*0156*/ 	.short	(.L_495 - .L_494)
.L_494:
        /*0158*/ 	.word	0x00000000
.L_495:


//--------------------- .nv.info._ZN4mmha33masked_multihead_attention_kernelItLi128ELi128ELi1ELi16ELi256ELb0ELb0EEEv26Multihead_attention_paramsIT_XT5_EE --------------------------
	.section	.nv.info._ZN4mmha33masked_multihead_attention_kernelItLi128ELi128ELi1ELi16ELi256ELb0ELb0EEEv26Multihead_attention_paramsIT_XT5_EE,"",@"SHT_CUDA_INFO"
	.sectionflags	@""
	.align	4


	//----- nvinfo : EIATTR_CUDA_API_VERSION
	.align		4
        /*0000*/ 	.byte	0x04, 0x37
        /*0002*/ 	.short	(.L_497 - .L_496)
.L_496:
        /*0004*/ 	.word	0x00000082


	//----- nvinfo : EIATTR_SW2861232_WAR
	.align		4
.L_497:
        /*0008*/ 	.byte	0x01, 0x35
	.zero		2


	//----- nvinfo : EIATTR_PARAM_CBANK
	.align		4
        /*000c*/ 	.byte	0x04, 0x0a
        /*000e*/ 	.short	(.L_499 - .L_498)
	.align		4
.L_498:
        /*0010*/ 	.word	index@(.nv.constant0._ZN4mmha33masked_multihead_attention_kernelItLi128ELi128ELi1ELi16ELi256ELb0ELb0EEEv26Multihead_attention_paramsIT_XT5_EE)
        /*0014*/ 	.short	0x0160
        /*0016*/ 	.short	0x0128


	//----- nvinfo : EIATTR_CBANK_PARAM_SIZE
	.align		4
.L_499:
        /*0018*/ 	.byte	0x03, 0x19
        /*001a*/ 	.short	0x0128


	//----- nvinfo : EIATTR_KPARAM_INFO
	.align		4
        /*001c*/ 	.byte	0x04, 0x17
        /*001e*/ 	.short	(.L_501 - .L_500)
.L_500:
        /*0020*/ 	.word	0x00000000
        /*0024*/ 	.short	0x0000
        /*0026*/ 	.short	0x0000
        /*0028*/ 	.byte	0x00, 0xf0, 0xa1, 0x04


	//----- nvinfo : EIATTR_MAXREG_COUNT
	.align		4
.L_501:
        /*002c*/ 	.byte	0x03, 0x1b
        /*002e*/ 	.short	0x00ff


	//----- nvinfo : EIATTR_NUM_BARRIERS
	.align		4
        /*0030*/ 	.byte	0x02, 0x4c
        /*0032*/ 	.byte	0x01
	.zero		1


	//----- nvinfo : EIATTR_EXTERNS
	.align		4
        /*0034*/ 	.byte	0x04, 0x0f
        /*0036*/ 	.short	(.L_503 - .L_502)


	//   ....[0]....
	.align		4
.L_502:
        /*0038*/ 	.word	index@(__assertfail)


	//----- nvinfo : EIATTR_MERCURY_ISA_VERSION
	.align		4
.L_503:
        /*003c*/ 	.byte	0x03, 0x5f
        /*003e*/ 	.short	0x0000


	//----- nvinfo : EIATTR_COOP_GROUP_MASK_REGIDS
	.align		4
        /*0040*/ 	.byte	0x04, 0x29
        /*0042*/ 	.short	(.L_505 - .L_504)


	//   ....[0]....
.L_504:
        /*0044*/ 	.word	0xffffffff


	//   ....[1]....
        /*0048*/ 	.word	0xffffffff


	//   ....[2]....
        /*004c*/ 	.word	0xffffffff


	//   ....[3]....
        /*0050*/ 	.word	0xffffffff


	//   ....[4]....
        /*0054*/ 	.word	0xffffffff


	//   ....[5]....
        /*0058*/ 	.word	0xffffffff


	//   ....[6]....
        /*005c*/ 	.word	0xffffffff


	//   ....[7]....
        /*0060*/ 	.word	0xffffffff


	//   ....[8]....
        /*0064*/ 	.word	0xffffffff


	//   ....[9]....
        /*0068*/ 	.word	0xffffffff


	//   ....[10]....
        /*006c*/ 	.word	0xffffffff


	//   ....[11]....
        /*0070*/ 	.word	0xffffffff


	//   ....[12]....
        /*0074*/ 	.word	0xffffffff


	//   ....[13]....
        /*0078*/ 	.word	0xffffffff


	//   ....[14]....
        /*007c*/ 	.word	0xffffffff


	//   ....[15]....
        /*0080*/ 	.word	0xffffffff


	//   ....[16]....
        /*0084*/ 	.word	0xffffffff


	//   ....[17]....
        /*0088*/ 	.word	0xffffffff


	//   ....[18]....
        /*008c*/ 	.word	0xffffffff


	//   ....[19]....
        /*0090*/ 	.word	0xffffffff


	//   ....[20]....
        /*0094*/ 	.word	0xffffffff


	//   ....[21]....
        /*0098*/ 	.word	0xffffffff


	//   ....[22]....
        /*009c*/ 	.word	0xffffffff


	//   ....[23]....
        /*00a0*/ 	.word	0xffffffff


	//   ....[24]....
        /*00a4*/ 	.word	0xffffffff


	//   ....[25]....
        /*00a8*/ 	.word	0xffffffff


	//   ....[26]....
        /*00ac*/ 	.word	0xffffffff


	//   ....[27]....
        /*00b0*/ 	.word	0xffffffff


	//----- nvinfo : EIATTR_COOP_GROUP_INSTR_OFFSETS
	.align		4
.L_505:
        /*00b4*/ 	.byte	0x04, 0x28
        /*00b6*/ 	.short	(.L_507 - .L_506)


	//   ....[0]....
.L_506:
        /*00b8*/ 	.word	0x000019f0


	//   ....[1]....
        /*00bc*/ 	.word	0x00001a20


	//   ....[2]....
        /*00c0*/ 	.word	0x00001a40


	//   ....[3]....
        /*00c4*/ 	.word	0x00001a60


	//   ....[4]....
        /*00c8*/ 	.word	0x00001a80


	//   ....[5]....
        /*00cc*/ 	.word	0x00002d20


	//   ....[6]....
        /*00d0*/ 	.word	0x00002d80


	//   ....[7]....
        /*00d4*/ 	.word	0x00002da0


	//   ....[8]....
        /*00d8*/ 	.word	0x00002dc0


	//   ....[9]....
        /*00dc*/ 	.word	0x00002df0


	//   ....[10]....
        /*00e0*/ 	.word	0x00002eb0


	//   ....[11]....
        /*00e4*/ 	.word	0x00002ed0


	//   ....[12]....
        /*00e8*/ 	.word	0x00002ef0


	//   ....[13]....
        /*00ec*/ 	.word	0x00002f10


	//   ....[14]....
        /*00f0*/ 	.word	0x000030f0


	//   ....[15]....
        /*00f4*/ 	.word	0x00003180


	//   ....[16]....
        /*00f8*/ 	.word	0x000031b0


	//   ....[17]....
        /*00fc*/ 	.word	0x000031d0


	//   ....[18]....
        /*0100*/ 	.word	0x00003200


	//   ....[19]....
        /*0104*/ 	.word	0x00003300


	//   ....[20]....
        /*0108*/ 	.word	0x00003330


	//   ....[21]....
        /*010c*/ 	.word	0x00003370


	//   ....[22]....
        /*0110*/ 	.word	0x00003410


	//   ....[23]....
        /*0114*/ 	.word	0x00005de0


	//   ....[24]....
        /*0118*/ 	.word	0x00005e50


	//   ....[25]....
        /*011c*/ 	.word	0x00005eb0


	//   ....[26]....
        /*0120*/ 	.word	0x00005f10


	//   ....[27]....
        /*0124*/ 	.word	0x00005f70


	//----- nvinfo : EIATTR_SYSCALL_OFFSETS
	.align		4
.L_507:
        /*0128*/ 	.byte	0x04, 0x46
        /*012a*/ 	.short	(.L_509 - .L_508)


	//   ....[0]....
.L_508:
        /*012c*/ 	.word	0x00000ed0


	//----- nvinfo : EIATTR_EXIT_INSTR_OFFSETS
	.align		4
.L_509:
        /*0130*/ 	.byte	0x04, 0x1c
        /*0132*/ 	.short	(.L_511 - .L_510)


	//   ....[0]....
.L_510:
        /*0134*/ 	.word	0x000000a0


	//   ....[1]....
        /*0138*/ 	.word	0x00005910


	//   ....[2]....
        /*013c*/ 	.word	0x000059f0


	//   ....[3]....
        /*0140*/ 	.word	0x00005d90


	//----- nvinfo : EIATTR_CRS_STACK_SIZE
	.align		4
.L_511:
        /*0144*/ 	.byte	0x04, 0x1e
        /*0146*/ 	.short	(.L_513 - .L_512)
.L_512:
        /*0148*/ 	.word	0x00000000
.L_513:


//--------------------- .nv.info._ZN4mmha33masked_multihead_attention_kernelItLi128ELi128ELi2ELi16ELi128ELb0ELb0EEEv26Multihead_attention_paramsIT_XT5_EE --------------------------
	.section	.nv.info._ZN4mmha33masked_multihead_attention_kernelItLi128ELi128ELi2ELi16ELi128ELb0ELb0EEEv26Multihead_attention_paramsIT_XT5_EE,"",@"SHT_CUDA_INFO"
	.sectionflags	@""
	.align	4


	//----- nvinfo : EIATTR_CUDA_API_VERSION
	.align		4
        /*0000*/ 	.byte	0x04, 0x37
        /*0002*/ 	.short	(.L_515 - .L_514)
.L_514:
        /*0004*/ 	.word	0x00000082


	//----- nvinfo : EIATTR_SW2861232_WAR
	.align		4
.L_515:
        /*0008*/ 	.byte	0x01, 0x35
	.zero		2


	//----- nvinfo : EIATTR_PARAM_CBANK
	.align		4
        /*000c*/ 	.byte	0x04, 0x0a
        /*000e*/ 	.short	(.L_517 - .L_516)
	.align		4
.L_516:
        /*0010*/ 	.word	index@(.nv.constant0._ZN4mmha33masked_multihead_attention_kernelItLi128ELi128ELi2ELi16ELi128ELb0ELb0EEEv26Multihead_attention_paramsIT_XT5_EE)
        /*0014*/ 	.short	0x0160
        /*0016*/ 	.short	0x0128


	//----- nvinfo : EIATTR_CBANK_PARAM_SIZE
	.align		4
.L_517:
        /*0018*/ 	.byte	0x03, 0x19
        /*001a*/ 	.short	0x0128


	//----- nvinfo : EIATTR_KPARAM_INFO
	.align		4
        /*001c*/ 	.byte	0x04, 0x17
        /*001e*/ 	.short	(.L_519 - .L_518)
.L_518:
        /*0020*/ 	.word	0x00000000
        /*0024*/ 	.short	0x0000
        /*0026*/ 	.short	0x0000
        /*0028*/ 	.byte	0x00, 0xf0, 0xa1, 0x04


	//----- nvinfo : EIATTR_MAXREG_COUNT
	.align		4
.L_519:
        /*002c*/ 	.byte	0x03, 0x1b
        /*002e*/ 	.short	0x00ff


	//----- nvinfo : EIATTR_NUM_BARRIERS
	.align		4
        /*0030*/ 	.byte	0x02, 0x4c
        /*0032*/ 	.byte	0x01
	.zero		1


	//----- nvinfo : EIATTR_EXTERNS
	.align		4
        /*0034*/ 	.byte	0x04, 0x0f
        /*0036*/ 	.short	(.L_521 - .L_520)


	//   ....[0]....
	.align		4
.L_520:
        /*0038*/ 	.word	index@(__assertfail)


	//----- nvinfo : EIATTR_MERCURY_ISA_VERSION
	.align		4
.L_521:
        /*003c*/ 	.byte	0x03, 0x5f
        /*003e*/ 	.short	0x0000


	//----- nvinfo : EIATTR_INT_WARP_WIDE_INSTR_OFFSETS
	.align		4
        /*0040*/ 	.byte	0x04, 0x31
        /*0042*/ 	.short	(.L_523 - .L_522)


	//   ....[0]....
.L_522:
        /*0044*/ 	.word	0x00000c00


	//----- nvinfo : EIATTR_COOP_GROUP_MASK_REGIDS
	.align		4
.L_523:
        /*0048*/ 	.byte	0x04, 0x29
        /*004a*/ 	.short	(.L_525 - .L_524)


	//   ....[0]....
.L_524:
        /*004c*/ 	.word	0xffffffff


	//   ....[1]....
        /*0050*/ 	.word	0xffffffff


	//   ....[2]....
        /*0054*/ 	.word	0xffffffff


	//   ....[3]....
        /*0058*/ 	.word	0xffffffff


	//   ....[4]....
        /*005c*/ 	.word	0xffffffff


	//   ....[5]....
        /*0060*/ 	.word	0xffffffff


	//   ....[6]....
        /*0064*/ 	.word	0xffffffff


	//   ....[7]....
        /*0068*/ 	.word	0xffffffff


	//   ....[8]....
        /*006c*/ 	.word	0xffffffff


	//   ....[9]....
        /*0070*/ 	.word	0xffffffff


	//   ....[10]....
        /*0074*/ 	.word	0xffffffff


	//   ....[11]....
        /*0078*/ 	.word	0xffffffff


	//   ....[12]....
        /*007c*/ 	.word	0xffffffff


	//   ....[13]....
        /*0080*/ 	.word	0xffffffff


	//   ....[14]....
        /*0084*/ 	.word	0xffffffff


	//   ....[15]....
        /*0088*/ 	.word	0xffffffff


	//   ....[16]....
        /*008c*/ 	.word	0xffffffff


	//   ....[17]....
        /*0090*/ 	.word	0xffffffff


	//   ....[18]....
        /*0094*/ 	.word	0xffffffff


	//   ....[19]....
        /*0098*/ 	.word	0xffffffff


	//   ....[20]....
        /*009c*/ 	.word	0xffffffff


	//   ....[21]....
        /*00a0*/ 	.word	0xffffffff


	//   ....[22]....
        /*00a4*/ 	.word	0xffffffff


	//   ....[23]....
        /*00a8*/ 	.word	0xffffffff


	//   ....[24]....
        /*00ac*/ 	.word	0xffffffff


	//   ....[25]....
        /*00b0*/ 	.word	0xffffffff


	//   ....[26]....
        /*00b4*/ 	.word	0xffffffff


	//   ....[27]....
        /*00b8*/ 	.word	0xffffffff


	//   ....[28]....
        /*00bc*/ 	.word	0xffffffff


	//   ....[29]....
        /*00c0*/ 	.word	0xffffffff


	//   ....[30]....
        /*00c4*/ 	.word	0xffffffff


	//----- nvinfo : EIATTR_COOP_GROUP_INSTR_OFFSETS
	.align		4
.L_525:
        /*00c8*/ 	.byte	0x04, 0x28
        /*00ca*/ 	.short	(.L_527 - .L_526)


	//   ....[0]....
.L_526:
        /*00cc*/ 	.word	0x00001cc0


	//   ....[1]....
        /*00d0*/ 	.word	0x00001cf0


	//   ....[2]....
        /*00d4*/ 	.word	0x00001d10


	//   ....[3]....
        /*00d8*/ 	.word	0x00001d30


	//   ....[4]....
        /*00dc*/ 	.word	0x00001d50


	//   ....[5]....
        /*00e0*/ 	.word	0x00002d00


	//   ....[6]....
        /*00e4*/ 	.word	0x00002f10


	//   ....[7]....
        /*00e8*/ 	.word	0x00002f40


	//   ....[8]....
        /*00ec*/ 	.word	0x00002f60


	//   ....[9]....
        /*00f0*/ 	.word	0x00002f80


	//   ....[10]....
        /*00f4*/ 	.word	0x000030a0


	//   ....[11]....
        /*00f8*/ 	.word	0x000030c0


	//   ....[12]....
        /*00fc*/ 	.word	0x000030e0


	//   ....[13]....
        /*0100*/ 	.word	0x000032c0


	//   ....[14]....
        /*0104*/ 	.word	0x000033a0


	//   ....[15]....
        /*0108*/ 	.word	0x000033d0


	//   ....[16]....
        /*010c*/ 	.word	0x000033f0


	//   ....[17]....
        /*0110*/ 	.word	0x00003410


	//   ....[18]....
        /*0114*/ 	.word	0x000034a0


	//   ....[19]....
        /*0118*/ 	.word	0x000034c0


	//   ....[20]....
        /*011c*/ 	.word	0x000034e0


	//   ....[21]....
        /*0120*/ 	.word	0x00005ef0


	//   ....[22]....
        /*0124*/ 	.word	0x00005f70


	//   ....[23]....
        /*0128*/ 	.word	0x00005fe0


	//   ....[24]....
        /*012c*/ 	.word	0x00006050


	//   ....[25]....
        /*0130*/ 	.word	0x000060c0


	//   ....[26]....
        /*0134*/ 	.word	0x00006140


	//   ....[27]....
        /*0138*/ 	.word	0x000061b0


	//   ....[28]....
        /*013c*/ 	.word	0x00006230


	//   ....[29]....
        /*0140*/ 	.word	0x000062a0


	//   ....[30]....
        /*0144*/ 	.word	0x00006310


	//----- nvinfo : EIATTR_SYSCALL_OFFSETS
	.align		4
.L_527:
        /*0148*/ 	.byte	0x04, 0x46
        /*014a*/ 	.short	(.L_529 - .L_528)


	//   ....[0]....
.L_528:
        /*014c*/ 	.word	0x00001180


	//----- nvinfo : EIATTR_EXIT_INSTR_OFFSETS
	.align		4
.L_529:
        /*0150*/ 	.byte	0x04, 0x1c
        /*0152*/ 	.short	(.L_531 - .L_530)


	//   ....[0]....
.L_530:
        /*0154*/ 	.word	0x000000d0


	//   ....[1]....
        /*0158*/ 	.word	0x00005a10


	//   ....[2]....
        /*015c*/ 	.word	0x00005af0


	//   ....[3]....
        /*0160*/ 	.word	0x00005e90


	//----- nvinfo : EIATTR_CRS_STACK_SIZE
	.align		4
.L_531:
        /*0164*/ 	.byte	0x04, 0x1e
        /*0166*/ 	.short	(.L_533 - .L_532)
.L_532:
        /*0168*/ 	.word	0x00000000
.L_533:


//--------------------- .nv.info._ZN4mmha33masked_multihead_attention_kernelItLi128ELi128ELi4ELi16ELi64ELb0ELb0EEEv26Multihead_attention_paramsIT_XT5_EE --------------------------
	.section	.nv.info._ZN4mmha33masked_multihead_attention_kernelItLi128ELi128ELi4ELi16ELi64ELb0ELb0EEEv26Multihead_attention_paramsIT_XT5_EE,"",@"SHT_CUDA_INFO"
	.sectionflags	@""
	.align	4


	//----- nvinfo : EIATTR_CUDA_API_VERSION
	.align		4
        /*0000*/ 	.byte	0x04, 0x37
        /*0002*/ 	.short	(.L_535 - .L_534)
.L_534:
        /*0004*/ 	.word	0x00000082


	//----- nvinfo : EIATTR_SW2861232_WAR
	.align		4
.L_535:
        /*0008*/ 	.byte	0x01, 0x35
	.zero		2


	//----- nvinfo : EIATTR_PARAM_CBANK
	.align		4
        /*000c*/ 	.byte	0x04, 0x0a
        /*000e*/ 	.short	(.L_537 - .L_536)
	.align		4
.L_536:
        /*0010*/ 	.word	index@(.nv.constant0._ZN4mmha33masked_multihead_attention_kernelItLi128ELi128ELi4ELi16ELi64ELb0ELb0EEEv26Multihead_attention_paramsIT_XT5_EE)
        /*0014*/ 	.short	0x0160
        /*0016*/ 	.short	0x0128


	//----- nvinfo : EIATTR_CBANK_PARAM_SIZE
	.align		4
.L_537:
        /*0018*/ 	.byte	0x03, 0x19
        /*001a*/ 	.short	0x0128


	//----- nvinfo : EIATTR_KPARAM_INFO
	.align		4
        /*001c*/ 	.byte	0x04, 0x17
        /*001e*/ 	.short	(.L_539 - .L_538)
.L_538:
        /*0020*/ 	.word	0x00000000
        /*0024*/ 	.short	0x0000
        /*0026*/ 	.short	0x0000
        /*0028*/ 	.byte	0x00, 0xf0, 0xa1, 0x04


	//----- nvinfo : EIATTR_MAXREG_COUNT
	.align		4
.L_539:
        /*002c*/ 	.byte	0x03, 0x1b
        /*002e*/ 	.short	0x00ff


	//----- nvinfo : EIATTR_NUM_BARRIERS
	.align		4
        /*0030*/ 	.byte	0x02, 0x4c
        /*0032*/ 	.byte	0x01
	.zero		1


	//----- nvinfo : EIATTR_EXTERNS
	.align		4
        /*0034*/ 	.byte	0x04, 0x0f
        /*0036*/ 	.short	(.L_541 - .L_540)


	//   ....[0]....
	.align		4
.L_540:
        /*0038*/ 	.word	index@(__assertfail)


	//----- nvinfo : EIATTR_MERCURY_ISA_VERSION
	.align		4
.L_541:
        /*003c*/ 	.byte	0x03, 0x5f
        /*003e*/ 	.short	0x0000


	//----- nvinfo : EIATTR_INT_WARP_WIDE_INSTR_OFFSETS
	.align		4
        /*0040*/ 	.byte	0x04, 0x31
        /*0042*/ 	.short	(.L_543 - .L_542)


	//   ....[0]....
.L_542:
        /*0044*/ 	.word	0x00000c00


	//----- nvinfo : EIATTR_COOP_GROUP_MASK_REGIDS
	.align		4
.L_543:
        /*0048*/ 	.byte	0x04, 0x29
        /*004a*/ 	.short	(.L_545 - .L_544)


	//   ....[0]....
.L_544:
        /*004c*/ 	.word	0xffffffff


	//   ....[1]....
        /*0050*/ 	.word	0xffffffff


	//   ....[2]....
        /*0054*/ 	.word	0xffffffff


	//   ....[3]....
        /*0058*/ 	.word	0xffffffff


	//   ....[4]....
        /*005c*/ 	.word	0xffffffff


	//   ....[5]....
        /*0060*/ 	.word	0xffffffff


	//   ....[6]....
        /*0064*/ 	.word	0xffffffff


	//   ....[7]....
        /*0068*/ 	.word	0xffffffff


	//   ....[8]....
        /*006c*/ 	.word	0xffffffff


	//   ....[9]....
        /*0070*/ 	.word	0xffffffff


	//   ....[10]....
        /*0074*/ 	.word	0xffffffff


	//   ....[11]....
        /*0078*/ 	.word	0xffffffff


	//   ....[12]....
        /*007c*/ 	.word	0xffffffff


	//   ....[13]....
        /*0080*/ 	.word	0xffffffff


	//   ....[14]....
        /*0084*/ 	.word	0xffffffff


	//   ....[15]....
        /*0088*/ 	.word	0xffffffff


	//   ....[16]....
        /*008c*/ 	.word	0xffffffff


	//   ....[17]....
        /*0090*/ 	.word	0xffffffff


	//   ....[18]....
        /*0094*/ 	.word	0xffffffff


	//   ....[19]....
        /*0098*/ 	.word	0xffffffff


	//   ....[20]....
        /*009c*/ 	.word	0xffffffff


	//   ....[21]....
        /*00a0*/ 	.word	0xffffffff


	//   ....[22]....
        /*00a4*/ 	.word	0xffffffff


	//   ....[23]....
        /*00a8*/ 	.word	0xffffffff


	//   ....[24]....
        /*00ac*/ 	.word	0xffffffff


	//   ....[25]....
        /*00b0*/ 	.word	0xffffffff


	//   ....[26]....
        /*00b4*/ 	.word	0xffffffff


	//   ....[27]....
        /*00b8*/ 	.word	0xffffffff


	//   ....[28]....
        /*00bc*/ 	.word	0xffffffff


	//----- nvinfo : EIATTR_COOP_GROUP_INSTR_OFFSETS
	.align		4
.L_545:
        /*00c0*/ 	.byte	0x04, 0x28
        /*00c2*/ 	.short	(.L_547 - .L_546)


	//   ....[0]....
.L_546:
        /*00c4*/ 	.word	0x00001cb0


	//   ....[1]....
        /*00c8*/ 	.word	0x00001ce0


	//   ....[2]....
        /*00cc*/ 	.word	0x00001d00


	//   ....[3]....
        /*00d0*/ 	.word	0x00001d20


	//   ....[4]....
        /*00d4*/ 	.word	0x00001d40


	//   ....[5]....
        /*00d8*/ 	.word	0x00002be0


	//   ....[6]....
        /*00dc*/ 	.word	0x00002c10


	//   ....[7]....
        /*00e0*/ 	.word	0x00002e40


	//   ....[8]....
        /*00e4*/ 	.word	0x00002e70


	//   ....[9]....
        /*00e8*/ 	.word	0x00002e90


	//   ....[10]....
        /*00ec*/ 	.word	0x00002fb0


	//   ....[11]....
        /*00f0*/ 	.word	0x00002fd0


	//   ....[12]....
        /*00f4*/ 	.word	0x000031b0


	//   ....[13]....
        /*00f8*/ 	.word	0x00003290


	//   ....[14]....
        /*00fc*/ 	.word	0x000032e0


	//   ....[15]....
        /*0100*/ 	.word	0x00003300


	//   ....[16]....
        /*0104*/ 	.word	0x00003320


	//   ....[17]....
        /*0108*/ 	.word	0x000033b0


	//   ....[18]....
        /*010c*/ 	.word	0x000033d0


	//   ....[19]....
        /*0110*/ 	.word	0x00005c10


	//   ....[20]....
        /*0114*/ 	.word	0x00005c90


	//   ....[21]....
        /*0118*/ 	.word	0x00005d00


	//   ....[22]....
        /*011c*/ 	.word	0x00005d70


	//   ....[23]....
        /*0120*/ 	.word	0x00005de0


	//   ....[24]....
        /*0124*/ 	.word	0x00005e60


	//   ....[25]....
        /*0128*/ 	.word	0x00005ee0


	//   ....[26]....
        /*012c*/ 	.word	0x00005f60


	//   ....[27]....
        /*0130*/ 	.word	0x00005fe0


	//   ....[28]....
        /*0134*/ 	.word	0x00006050


	//----- nvinfo : EIATTR_SYSCALL_OFFSETS
	.align		4
.L_547:
        /*0138*/ 	.byte	0x04, 0x46
        /*013a*/ 	.short	(.L_549 - .L_548)


	//   ....[0]....
.L_548:
        /*013c*/ 	.word	0x00001170


	//----- nvinfo : EIATTR_EXIT_INSTR_OFFSETS
	.align		4
.L_549:
        /*0140*/ 	.byte	0x04, 0x1c
        /*0142*/ 	.short	(.L_551 - .L_550)


	//   ....[0]....
.L_550:
        /*0144*/ 	.word	0x000000d0


	//   ....[1]....
        /*0148*/ 	.word	0x00005730


	//   ....[2]....
        /*014c*/ 	.word	0x00005810


	//   ....[3]....
        /*0150*/ 	.word	0x00005bb0


	//----- nvinfo : EIATTR_CRS_STACK_SIZE
	.align		4
.L_551:
        /*0154*/ 	.byte	0x04, 0x1e
        /*0156*/ 	.short	(.L_553 - .L_552)
.L_552:
        /*0158*/ 	.word	0x00000000
.L_553:


//--------------------- .nv.info._ZN4mmha33masked_multihead_attention_kernelIfLi128ELi128ELi1ELi32ELi256ELb0ELb1EEEv26Multihead_attention_paramsIT_XT5_EE --------------------------
	.section	.nv.info._ZN4mmha33masked_multihead_attention_kernelIfLi128ELi128ELi1ELi32ELi256ELb0ELb1EEEv26Multihead_attention_paramsIT_XT5_EE,"",@"SHT_CUDA_INFO"
	.sectionflags	@""
	.align	4


	//----- nvinfo : EIATTR_CUDA_API_VERSION
	.align		4
        /*0000*/ 	.byte	0x04, 0x37
        /*0002*/ 	.short	(.L_555 - .L_554)
.L_554:
        /*0004*/ 	.word	0x00000082


	//----- nvinfo : EIATTR_SW2861232_WAR
	.align		4
.L_555:
        /*0008*/ 	.byte	0x01, 0x35
	.zero		2


	//----- nvinfo : EIATTR_PARAM_CBANK
	.align		4
        /*000c*/ 	.byte	0x04, 0x0a
        /*000e*/ 	.short	(.L_557 - .L_556)
	.align		4
.L_556:
        /*0010*/ 	.word	index@(.nv.constant0._ZN4mmha33masked_multihead_attention_kernelIfLi128ELi128ELi1ELi32ELi256ELb0ELb1EEEv26Multihead_attention_paramsIT_XT5_EE)
        /*0014*/ 	.short	0x0160
        /*0016*/ 	.short	0x0128


	//----- nvinfo : EIATTR_CBANK_PARAM_SIZE
	.align		4
.L_557:
        /*0018*/ 	.byte	0x03, 0x19
        /*001a*/ 	.short	0x0128


	//----- nvinfo : EIATTR_KPARAM_INFO
	.align		4
        /*001c*/ 	.byte	0x04, 0x17
        /*001e*/ 	.short	(.L_559 - .L_558)
.L_558:
        /*0020*/ 	.word	0x00000000
        /*0024*/ 	.short	0x0000
        /*0026*/ 	.short	0x0000
        /*0028*/ 	.byte	0x00, 0xf0, 0xa1, 0x04


	//----- nvinfo : EIATTR_MAXREG_COUNT
	.align		4
.L_559:
        /*002c*/ 	.byte	0x03, 0x1b
        /*002e*/ 	.short	0x00ff


	//----- nvinfo : EIATTR_NUM_BARRIERS
	.align		4
        /*0030*/ 	.byte	0x02, 0x4c
        /*0032*/ 	.byte	0x01
	.zero		1


	//----- nvinfo : EIATTR_EXTERNS
	.align		4
        /*0034*/ 	.byte	0x04, 0x0f
        /*0036*/ 	.short	(.L_561 - .L_560)


	//   ....[0]....
	.align		4
.L_560:
        /*0038*/ 	.word	index@(__assertfail)


	//----- nvinfo : EIATTR_ANNOTATIONS
	.align		4
.L_561:
        /*003c*/ 	.byte	0x04, 0x55
        /*003e*/ 	.short	(.L_563 - .L_562)


	//   ....[0]....
.L_562:
        /* <DEDUP_REMOVED lines=28> */


	//----- nvinfo : EIATTR_MERCURY_ISA_VERSION
	.align		4
.L_563:
        /*01e8*/ 	.byte	0x03, 0x5f
        /*01ea*/ 	.short	0x0000


	//----- nvinfo : EIATTR_COOP_GROUP_MASK_REGIDS
	.align		4
        /*01ec*/ 	.byte	0x04, 0x29
        /*01ee*/ 	.short	(.L_565 - .L_564)


	//   ....[0]....
.L_564:
        /*01f0*/ 	.word	0xffffffff


	//   ....[1]....
        /*01f4*/ 	.word	0xffffffff


	//   ....[2]....
        /*01f8*/ 	.word	0xffffffff


	//   ....[3]....
        /*01fc*/ 	.word	0xffffffff


	//   ....[4]....
        /*0200*/ 	.word	0xffffffff


	//   ....[5]....
        /*0204*/ 	.word	0xffffffff


	//   ....[6]....
        /*0208*/ 	.word	0xffffffff


	//   ....[7]....
        /*020c*/ 	.word	0xffffffff


	//   ....[8]....
        /*0210*/ 	.word	0xffffffff


	//   ....[9]....
        /*0214*/ 	.word	0xffffffff


	//   ....[10]....
        /*0218*/ 	.word	0xffffffff


	//   ....[11]....
        /*021c*/ 	.word	0xffffffff


	//   ....[12]....
        /*0220*/ 	.word	0xffffffff


	//   ....[13]....
        /*0224*/ 	.word	0xffffffff


	//   ....[14]....
        /*0228*/ 	.word	0xffffffff


	//   ....[15]....
        /*022c*/ 	.word	0xffffffff


	//   ....[16]....
        /*0230*/ 	.word	0xffffffff


	//   ....[17]....
        /*0234*/ 	.word	0xffffffff


	//   ....[18]....
        /*0238*/ 	.word	0xffffffff


	//   ....[19]....
        /*023c*/ 	.word	0xffffffff


	//   ....[20]....
        /*0240*/ 	.word	0xffffffff


	//   ....[21]....
        /*0244*/ 	.word	0xffffffff


	//   ....[22]....
        /*0248*/ 	.word	0xffffffff


	//   ....[23]....
        /*024c*/ 	.word	0xffffffff


	//   ....[24]....
        /*0250*/ 	.word	0xffffffff


	//   ....[25]....
        /*0254*/ 	.word	0xffffffff


	//   ....[26]....
        /*0258*/ 	.word	0xffffffff


	//   ....[27]....
        /*025c*/ 	.word	0xffffffff


	//----- nvinfo : EIATTR_COOP_GROUP_INSTR_OFFSETS
	.align		4
.L_565:
        /*0260*/ 	.byte	0x04, 0x28
        /*0262*/ 	.short	(.L_567 - .L_566)


	//   ....[0]....
.L_566:
        /*0264*/ 	.word	0x00001b70


	//   ....[1]....
        /*0268*/ 	.word	0x00001ba0


	//   ....[2]....
        /*026c*/ 	.word	0x00001bc0


	//   ....[3]....
        /*0270*/ 	.word	0x00001be0


	//   ....[4]....
        /*0274*/ 	.word	0x00001c00


	//   ....[5]....
        /*0278*/ 	.word	0x00004830


	//   ....[6]....
        /*027c*/ 	.word	0x00004850


	//   ....[7]....
        /*0280*/ 	.word	0x00004880


	//   ....[8]....
        /*0284*/ 	.word	0x000048a0


	//   ....[9]....
        /*0288*/ 	.word	0x000048d0


	//   ....[10]....
        /*028c*/ 	.word	0x00004930


	//   ....[11]....
        /*0290*/ 	.word	0x00004950


	//   ....[12]....
        /*0294*/ 	.word	0x00004970


	//   ....[13]....
        /*0298*/ 	.word	0x000049a0


	//   ....[14]....
        /*029c*/ 	.word	0x00004bb0


	//   ....[15]....
        /*02a0*/ 	.word	0x00004bf0


	//   ....[16]....
        /*02a4*/ 	.word	0x00004c40


	//   ....[17]....
        /*02a8*/ 	.word	0x00004c60


	//   ....[18]....
        /*02ac*/ 	.word	0x00004c80


	//   ....[19]....
        /*02b0*/ 	.word	0x00004cd0


	//   ....[20]....
        /*02b4*/ 	.word	0x00004cf0


	//   ....[21]....
        /*02b8*/ 	.word	0x00004d10


	//   ....[22]....
        /*02bc*/ 	.word	0x00004d30


	//   ....[23]....
        /*02c0*/ 	.word	0x000072c0


	//   ....[24]....
        /*02c4*/ 	.word	0x00007330


	//   ....[25]....
        /*02c8*/ 	.word	0x00007390


	//   ....[26]....
        /*02cc*/ 	.word	0x000073f0


	//   ....[27]....
        /*02d0*/ 	.word	0x00007450


	//----- nvinfo : EIATTR_SYSCALL_OFFSETS
	.align		4
.L_567:
        /*02d4*/ 	.byte	0x04, 0x46
        /*02d6*/ 	.short	(.L_569 - .L_568)


	//   ....[0]....
.L_568:
        /*02d8*/ 	.word	0x000011e0


	//----- nvinfo : EIATTR_EXIT_INSTR_OFFSETS
	.align		4
.L_569:
        /*02dc*/ 	.byte	0x04, 0x1c
        /*02de*/ 	.short	(.L_571 - .L_570)


	//   ....[0]....
.L_570:
        /*02e0*/ 	.word	0x000000e0


	//   ....[1]....
        /*02e4*/ 	.word	0x00007000


	//   ....[2]....
        /*02e8*/ 	.word	0x000070b0


	//   ....[3]....
        /*02ec*/ 	.word	0x00007270


	//----- nvinfo : EIATTR_CRS_STACK_SIZE
	.align		4
.L_571:
        /*02f0*/ 	.byte	0x04, 0x1e
        /*02f2*/ 	.short	(.L_573 - .L_572)
.L_572:
        /*02f4*/ 	.word	0x00000000
.L_573:


//--------------------- .nv.info._ZN4mmha33masked_multihead_attention_kernelIfLi128ELi128ELi2ELi32ELi128ELb0ELb1EEEv26Multihead_attention_paramsIT_XT5_EE --------------------------
	.section	.nv.info._ZN4mmha33masked_multihead_attention_kernelIfLi128ELi128ELi2ELi32ELi128ELb0ELb1EEEv26Multihead_attention_paramsIT_XT5_EE,"",@"SHT_CUDA_INFO"
	.sectionflags	@""
	.align	4


	//----- nvinfo : EIATTR_CUDA_API_VERSION
	.align		4
        /*0000*/ 	.byte	0x04, 0x37
        /*0002*/ 	.short	(.L_575 - .L_574)
.L_574:
        /*0004*/ 	.word	0x00000082


	//----- nvinfo : EIATTR_SW2861232_WAR
	.align		4
.L_575:
        /*0008*/ 	.byte	0x01, 0x35
	.zero		2


	//----- nvinfo : EIATTR_PARAM_CBANK
	.align		4
        /*000c*/ 	.byte	0x04, 0x0a
        /*000e*/ 	.short	(.L_577 - .L_576)
	.align		4
.L_576:
        /*0010*/ 	.word	index@(.nv.constant0._ZN4mmha33masked_multihead_attention_kernelIfLi128ELi128ELi2ELi32ELi128ELb0ELb1EEEv26Multihead_attention_paramsIT_XT5_EE)
        /*0014*/ 	.short	0x0160
        /*0016*/ 	.short	0x0128


	//----- nvinfo : EIATTR_CBANK_PARAM_SIZE
	.align		4
.L_577:
        /*0018*/ 	.byte	0x03, 0x19
        /*001a*/ 	.short	0x0128


	//----- nvinfo : EIATTR_KPARAM_INFO
	.align		4
        /*001c*/ 	.byte	0x04, 0x17
        /*001e*/ 	.short	(.L_579 - .L_578)
.L_578:
        /*0020*/ 	.word	0x00000000
        /*0024*/ 	.short	0x0000
        /*0026*/ 	.short	0x0000
        /*0028*/ 	.byte	0x00, 0xf0, 0xa1, 0x04


	//----- nvinfo : EIATTR_MAXREG_COUNT
	.align		4
.L_579:
        /*002c*/ 	.byte	0x03, 0x1b
        /*002e*/ 	.short	0x00ff


	//----- nvinfo : EIATTR_NUM_BARRIERS
	.align		4
        /*0030*/ 	.byte	0x02, 0x4c
        /*0032*/ 	.byte	0x01
	.zero		1


	//----- nvinfo : EIATTR_EXTERNS
	.align		4
        /*0034*/ 	.byte	0x04, 0x0f
        /*0036*/ 	.short	(.L_581 - .L_580)


	//   ....[0]....
	.align		4
.L_580:
        /*0038*/ 	.word	index@(__assertfail)


	//----- nvinfo : EIATTR_MERCURY_ISA_VERSION
	.align		4
.L_581:
        /*003c*/ 	.byte	0x03, 0x5f
        /*003e*/ 	.short	0x0000


	//----- nvinfo : EIATTR_COOP_GROUP_MASK_REGIDS
	.align		4
        /*0040*/ 	.byte	0x04, 0x29
        /*0042*/ 	.short	(.L_583 - .L_582)


	//   ....[0]....
.L_582:
        /*0044*/ 	.word	0xffffffff


	//   ....[1]....
        /*0048*/ 	.word	0xffffffff


	//   ....[2]....
        /*004c*/ 	.word	0xffffffff


	//   ....[3]....
        /*0050*/ 	.word	0xffffffff


	//   ....[4]....
        /*0054*/ 	.word	0xffffffff


	//   ....[5]....
        /*0058*/ 	.word	0xffffffff


	//   ....[6]....
        /*005c*/ 	.word	0xffffffff


	//   ....[7]....
        /*0060*/ 	.word	0xffffffff


	//   ....[8]....
        /*0064*/ 	.word	0xffffffff


	//   ....[9]....
        /*0068*/ 	.word	0xffffffff


	//   ....[10]....
        /*006c*/ 	.word	0xffffffff


	//   ....[11]....
        /*0070*/ 	.word	0xffffffff


	//   ....[12]....
        /*0074*/ 	.word	0xffffffff


	//   ....[13]....
        /*0078*/ 	.word	0xffffffff


	//   ....[14]....
        /*007c*/ 	.word	0xffffffff


	//   ....[15]....
        /*0080*/ 	.word	0xffffffff


	//   ....[16]....
        /*0084*/ 	.word	0xffffffff


	//   ....[17]....
        /*0088*/ 	.word	0xffffffff


	//   ....[18]....
        /*008c*/ 	.word	0xffffffff


	//   ....[19]....
        /*0090*/ 	.word	0xffffffff


	//   ....[20]....
        /*0094*/ 	.word	0xffffffff


	//   ....[21]....
        /*0098*/ 	.word	0xffffffff


	//   ....[22]....
        /*009c*/ 	.word	0xffffffff


	//   ....[23]....
        /*00a0*/ 	.word	0xffffffff


	//   ....[24]....
        /*00a4*/ 	.word	0xffffffff


	//   ....[25]....
        /*00a8*/ 	.word	0xffffffff


	//   ....[26]....
        /*00ac*/ 	.word	0xffffffff


	//   ....[27]....
        /*00b0*/ 	.word	0xffffffff


	//   ....[28]....
        /*00b4*/ 	.word	0xffffffff


	//   ....[29]....
        /*00b8*/ 	.word	0xffffffff


	//   ....[30]....
        /*00bc*/ 	.word	0xffffffff


	//----- nvinfo : EIATTR_COOP_GROUP_INSTR_OFFSETS
	.align		4
.L_583:
        /*00c0*/ 	.byte	0x04, 0x28
        /*00c2*/ 	.short	(.L_585 - .L_584)


	//   ....[0]....
.L_584:
        /*00c4*/ 	.word	0x000018f0


	//   ....[1]....
        /*00c8*/ 	.word	0x00001920


	//   ....[2]....
        /*00cc*/ 	.word	0x00001940


	//   ....[3]....
        /*00d0*/ 	.word	0x00001960


	//   ....[4]....
        /*00d4*/ 	.word	0x00001980


	//   ....[5]....
        /*00d8*/ 	.word	0x00003a70


	//   ....[6]....
        /*00dc*/ 	.word	0x00003c70


	//   ....[7]....
        /*00e0*/ 	.word	0x00003cb0


	//   ....[8]....
        /*00e4*/ 	.word	0x00003cd0


	//   ....[9]....
        /*00e8*/ 	.word	0x00003cf0


	//   ....[10]....
        /*00ec*/ 	.word	0x00003e20


	//   ....[11]....
        /*00f0*/ 	.word	0x00003e40


	//   ....[12]....
        /*00f4*/ 	.word	0x00003e60


	//   ....[13]....
        /*00f8*/ 	.word	0x00004020


	//   ....[14]....
        /*00fc*/ 	.word	0x00004060


	//   ....[15]....
        /*0100*/ 	.word	0x000040b0


	//   ....[16]....
        /*0104*/ 	.word	0x000040d0


	//   ....[17]....
        /*0108*/ 	.word	0x000040f0


	//   ....[18]....
        /*010c*/ 	.word	0x00004140


	//   ....[19]....
        /*0110*/ 	.word	0x00004160


	//   ....[20]....
        /*0114*/ 	.word	0x00004180


	//   ....[21]....
        /*0118*/ 	.word	0x00006370


	//   ....[22]....
        /*011c*/ 	.word	0x000063d0


	//   ....[23]....
        /*0120*/ 	.word	0x00006430


	//   ....[24]....
        /*0124*/ 	.word	0x00006490


	//   ....[25]....
        /*0128*/ 	.word	0x00006500


	//   ....[26]....
        /*012c*/ 	.word	0x00006560


	//   ....[27]....
        /*0130*/ 	.word	0x000065d0


	//   ....[28]....
        /*0134*/ 	.word	0x00006630


	//   ....[29]....
        /*0138*/ 	.word	0x00006690


	//   ....[30]....
        /*013c*/ 	.word	0x00006700


	//----- nvinfo : EIATTR_SYSCALL_OFFSETS
	.align		4
.L_585:
        /*0140*/ 	.byte	0x04, 0x46
        /*0142*/ 	.short	(.L_587 - .L_586)


	//   ....[0]....
.L_586:
        /*0144*/ 	.word	0x00000f90


	//----- nvinfo : EIATTR_EXIT_INSTR_OFFSETS
	.align		4
.L_587:
        /*0148*/ 	.byte	0x04, 0x1c
        /*014a*/ 	.short	(.L_589 - .L_588)


	//   ....[0]....
.L_588:
        /*014c*/ 	.word	0x000000a0


	//   ....[1]....
        /*0150*/ 	.word	0x000060b0


	//   ....[2]....
        /*0154*/ 	.word	0x00006160


	//   ....[3]....
        /*0158*/ 	.word	0x00006320


	//----- nvinfo : EIATTR_CRS_STACK_SIZE
	.align		4
.L_589:
        /*015c*/ 	.byte	0x04, 0x1e
        /*015e*/ 	.short	(.L_591 - .L_590)
.L_590:
        /*0160*/ 	.word	0x00000000
.L_591:


//--------------------- .nv.info._ZN4mmha33masked_multihead_attention_kernelIfLi128ELi128ELi4ELi32ELi64ELb0ELb1EEEv26Multihead_attention_paramsIT_XT5_EE --------------------------
	.section	.nv.info._ZN4mmha33masked_multihead_attention_kernelIfLi128ELi128ELi4ELi32ELi64ELb0ELb1EEEv26Multihead_attention_paramsIT_XT5_EE,"",@"SHT_CUDA_INFO"
	.sectionflags	@""
	.align	4


	//----- nvinfo : EIATTR_CUDA_API_VERSION
	.align		4
        /*0000*/ 	.byte	0x04, 0x37
        /*0002*/ 	.short	(.L_593 - .L_592)
.L_592:
        /*0004*/ 	.word	0x00000082


	//----- nvinfo : EIATTR_SW2861232_WAR
	.align		4
.L_593:
        /*0008*/ 	.byte	0x01, 0x35
	.zero		2


	//----- nvinfo : EIATTR_PARAM_CBANK
	.align		4
        /*000c*/ 	.byte	0x04, 0x0a
        /*000e*/ 	.short	(.L_595 - .L_594)
	.align		4
.L_594:
        /*0010*/ 	.word	index@(.nv.constant0._ZN4mmha33masked_multihead_attention_kernelIfLi128ELi128ELi4ELi32ELi64ELb0ELb1EEEv26Multihead_attention_paramsIT_XT5_EE)
        /*0014*/ 	.short	0x0160
        /*0016*/ 	.short	0x0128


	//----- nvinfo : EIATTR_CBANK_PARAM_SIZE
	.align		4
.L_595:
        /*0018*/ 	.byte	0x03, 0x19
        /*001a*/ 	.short	0x0128


	//----- nvinfo : EIATTR_KPARAM_INFO
	.align		4
        /*001c*/ 	.byte	0x04, 0x17
        /*001e*/ 	.short	(.L_597 - .L_596)
.L_596:
        /*0020*/ 	.word	0x00000000
        /*0024*/ 	.short	0x0000
        /*0026*/ 	.short	0x0000
        /*0028*/ 	.byte	0x00, 0xf0, 0xa1, 0x04


	//----- nvinfo : EIATTR_MAXREG_COUNT
	.align		4
.L_597:
        /*002c*/ 	.byte	0x03, 0x1b
        /*002e*/ 	.short	0x00ff


	//----- nvinfo : EIATTR_NUM_BARRIERS
	.align		4
        /*0030*/ 	.byte	0x02, 0x4c
        /*0032*/ 	.byte	0x01
	.zero		1


	//----- nvinfo : EIATTR_EXTERNS
	.align		4
        /*0034*/ 	.byte	0x04, 0x0f
        /*0036*/ 	.short	(.L_599 - .L_598)


	//   ....[0]....
	.align		4
.L_598:
        /*0038*/ 	.word	index@(__assertfail)


	//----- nvinfo : EIATTR_MERCURY_ISA_VERSION
	.align		4
.L_599:
        /*003c*/ 	.byte	0x03, 0x5f
        /*003e*/ 	.short	0x0000


	//----- nvinfo : EIATTR_INT_WARP_WIDE_INSTR_OFFSETS
	.align		4
        /*0040*/ 	.byte	0x04, 0x31
        /*0042*/ 	.short	(.L_601 - .L_600)


	//   ....[0]....
.L_600:
        /*0044*/ 	.word	0x00000c00


	//----- nvinfo : EIATTR_COOP_GROUP_MASK_REGIDS
	.align		4
.L_601:
        /*0048*/ 	.byte	0x04, 0x29
        /*004a*/ 	.short	(.L_603 - .L_602)


	//   ....[0]....
.L_602:
        /*004c*/ 	.word	0xffffffff


	//   ....[1]....
        /*0050*/ 	.word	0xffffffff


	//   ....[2]....
        /*0054*/ 	.word	0xffffffff


	//   ....[3]....
        /*0058*/ 	.word	0xffffffff


	//   ....[4]....
        /*005c*/ 	.word	0xffffffff


	//   ....[5]....
        /*0060*/ 	.word	0xffffffff


	//   ....[6]....
        /*0064*/ 	.word	0xffffffff


	//   ....[7]....
        /*0068*/ 	.word	0xffffffff


	//   ....[8]....
        /*006c*/ 	.word	0xffffffff


	//   ....[9]....
        /*0070*/ 	.word	0xffffffff


	//   ....[10]....
        /*0074*/ 	.word	0xffffffff


	//   ....[11]....
        /*0078*/ 	.word	0xffffffff


	//   ....[12]....
        /*007c*/ 	.word	0xffffffff


	//   ....[13]....
        /*0080*/ 	.word	0xffffffff


	//   ....[14]....
        /*0084*/ 	.word	0xffffffff


	//   ....[15]....
        /*0088*/ 	.word	0xffffffff


	//   ....[16]....
        /*008c*/ 	.word	0xffffffff


	//   ....[17]....
        /*0090*/ 	.word	0xffffffff


	//   ....[18]....
        /*0094*/ 	.word	0xffffffff


	//   ....[19]....
        /*0098*/ 	.word	0xffffffff


	//   ....[20]....
        /*009c*/ 	.word	0xffffffff


	//   ....[21]....
        /*00a0*/ 	.word	0xffffffff


	//   ....[22]....
        /*00a4*/ 	.word	0xffffffff


	//   ....[23]....
        /*00a8*/ 	.word	0xffffffff


	//   ....[24]....
        /*00ac*/ 	.word	0xffffffff


	//   ....[25]....
        /*00b0*/ 	.word	0xffffffff


	//   ....[26]....
        /*00b4*/ 	.word	0xffffffff


	//   ....[27]....
        /*00b8*/ 	.word	0xffffffff


	//   ....[28]....
        /*00bc*/ 	.word	0xffffffff


	//----- nvinfo : EIATTR_COOP_GROUP_INSTR_OFFSETS
	.align		4
.L_603:
        /*00c0*/ 	.byte	0x04, 0x28
        /*00c2*/ 	.short	(.L_605 - .L_604)


	//   ....[0]....
.L_604:
        /*00c4*/ 	.word	0x00001b70


	//   ....[1]....
        /*00c8*/ 	.word	0x00001ba0


	//   ....[2]....
        /*00cc*/ 	.word	0x00001bc0


	//   ....[3]....
        /*00d0*/ 	.word	0x00001be0


	//   ....[4]....
        /*00d4*/ 	.word	0x00001c00


	//   ....[5]....
        /*00d8*/ 	.word	0x00003ba0


	//   ....[6]....
        /*00dc*/ 	.word	0x00003bd0


	//   ....[7]....
        /*00e0*/ 	.word	0x00003df0


	//   ....[8]....
        /*00e4*/ 	.word	0x00003e20


	//   ....[9]....
        /*00e8*/ 	.word	0x00003e40


	//   ....[10]....
        /*00ec*/ 	.word	0x00003f60


	//   ....[11]....
        /*00f0*/ 	.word	0x00003f80


	//   ....[12]....
        /*00f4*/ 	.word	0x00004160


	//   ....[13]....
        /*00f8*/ 	.word	0x000041c0


	//   ....[14]....
        /*00fc*/ 	.word	0x00004210


	//   ....[15]....
        /*0100*/ 	.word	0x00004230


	//   ....[16]....
        /*0104*/ 	.word	0x00004250


	//   ....[17]....
        /*0108*/ 	.word	0x000042c0


	//   ....[18]....
        /*010c*/ 	.word	0x000042e0


	//   ....[19]....
        /*0110*/ 	.word	0x00006510


	//   ....[20]....
        /*0114*/ 	.word	0x00006590


	//   ....[21]....
        /*0118*/ 	.word	0x00006600


	//   ....[22]....
        /*011c*/ 	.word	0x00006670


	//   ....[23]....
        /*0120*/ 	.word	0x000066e0


	//   ....[24]....
        /*0124*/ 	.word	0x00006760


	//   ....[25]....
        /*0128*/ 	.word	0x000067e0


	//   ....[26]....
        /*012c*/ 	.word	0x00006860


	//   ....[27]....
        /*0130*/ 	.word	0x000068e0


	//   ....[28]....
        /*0134*/ 	.word	0x00006950


	//----- nvinfo : EIATTR_SYSCALL_OFFSETS
	.align		4
.L_605:
        /*0138*/ 	.byte	0x04, 0x46
        /*013a*/ 	.short	(.L_607 - .L_606)


	//   ....[0]....
.L_606:
        /*013c*/ 	.word	0x000011f0


	//----- nvinfo : EIATTR_EXIT_INSTR_OFFSETS
	.align		4
.L_607:
        /*0140*/ 	.byte	0x04, 0x1c
        /*0142*/ 	.short	(.L_609 - .L_608)


	//   ....[0]....
.L_608:
        /*0144*/ 	.word	0x000000d0


	//   ....[1]....
        /*0148*/ 	.word	0x00006240


	//   ....[2]....
        /*014c*/ 	.word	0x000062f0


	//   ....[3]....
        /*0150*/ 	.word	0x000064b0


	//----- nvinfo : EIATTR_CRS_STACK_SIZE
	.align		4
.L_609:
        /*0154*/ 	.byte	0x04, 0x1e
        /*0156*/ 	.short	(.L_611 - .L_610)
.L_610:
        /*0158*/ 	.word	0x00000000
.L_611:


//--------------------- .nv.info._ZN4mmha33masked_multihead_attention_kernelIfLi128ELi128ELi1ELi32ELi256ELb0ELb0EEEv26Multihead_attention_paramsIT_XT5_EE --------------------------
	.section	.nv.info._ZN4mmha33masked_multihead_attention_kernelIfLi128ELi128ELi1ELi32ELi256ELb0ELb0EEEv26Multihead_attention_paramsIT_XT5_EE,"",@"SHT_CUDA_INFO"
	.sectionflags	@""
	.align	4


	//----- nvinfo : EIATTR_CUDA_API_VERSION
	.align		4
        /*0000*/ 	.byte	0x04, 0x37
        /*0002*/ 	.short	(.L_613 - .L_612)
.L_612:
        /*0004*/ 	.word	0x00000082


	//----- nvinfo : EIATTR_SW2861232_WAR
	.align		4
.L_613:
        /*0008*/ 	.byte	0x01, 0x35
	.zero		2


	//----- nvinfo : EIATTR_PARAM_CBANK
	.align		4
        /*000c*/ 	.byte	0x04, 0x0a
        /*000e*/ 	.short	(.L_615 - .L_614)
	.align		4
.L_614:
        /*0010*/ 	.word	index@(.nv.constant0._ZN4mmha33masked_multihead_attention_kernelIfLi128ELi128ELi1ELi32ELi256ELb0ELb0EEEv26Multihead_attention_paramsIT_XT5_EE)
        /*0014*/ 	.short	0x0160
        /*0016*/ 	.short	0x0128


	//----- nvinfo : EIATTR_CBANK_PARAM_SIZE
	.align		4
.L_615:
        /*0018*/ 	.byte	0x03, 0x19
        /*001a*/ 	.short	0x0128


	//----- nvinfo : EIATTR_KPARAM_INFO
	.align		4
        /*001c*/ 	.byte	0x04, 0x17
        /*001e*/ 	.short	(.L_617 - .L_616)
.L_616:
        /*0020*/ 	.word	0x00000000
        /*0024*/ 	.short	0x0000
        /*0026*/ 	.short	0x0000
        /*0028*/ 	.byte	0x00, 0xf0, 0xa1, 0x04


	//----- nvinfo : EIATTR_MAXREG_COUNT
	.align		4
.L_617:
        /*002c*/ 	.byte	0x03, 0x1b
        /*002e*/ 	.short	0x00ff


	//----- nvinfo : EIATTR_NUM_BARRIERS
	.align		4
        /*0030*/ 	.byte	0x02, 0x4c
        /*0032*/ 	.byte	0x01
	.zero		1


	//----- nvinfo : EIATTR_EXTERNS
	.align		4
        /*0034*/ 	.byte	0x04, 0x0f
        /*0036*/ 	.short	(.L_619 - .L_618)


	//   ....[0]....
	.align		4
.L_618:
        /*0038*/ 	.word	index@(__assertfail)


	//----- nvinfo : EIATTR_ANNOTATIONS
	.align		4
.L_619:
        /*003c*/ 	.byte	0x04, 0x55
        /*003e*/ 	.short	(.L_621 - .L_620)


	//   ....[0]....
.L_620:
        /* <DEDUP_REMOVED lines=20> */


	//----- nvinfo : EIATTR_MERCURY_ISA_VERSION
	.align		4
.L_621:
        /*0168*/ 	.byte	0x03, 0x5f
        /*016a*/ 	.short	0x0000


	//----- nvinfo : EIATTR_COOP_GROUP_MASK_REGIDS
	.align		4
        /*016c*/ 	.byte	0x04, 0x29
        /*016e*/ 	.short	(.L_623 - .L_622)


	//   ....[0]....
.L_622:
        /*0170*/ 	.word	0xffffffff


	//   ....[1]....
        /*0174*/ 	.word	0xffffffff


	//   ....[2]....
        /*0178*/ 	.word	0xffffffff


	//   ....[3]....
        /*017c*/ 	.word	0xffffffff


	//   ....[4]....
        /*0180*/ 	.word	0xffffffff


	//   ....[5]....
        /*0184*/ 	.word	0xffffffff


	//   ....[6]....
        /*0188*/ 	.word	0xffffffff


	//   ....[7]....
        /*018c*/ 	.word	0xffffffff


	//   ....[8]....
        /*0190*/ 	.word	0xffffffff


	//   ....[9]....
        /*0194*/ 	.word	0xffffffff


	//   ....[10]....
        /*0198*/ 	.word	0xffffffff


	//   ....[11]....
        /*019c*/ 	.word	0xffffffff


	//   ....[12]....
        /*01a0*/ 	.word	0xffffffff


	//   ....[13]....
        /*01a4*/ 	.word	0xffffffff


	//   ....[14]....
        /*01a8*/ 	.word	0xffffffff


	//   ....[15]....
        /*01ac*/ 	.word	0xffffffff


	//   ....[16]....
        /*01b0*/ 	.word	0xffffffff


	//   ....[17]....
        /*01b4*/ 	.word	0xffffffff


	//   ....[18]....
        /*01b8*/ 	.word	0xffffffff


	//   ....[19]....
        /*01bc*/ 	.word	0xffffffff


	//   ....[20]....
        /*01c0*/ 	.word	0xffffffff


	//   ....[21]....
        /*01c4*/ 	.word	0xffffffff


	//   ....[22]....
        /*01c8*/ 	.word	0xffffffff


	//   ....[23]....
        /*01cc*/ 	.word	0xffffffff


	//   ....[24]....
        /*01d0*/ 	.word	0xffffffff


	//   ....[25]....
        /*01d4*/ 	.word	0xffffffff


	//   ....[26]....
        /*01d8*/ 	.word	0xffffffff


	//   ....[27]....
        /*01dc*/ 	.word	0xffffffff


	//----- nvinfo : EIATTR_COOP_GROUP_INSTR_OFFSETS
	.align		4
.L_623:
        /*01e0*/ 	.byte	0x04, 0x28
        /*01e2*/ 	.short	(.L_625 - .L_624)


	//   ....[0]....
.L_624:
        /*01e4*/ 	.word	0x00001af0


	//   ....[1]....
        /*01e8*/ 	.word	0x00001b20


	//   ....[2]....
        /*01ec*/ 	.word	0x00001b40


	//   ....[3]....
        /*01f0*/ 	.word	0x00001b60


	//   ....[4]....
        /*01f4*/ 	.word	0x00001b80


	//   ....[5]....
        /*01f8*/ 	.word	0x00003e50


	//   ....[6]....
        /*01fc*/ 	.word	0x00003e70


	//   ....[7]....
        /*0200*/ 	.word	0x00003ea0


	//   ....[8]....
        /*0204*/ 	.word	0x00003ec0


	//   ....[9]....
        /*0208*/ 	.word	0x00003ef0


	//   ....[10]....
        /*020c*/ 	.word	0x00003f50


	//   ....[11]....
        /*0210*/ 	.word	0x00003f70


	//   ....[12]....
        /*0214*/ 	.word	0x00003f90


	//   ....[13]....
        /*0218*/ 	.word	0x00003fc0


	//   ....[14]....
        /*021c*/ 	.word	0x000041d0


	//   ....[15]....
        /*0220*/ 	.word	0x00004210


	//   ....[16]....
        /*0224*/ 	.word	0x00004260


	//   ....[17]....
        /*0228*/ 	.word	0x00004280


	//   ....[18]....
        /*022c*/ 	.word	0x000042a0


	//   ....[19]....
        /*0230*/ 	.word	0x000042f0


	//   ....[20]....
        /*0234*/ 	.word	0x00004310


	//   ....[21]....
        /*0238*/ 	.word	0x00004330


	//   ....[22]....
        /*023c*/ 	.word	0x00004350


	//   ....[23]....
        /*0240*/ 	.word	0x00006d00


	//   ....[24]....
        /*0244*/ 	.word	0x00006d70


	//   ....[25]....
        /*0248*/ 	.word	0x00006dd0


	//   ....[26]....
        /*024c*/ 	.word	0x00006e30


	//   ....[27]....
        /*0250*/ 	.word	0x00006e90


	//----- nvinfo : EIATTR_SYSCALL_OFFSETS
	.align		4
.L_625:
        /*0254*/ 	.byte	0x04, 0x46
        /*0256*/ 	.short	(.L_627 - .L_626)


	//   ....[0]....
.L_626:
        /*0258*/ 	.word	0x00001160


	//----- nvinfo : EIATTR_EXIT_INSTR_OFFSETS
	.align		4
.L_627:
        /*025c*/ 	.byte	0x04, 0x1c
        /*025e*/ 	.short	(.L_629 - .L_628)


	//   ....[0]....
.L_628:
        /*0260*/ 	.word	0x000000e0


	//   ....[1]....
        /*0264*/ 	.word	0x00006a40


	//   ....[2]....
        /*0268*/ 	.word	0x00006af0


	//   ....[3]....
        /*026c*/ 	.word	0x00006cb0


	//----- nvinfo : EIATTR_CRS_STACK_SIZE
	.align		4
.L_629:
        /*0270*/ 	.byte	0x04, 0x1e
        /*0272*/ 	.short	(.L_631 - .L_630)
.L_630:
        /*0274*/ 	.word	0x00000000
.L_631:


//--------------------- .nv.info._ZN4mmha33masked_multihead_attention_kernelIfLi128ELi128ELi2ELi32ELi128ELb0ELb0EEEv26Multihead_attention_paramsIT_XT5_EE --------------------------
	.section	.nv.info._ZN4mmha33masked_multihead_attention_kernelIfLi128ELi128ELi2ELi32ELi128ELb0ELb0EEEv26Multihead_attention_paramsIT_XT5_EE,"",@"SHT_CUDA_INFO"
	.sectionflags	@""
	.align	4


	//----- nvinfo : EIATTR_CUDA_API_VERSION
	.align		4
        /*0000*/ 	.byte	0x04, 0x37
        /*0002*/ 	.short	(.L_633 - .L_632)
.L_632:
        /*0004*/ 	.word	0x00000082


	//----- nvinfo : EIATTR_SW2861232_WAR
	.align		4
.L_633:
        /*0008*/ 	.byte	0x01, 0x35
	.zero		2


	//----- nvinfo : EIATTR_PARAM_CBANK
	.align		4
        /*000c*/ 	.byte	0x04, 0x0a
        /*000e*/ 	.short	(.L_635 - .L_634)
	.align		4
.L_634:
        /*0010*/ 	.word	index@(.nv.constant0._ZN4mmha33masked_multihead_attention_kernelIfLi128ELi128ELi2ELi32ELi128ELb0ELb0EEEv26Multihead_attention_paramsIT_XT5_EE)
        /*0014*/ 	.short	0x0160
        /*0016*/ 	.short	0x0128


	//----- nvinfo : EIATTR_CBANK_PARAM_SIZE
	.align		4
.L_635:
        /*0018*/ 	.byte	0x03, 0x19
        /*001a*/ 	.short	0x0128


	//----- nvinfo : EIATTR_KPARAM_INFO
	.align		4
        /*001c*/ 	.byte	0x04, 0x17
        /*001e*/ 	.short	(.L_637 - .L_636)
.L_636:
        /*0020*/ 	.word	0x00000000
        /*0024*/ 	.short	0x0000
        /*0026*/ 	.short	0x0000
        /*0028*/ 	.byte	0x00, 0xf0, 0xa1, 0x04


	//----- nvinfo : EIATTR_MAXREG_COUNT
	.align		4
.L_637:
        /*002c*/ 	.byte	0x03, 0x1b
        /*002e*/ 	.short	0x00ff


	//----- nvinfo : EIATTR_NUM_BARRIERS
	.align		4
        /*0030*/ 	.byte	0x02, 0x4c
        /*0032*/ 	.byte	0x01
	.zero		1


	//----- nvinfo : EIATTR_EXTERNS
	.align		4
        /*0034*/ 	.byte	0x04, 0x0f
        /*0036*/ 	.short	(.L_639 - .L_638)


	//   ....[0]....
	.align		4
.L_638:
        /*0038*/ 	.word	index@(__assertfail)


	//----- nvinfo : EIATTR_MERCURY_ISA_VERSION
	.align		4
.L_639:
        /*003c*/ 	.byte	0x03, 0x5f
        /*003e*/ 	.short	0x0000


	//----- nvinfo : EIATTR_COOP_GROUP_MASK_REGIDS
	.align		4
        /*0040*/ 	.byte	0x04, 0x29
        /*0042*/ 	.short	(.L_641 - .L_640)


	//   ....[0]....
.L_640:
        /*0044*/ 	.word	0xffffffff


	//   ....[1]....
        /*0048*/ 	.word	0xffffffff


	//   ....[2]....
        /*004c*/ 	.word	0xffffffff


	//   ....[3]....
        /*0050*/ 	.word	0xffffffff


	//   ....[4]....
        /*0054*/ 	.word	0xffffffff


	//   ....[5]....
        /*0058*/ 	.word	0xffffffff


	//   ....[6]....
        /*005c*/ 	.word	0xffffffff


	//   ....[7]....
        /*0060*/ 	.word	0xffffffff


	//   ....[8]....
        /*0064*/ 	.word	0xffffffff


	//   ....[9]....
        /*0068*/ 	.word	0xffffffff


	//   ....[10]....
        /*006c*/ 	.word	0xffffffff


	//   ....[11]....
        /*0070*/ 	.word	0xffffffff


	//   ....[12]....
        /*0074*/ 	.word	0xffffffff


	//   ....[13]....
        /*0078*/ 	.word	0xffffffff


	//   ....[14]....
        /*007c*/ 	.word	0xffffffff


	//   ....[15]....
        /*0080*/ 	.word	0xffffffff


	//   ....[16]....
        /*0084*/ 	.word	0xffffffff


	//   ....[17]....
        /*0088*/ 	.word	0xffffffff


	//   ....[18]....
        /*008c*/ 	.word	0xffffffff


	//   ....[19]....
        /*0090*/ 	.word	0xffffffff


	//   ....[20]....
        /*0094*/ 	.word	0xffffffff


	//   ....[21]....
        /*0098*/ 	.word	0xffffffff


	//   ....[22]....
        /*009c*/ 	.word	0xffffffff


	//   ....[23]....
        /*00a0*/ 	.word	0xffffffff


	//   ....[24]....
        /*00a4*/ 	.word	0xffffffff


	//   ....[25]....
        /*00a8*/ 	.word	0xffffffff


	//   ....[26]....
        /*00ac*/ 	.word	0xffffffff


	//   ....[27]....
        /*00b0*/ 	.word	0xffffffff


	//   ....[28]....
        /*00b4*/ 	.word	0xffffffff


	//   ....[29]....
        /*00b8*/ 	.word	0xffffffff


	//   ....[30]....
        /*00bc*/ 	.word	0xffffffff


	//----- nvinfo : EIATTR_COOP_GROUP_INSTR_OFFSETS
	.align		4
.L_641:
        /*00c0*/ 	.byte	0x04, 0x28
        /*00c2*/ 	.short	(.L_643 - .L_642)


	//   ....[0]....
.L_642:
        /*00c4*/ 	.word	0x000018d0


	//   ....[1]....
        /*00c8*/ 	.word	0x00001900


	//   ....[2]....
        /*00cc*/ 	.word	0x00001920


	//   ....[3]....
        /*00d0*/ 	.word	0x00001940


	//   ....[4]....
        /*00d4*/ 	.word	0x00001960


	//   ....[5]....
        /*00d8*/ 	.word	0x00003210


	//   ....[6]....
        /*00dc*/ 	.word	0x00003410


	//   ....[7]....
        /*00e0*/ 	.word	0x00003450


	//   ....[8]....
        /*00e4*/ 	.word	0x00003470


	//   ....[9]....
        /*00e8*/ 	.word	0x00003490


	//   ....[10]....
        /*00ec*/ 	.word	0x000035c0


	//   ....[11]....
        /*00f0*/ 	.word	0x000035e0


	//   ....[12]....
        /*00f4*/ 	.word	0x00003600


	//   ....[13]....
        /*00f8*/ 	.word	0x000037c0


	//   ....[14]....
        /*00fc*/ 	.word	0x00003800


	//   ....[15]....
        /*0100*/ 	.word	0x00003850


	//   ....[16]....
        /*0104*/ 	.word	0x00003870


	//   ....[17]....
        /*0108*/ 	.word	0x00003890


	//   ....[18]....
        /*010c*/ 	.word	0x000038e0


	//   ....[19]....
        /*0110*/ 	.word	0x00003900


	//   ....[20]....
        /*0114*/ 	.word	0x00003920


	//   ....[21]....
        /*0118*/ 	.word	0x000060a0


	//   ....[22]....
        /*011c*/ 	.word	0x00006100


	//   ....[23]....
        /*0120*/ 	.word	0x00006160


	//   ....[24]....
        /*0124*/ 	.word	0x000061c0


	//   ....[25]....
        /*0128*/ 	.word	0x00006230


	//   ....[26]....
        /*012c*/ 	.word	0x00006290


	//   ....[27]....
        /*0130*/ 	.word	0x00006300


	//   ....[28]....
        /*0134*/ 	.word	0x00006360


	//   ....[29]....
        /*0138*/ 	.word	0x000063c0


	//   ....[30]....
        /*013c*/ 	.word	0x00006430


	//----- nvinfo : EIATTR_SYSCALL_OFFSETS
	.align		4
.L_643:
        /*0140*/ 	.byte	0x04, 0x46
        /*0142*/ 	.short	(.L_645 - .L_644)


	//   ....[0]....
.L_644:
        /*0144*/ 	.word	0x00000f70


	//----- nvinfo : EIATTR_EXIT_INSTR_OFFSETS
	.align		4
.L_645:
        /*0148*/ 	.byte	0x04, 0x1c
        /*014a*/ 	.short	(.L_647 - .L_646)


	//   ....[0]....
.L_646:
        /*014c*/ 	.word	0x000000a0


	//   ....[1]....
        /*0150*/ 	.word	0x00005de0


	//   ....[2]....
        /*0154*/ 	.word	0x00005e90


	//   ....[3]....
        /*0158*/ 	.word	0x00006050


	//----- nvinfo : EIATTR_CRS_STACK_SIZE
	.align		4
.L_647:
        /*015c*/ 	.byte	0x04, 0x1e
        /*015e*/ 	.short	(.L_649 - .L_648)
.L_648:
        /*0160*/ 	.word	0x00000000
.L_649:


//--------------------- .nv.info._ZN4mmha33masked_multihead_attention_kernelIfLi128ELi128ELi4ELi32ELi64ELb0ELb0EEEv26Multihead_attention_paramsIT_XT5_EE --------------------------
	.section	.nv.info._ZN4mmha33masked_multihead_attention_kernelIfLi128ELi128ELi4ELi32ELi64ELb0ELb0EEEv26Multihead_attention_paramsIT_XT5_EE,"",@"SHT_CUDA_INFO"
	.sectionflags	@""
	.align	4


	//----- nvinfo : EIATTR_CUDA_API_VERSION
	.align		4
        /*0000*/ 	.byte	0x04, 0x37
        /*0002*/ 	.short	(.L_651 - .L_650)
.L_650:
        /*0004*/ 	.word	0x00000082


	//----- nvinfo : EIATTR_SW2861232_WAR
	.align		4
.L_651:
        /*0008*/ 	.byte	0x01, 0x35
	.zero		2


	//----- nvinfo : EIATTR_PARAM_CBANK
	.align		4
        /*000c*/ 	.byte	0x04, 0x0a
        /*000e*/ 	.short	(.L_653 - .L_652)
	.align		4
.L_652:
        /*0010*/ 	.word	index@(.nv.constant0._ZN4mmha33masked_multihead_attention_kernelIfLi128ELi128ELi4ELi32ELi64ELb0ELb0EEEv26Multihead_attention_paramsIT_XT5_EE)
        /*0014*/ 	.short	0x0160
        /*0016*/ 	.short	0x0128


	//----- nvinfo : EIATTR_CBANK_PARAM_SIZE
	.align		4
.L_653:
        /*0018*/ 	.byte	0x03, 0x19
        /*001a*/ 	.short	0x0128


	//----- nvinfo : EIATTR_KPARAM_INFO
	.align		4
        /*001c*/ 	.byte	0x04, 0x17
        /*001e*/ 	.short	(.L_655 - .L_654)
.L_654:
        /*0020*/ 	.word	0x00000000
        /*0024*/ 	.short	0x0000
        /*0026*/ 	.short	0x0000
        /*0028*/ 	.byte	0x00, 0xf0, 0xa1, 0x04


	//----- nvinfo : EIATTR_MAXREG_COUNT
	.align		4
.L_655:
        /*002c*/ 	.byte	0x03, 0x1b
        /*002e*/ 	.short	0x00ff


	//----- nvinfo : EIATTR_NUM_BARRIERS
	.align		4
        /*0030*/ 	.byte	0x02, 0x4c
        /*0032*/ 	.byte	0x01
	.zero		1


	//----- nvinfo : EIATTR_EXTERNS
	.align		4
        /*0034*/ 	.byte	0x04, 0x0f
        /*0036*/ 	.short	(.L_657 - .L_656)


	//   ....[0]....
	.align		4
.L_656:
        /*0038*/ 	.word	index@(__assertfail)


	//----- nvinfo : EIATTR_MERCURY_ISA_VERSION
	.align		4
.L_657:
        /*003c*/ 	.byte	0x03, 0x5f
        /*003e*/ 	.short	0x0000


	//----- nvinfo : EIATTR_INT_WARP_WIDE_INSTR_OFFSETS
	.align		4
        /*0040*/ 	.byte	0x04, 0x31
        /*0042*/ 	.short	(.L_659 - .L_658)


	//   ....[0]....
.L_658:
        /*0044*/ 	.word	0x00000bb0


	//----- nvinfo : EIATTR_COOP_GROUP_MASK_REGIDS
	.align		4
.L_659:
        /*0048*/ 	.byte	0x04, 0x29
        /*004a*/ 	.short	(.L_661 - .L_660)


	//   ....[0]....
.L_660:
        /*004c*/ 	.word	0xffffffff


	//   ....[1]....
        /*0050*/ 	.word	0xffffffff


	//   ....[2]....
        /*0054*/ 	.word	0xffffffff


	//   ....[3]....
        /*0058*/ 	.word	0xffffffff


	//   ....[4]....
        /*005c*/ 	.word	0xffffffff


	//   ....[5]....
        /*0060*/ 	.word	0xffffffff


	//   ....[6]....
        /*0064*/ 	.word	0xffffffff


	//   ....[7]....
        /*0068*/ 	.word	0xffffffff


	//   ....[8]....
        /*006c*/ 	.word	0xffffffff


	//   ....[9]....
        /*0070*/ 	.word	0xffffffff


	//   ....[10]....
        /*0074*/ 	.word	0xffffffff


	//   ....[11]....
        /*0078*/ 	.word	0xffffffff


	//   ....[12]....
        /*007c*/ 	.word	0xffffffff


	//   ....[13]....
        /*0080*/ 	.word	0xffffffff


	//   ....[14]....
        /*0084*/ 	.word	0xffffffff


	//   ....[15]....
        /*0088*/ 	.word	0xffffffff


	//   ....[16]....
        /*008c*/ 	.word	0xffffffff


	//   ....[17]....
        /*0090*/ 	.word	0xffffffff


	//   ....[18]....
        /*0094*/ 	.word	0xffffffff


	//   ....[19]....
        /*0098*/ 	.word	0xffffffff


	//   ....[20]....
        /*009c*/ 	.word	0xffffffff


	//   ....[21]....
        /*00a0*/ 	.word	0xffffffff


	//   ....[22]....
        /*00a4*/ 	.word	0xffffffff


	//   ....[23]....
        /*00a8*/ 	.word	0xffffffff


	//   ....[24]....
        /*00ac*/ 	.word	0xffffffff


	//   ....[25]....
        /*00b0*/ 	.word	0xffffffff


	//   ....[26]....
        /*00b4*/ 	.word	0xffffffff


	//   ....[27]....
        /*00b8*/ 	.word	0xffffffff


	//   ....[28]....
        /*00bc*/ 	.word	0xffffffff


	//----- nvinfo : EIATTR_COOP_GROUP_INSTR_OFFSETS
	.align		4
.L_661:
        /*00c0*/ 	.byte	0x04, 0x28
        /*00c2*/ 	.short	(.L_663 - .L_662)


	//   ....[0]....
.L_662:
        /*00c4*/ 	.word	0x00001af0


	//   ....[1]....
        /*00c8*/ 	.word	0x00001b20


	//   ....[2]....
        /*00cc*/ 	.word	0x00001b40


	//   ....[3]....
        /*00d0*/ 	.word	0x00001b60


	//   ....[4]....
        /*00d4*/ 	.word	0x00001b80


	//   ....[5]....
        /*00d8*/ 	.word	0x000032e0


	//   ....[6]....
        /*00dc*/ 	.word	0x00003310


	//   ....[7]....
        /*00e0*/ 	.word	0x00003530


	//   ....[8]....
        /*00e4*/ 	.word	0x00003560


	//   ....[9]....
        /*00e8*/ 	.word	0x00003580


	//   ....[10]....
        /*00ec*/ 	.word	0x000036a0


	//   ....[11]....
        /*00f0*/ 	.word	0x000036c0


	//   ....[12]....
        /*00f4*/ 	.word	0x000038a0


	//   ....[13]....
        /*00f8*/ 	.word	0x00003900


	//   ....[14]....
        /*00fc*/ 	.word	0x00003950


	//   ....[15]....
        /*0100*/ 	.word	0x00003970


	//   ....[16]....
        /*0104*/ 	.word	0x00003990


	//   ....[17]....
        /*0108*/ 	.word	0x00003a00


	//   ....[18]....
        /*010c*/ 	.word	0x00003a20


	//   ....[19]....
        /*0110*/ 	.word	0x000061d0


	//   ....[20]....
        /*0114*/ 	.word	0x00006240


	//   ....[21]....
        /*0118*/ 	.word	0x000062a0


	//   ....[22]....
        /*011c*/ 	.word	0x00006300


	//   ....[23]....
        /*0120*/ 	.word	0x00006370


	//   ....[24]....
        /*0124*/ 	.word	0x000063e0


	//   ....[25]....
        /*0128*/ 	.word	0x00006450


	//   ....[26]....
        /*012c*/ 	.word	0x000064d0


	//   ....[27]....
        /*0130*/ 	.word	0x00006540


	//   ....[28]....
        /*0134*/ 	.word	0x000065b0


	//----- nvinfo : EIATTR_SYSCALL_OFFSETS
	.align		4
.L_663:
        /*0138*/ 	.byte	0x04, 0x46
        /*013a*/ 	.short	(.L_665 - .L_664)


	//   ....[0]....
.L_664:
        /*013c*/ 	.word	0x00001170


	//----- nvinfo : EIATTR_EXIT_INSTR_OFFSETS
	.align		4
.L_665:
        /*0140*/ 	.byte	0x04, 0x1c
        /*0142*/ 	.short	(.L_667 - .L_666)


	//   ....[0]....
.L_666:
        /*0144*/ 	.word	0x000000d0


	//   ....[1]....
        /*0148*/ 	.word	0x00005f10


	//   ....[2]....
        /*014c*/ 	.word	0x00005fc0


	//   ....[3]....
        /*0150*/ 	.word	0x00006180


	//----- nvinfo : EIATTR_CRS_STACK_SIZE
	.align		4
.L_667:
        /*0154*/ 	.byte	0x04, 0x1e
        /*0156*/ 	.short	(.L_669 - .L_668)
.L_668:
        /*0158*/ 	.word	0x00000000
.L_669:


//--------------------- .nv.callgraph             --------------------------
	.section	.nv.callgraph,"",@"SHT_CUDA_CALLGRAPH"
	.align	4
	.sectionentsize	8
	.align		4
        /*0000*/ 	.word	0x00000000
	.align		4
        /*0004*/ 	.word	0xffffffff
	.align		4
        /*0008*/ 	.word	index@(_ZN4mmha33masked_multihead_attention_kernelItLi128ELi128ELi1ELi16ELi256ELb1ELb1EEEv26Multihead_attention_paramsIT_XT5_EE)
	.align		4
        /*000c*/ 	.word	index@(__assertfail)
	.align		4
        /*0010*/ 	.word	index@(_ZN4mmha33masked_multihead_attention_kernelItLi128ELi128ELi2ELi16ELi128ELb1ELb1EEEv26Multihead_attention_paramsIT_XT5_EE)
	.align		4
        /*0014*/ 	.word	index@(__assertfail)
	.align		4
        /*0018*/ 	.word	index@(_ZN4mmha33masked_multihead_attention_kernelItLi128ELi128ELi4ELi16ELi64ELb1ELb1EEEv26Multihead_attention_paramsIT_XT5_EE)
	.align		4
        /*001c*/ 	.word	index@(__assertfail)
	.align		4
        /*0020*/ 	.word	index@(_ZN4mmha33masked_multihead_attention_kernelItLi128ELi128ELi1ELi16ELi256ELb1ELb0EEEv26Multihead_attention_paramsIT_XT5_EE)
	.align		4
        /*0024*/ 	.word	index@(__assertfail)
	.align		4
        /*0028*/ 	.word	index@(_ZN4mmha33masked_multihead_attention_kernelItLi128ELi128ELi2ELi16ELi128ELb1ELb0EEEv26Multihead_attention_paramsIT_XT5_EE)
	.align		4
        /*002c*/ 	.word	index@(__assertfail)
	.align		4
        /*0030*/ 	.word	index@(_ZN4mmha33masked_multihead_attention_kernelItLi128ELi128ELi4ELi16ELi64ELb1ELb0EEEv26Multihead_attention_paramsIT_XT5_EE)
	.align		4
        /*0034*/ 	.word	index@(__assertfail)
	.align		4
        /*0038*/ 	.word	index@(_ZN4mmha33masked_multihead_attention_kernelIfLi128ELi128ELi1ELi32ELi256ELb1ELb1EEEv26Multihead_attention_paramsIT_XT5_EE)
	.align		4
        /*003c*/ 	.word	index@(__assertfail)
	.align		4
        /*0040*/ 	.word	index@(_ZN4mmha33masked_multihead_attention_kernelIfLi128ELi128ELi2ELi32ELi128ELb1ELb1EEEv26Multihead_attention_paramsIT_XT5_EE)
	.align		4
        /*0044*/ 	.word	index@(__assertfail)
	.align		4
        /*0048*/ 	.word	index@(_ZN4mmha33masked_multihead_attention_kernelIfLi128ELi128ELi4ELi32ELi64ELb1ELb1EEEv26Multihead_attention_paramsIT_XT5_EE)
	.align		4
        /*004c*/ 	.word	index@(__assertfail)
	.align		4
        /*0050*/ 	.word	index@(_ZN4mmha33masked_multihead_attention_kernelIfLi128ELi128ELi1ELi32ELi256ELb1ELb0EEEv26Multihead_attention_paramsIT_XT5_EE)
	.align		4
        /*0054*/ 	.word	index@(__assertfail)
	.align		4
        /*0058*/ 	.word	index@(_ZN4mmha33masked_multihead_attention_kernelIfLi128ELi128ELi2ELi32ELi128ELb1ELb0EEEv26Multihead_attention_paramsIT_XT5_EE)
	.align		4
        /*005c*/ 	.word	index@(__assertfail)
	.align		4
        /*0060*/ 	.word	index@(_ZN4mmha33masked_multihead_attention_kernelIfLi128ELi128ELi4ELi32ELi64ELb1ELb0EEEv26Multihead_attention_paramsIT_XT5_EE)
	.align		4
        /*0064*/ 	.word	index@(__assertfail)
	.align		4
        /*0068*/ 	.word	index@(_ZN4mmha33masked_multihead_attention_kernelItLi128ELi128ELi1ELi16ELi256ELb0ELb1EEEv26Multihead_attention_paramsIT_XT5_EE)
	.align		4
        /*006c*/ 	.word	index@(__assertfail)
	.align		4
        /*0070*/ 	.word	index@(_ZN4mmha33masked_multihead_attention_kernelItLi128ELi128ELi2ELi16ELi128ELb0ELb1EEEv26Multihead_attention_paramsIT_XT5_EE)
	.align		4
        /*0074*/ 	.word	index@(__assertfail)
	.align		4
        /*0078*/ 	.word	index@(_ZN4mmha33masked_multihead_attention_kernelItLi128ELi128ELi4ELi16ELi64ELb0ELb1EEEv26Multihead_attention_paramsIT_XT5_EE)
	.align		4
        /*007c*/ 	.word	index@(__assertfail)
	.align		4
        /*0080*/ 	.word	index@(_ZN4mmha33masked_multihead_attention_kernelItLi128ELi128ELi1ELi16ELi256ELb0ELb0EEEv26Multihead_attention_paramsIT_XT5_EE)
	.align		4
        /*0084*/ 	.word	index@(__assertfail)
	.align		4
        /*0088*/ 	.word	index@(_ZN4mmha33masked_multihead_attention_kernelItLi128ELi128ELi2ELi16ELi128ELb0ELb0EEEv26Multihead_attention_paramsIT_XT5_EE)
	.align		4
        /*008c*/ 	.word	index@(__assertfail)
	.align		4
        /*0090*/ 	.word	index@(_ZN4mmha33masked_multihead_attention_kernelItLi128ELi128ELi4ELi16ELi64ELb0ELb0EEEv26Multihead_attention_paramsIT_XT5_EE)
	.align		4
        /*0094*/ 	.word	index@(__assertfail)
	.align		4
        /*0098*/ 	.word	index@(_ZN4mmha33masked_multihead_attention_kernelIfLi128ELi128ELi1ELi32ELi256ELb0ELb1EEEv26Multihead_attention_paramsIT_XT5_EE)
	.align		4
        /*009c*/ 	.word	index@(__assertfail)
	.align		4
        /*00a0*/ 	.word	index@(_ZN4mmha33masked_multihead_attention_kernelIfLi128ELi128ELi2ELi32ELi128ELb0ELb1EEEv26Multihead_attention_paramsIT_XT5_EE)
	.align		4
        /*00a4*/ 	.word	index@(__assertfail)
	.align		4
        /*00a8*/ 	.word	index@(_ZN4mmha33masked_multihead_attention_kernelIfLi128ELi128ELi4ELi32ELi64ELb0ELb1EEEv26Multihead_attention_paramsIT_XT5_EE)
	.align		4
        /*00ac*/ 	.word	index@(__assertfail)
	.align		4
        /*00b0*/ 	.word	index@(_ZN4mmha33masked_multihead_attention_kernelIfLi128ELi128ELi1ELi32ELi256ELb0ELb0EEEv26Multihead_attention_paramsIT_XT5_EE)
	.align		4
        /*00b4*/ 	.word	index@(__assertfail)
	.align		4
        /*00b8*/ 	.word	index@(_ZN4mmha33masked_multihead_attention_kernelIfLi128ELi128ELi2ELi32ELi128ELb0ELb0EEEv26Multihead_attention_paramsIT_XT5_EE)
	.align		4
        /*00bc*/ 	.word	index@(__assertfail)
	.align		4
        /*00c0*/ 	.word	index@(_ZN4mmha33masked_multihead_attention_kernelIfLi128ELi128ELi4ELi32ELi64ELb0ELb0EEEv26Multihead_attention_paramsIT_XT5_EE)
	.align		4
        /*00c4*/ 	.word	index@(__assertfail)
	.align		4
        /*00c8*/ 	.word	0x00000000
	.align		4
        /*00cc*/ 	.word	0xfffffffe
	.align		4
        /*00d0*/ 	.word	0x00000000
	.align		4
        /*00d4*/ 	.word	0xfffffffd
	.align		4
        /*00d8*/ 	.word	0x00000000
	.align		4
        /*00dc*/ 	.word	0xfffffffc


//--------------------- .nv.rel.action            --------------------------
	.section	.nv.rel.action,"",@"SHT_CUDA_RELOCINFO"
	.align	8
	.sectionentsize	8
        /*0000*/ 	.byte	0x73, 0x00, 0x00, 0x00, 0x00, 0x00, 0x00, 0x00, 0x00, 0x00, 0x00, 0x11, 0x25, 0x00, 0x05, 0x36


//--------------------- .nv.constant4             --------------------------
	.section	.nv.constant4,"a",@progbits
	.align	8
	.align		8
.nv.constant4:
        /*0000*/ 	.dword	__assertfail
	.align		8
        /*0008*/ 	.dword	__unnamed_1
	.align		8
        /*0010*/ 	.dword	__unnamed_2
	.align		8
        /*0018*/ 	.dword	__unnamed_3
	.align		8
        /*0020*/ 	.dword	__unnamed_4
	.align		8
        /*0028*/ 	.dword	__unnamed_5
	.align		8
        /*0030*/ 	.dword	__unnamed_6
	.align		8
        /*0038*/ 	.dword	__unnamed_7
	.align		8
        /*0040*/ 	.dword	__unnamed_8
	.align		8
        /*0048*/ 	.dword	__unnamed_9
	.align		8
        /*0050*/ 	.dword	__unnamed_10
	.align		8
        /*0058*/ 	.dword	__unnamed_11
	.align		8
        /*0060*/ 	.dword	__unnamed_12
	.align		8
        /*0068*/ 	.dword	__unnamed_13
	.align		8
        /*0070*/ 	.dword	__unnamed_14
	.align		8
        /*0078*/ 	.dword	__unnamed_15
	.align		8
        /*0080*/ 	.dword	__unnamed_16
	.align		8
        /*0088*/ 	.dword	__unnamed_17
	.align		8
        /*0090*/ 	.dword	__unnamed_18
	.align		8
        /*0098*/ 	.dword	__unnamed_19
	.align		8
        /*00a0*/ 	.dword	__unnamed_20
	.align		8
        /*00a8*/ 	.dword	__unnamed_21
	.align		8
        /*00b0*/ 	.dword	__unnamed_22
	.align		8
        /*00b8*/ 	.dword	__unnamed_23
	.align		8
        /*00c0*/ 	.dword	__unnamed_24
	.align		8
        /*00c8*/ 	.dword	$str
	.align		8
        /*00d0*/ 	.dword	$str$1


//--------------------- .nv.constant0._ZN4mmha33masked_multihead_attention_kernelItLi128ELi128ELi1ELi16ELi256ELb1ELb1EEEv26Multihead_attention_paramsIT_XT5_EE --------------------------
	.section	.nv.constant0._ZN4mmha33masked_multihead_attention_kernelItLi128ELi128ELi1ELi16ELi256ELb1ELb1EEEv26Multihead_attention_paramsIT_XT5_EE,"a",@progbits
	.sectionflags	@""
	.align	4
.nv.constant0._ZN4mmha33masked_multihead_attention_kernelItLi128ELi128ELi1ELi16ELi256ELb1ELb1EEEv26Multihead_attention_paramsIT_XT5_EE:
	.zero		648


//--------------------- .nv.constant0._ZN4mmha33masked_multihead_attention_kernelItLi128ELi128ELi2ELi16ELi128ELb1ELb1EEEv26Multihead_attention_paramsIT_XT5_EE --------------------------
	.section	.nv.constant0._ZN4mmha33masked_multihead_attention_kernelItLi128ELi128ELi2ELi16ELi128ELb1ELb1EEEv26Multihead_attention_paramsIT_XT5_EE,"a",@progbits
	.sectionflags	@""
	.align	4
.nv.constant0._ZN4mmha33masked_multihead_attention_kernelItLi128ELi128ELi2ELi16ELi128ELb1ELb1EEEv26Multihead_attention_paramsIT_XT5_EE:
	.zero		648


//--------------------- .nv.constant0._ZN4mmha33masked_multihead_attention_kernelItLi128ELi128ELi4ELi16ELi64ELb1ELb1EEEv26Multihead_attention_paramsIT_XT5_EE --------------------------
	.section	.nv.constant0._ZN4mmha33masked_multihead_attention_kernelItLi128ELi128ELi4ELi16ELi64ELb1ELb1EEEv26Multihead_attention_paramsIT_XT5_EE,"a",@progbits
	.sectionflags	@""
	.align	4
.nv.constant0._ZN4mmha33masked_multihead_attention_kernelItLi128ELi128ELi4ELi16ELi64ELb1ELb1EEEv26Multihead_attention_paramsIT_XT5_EE:
	.zero		648


//--------------------- .nv.constant0._ZN4mmha33masked_multihead_attention_kernelItLi128ELi128ELi1ELi16ELi256ELb1ELb0EEEv26Multihead_attention_paramsIT_XT5_EE --------------------------
	.section	.nv.constant0._ZN4mmha33masked_multihead_attention_kernelItLi128ELi128ELi1ELi16ELi256ELb1ELb0EEEv26Multihead_attention_paramsIT_XT5_EE,"a",@progbits
	.sectionflags	@""
	.align	4
.nv.constant0._ZN4mmha33masked_multihead_attention_kernelItLi128ELi128ELi1ELi16ELi256ELb1ELb0EEEv26Multihead_attention_paramsIT_XT5_EE:
	.zero		648


//--------------------- .nv.constant0._ZN4mmha33masked_multihead_attention_kernelItLi128ELi128ELi2ELi16ELi128ELb1ELb0EEEv26Multihead_attention_paramsIT_XT5_EE --------------------------
	.section	.nv.constant0._ZN4mmha33masked_multihead_attention_kernelItLi128ELi128ELi2ELi16ELi128ELb1ELb0EEEv26Multihead_attention_paramsIT_XT5_EE,"a",@progbits
	.sectionflags	@""
	.align	4
.nv.constant0._ZN4mmha33masked_multihead_attention_kernelItLi128ELi128ELi2ELi16ELi128ELb1ELb0EEEv26Multihead_attention_paramsIT_XT5_EE:
	.zero		648


//--------------------- .nv.constant0._ZN4mmha33masked_multihead_attention_kernelItLi128ELi128ELi4ELi16ELi64ELb1ELb0EEEv26Multihead_attention_paramsIT_XT5_EE --------------------------
	.section	.nv.constant0._ZN4mmha33masked_multihead_attention_kernelItLi128ELi128ELi4ELi16ELi64ELb1ELb0EEEv26Multihead_attention_paramsIT_XT5_EE,"a",@progbits
	.sectionflags	@""
	.align	4
.nv.constant0._ZN4mmha33masked_multihead_attention_kernelItLi128ELi128ELi4ELi16ELi64ELb1ELb0EEEv26Multihead_attention_paramsIT_XT5_EE:
	.zero		648


//--------------------- .nv.constant0._ZN4mmha33masked_multihead_attention_kernelIfLi128ELi128ELi1ELi32ELi256ELb1ELb1EEEv26Multihead_attention_paramsIT_XT5_EE --------------------------
	.section	.nv.constant0._ZN4mmha33masked_multihead_attention_kernelIfLi128ELi128ELi1ELi32ELi256ELb1ELb1EEEv26Multihead_attention_paramsIT_XT5_EE,"a",@progbits
	.sectionflags	@""
	.align	4
.nv.constant0._ZN4mmha33masked_multihead_attention_kernelIfLi128ELi128ELi1ELi32ELi256ELb1ELb1EEEv26Multihead_attention_paramsIT_XT5_EE:
	.zero		648


//--------------------- .nv.constant0._ZN4mmha33masked_multihead_attention_kernelIfLi128ELi128ELi2ELi32ELi128ELb1ELb1EEEv26Multihead_attention_paramsIT_XT5_EE --------------------------
	.section	.nv.constant0._ZN4mmha33masked_multihead_attention_kernelIfLi128ELi128ELi2ELi32ELi128ELb1ELb1EEEv26Multihead_attention_paramsIT_XT5_EE,"a",@progbits
	.sectionflags	@""
	.align	4
.nv.constant0._ZN4mmha33masked_multihead_attention_kernelIfLi128ELi128ELi2ELi32ELi128ELb1ELb1EEEv26Multihead_attention_paramsIT_XT5_EE:
	.zero		648


//--------------------- .nv.constant0._ZN4mmha33masked_multihead_attention_kernelIfLi128ELi128ELi4ELi32ELi64ELb1ELb1EEEv26Multihead_attention_paramsIT_XT5_EE --------------------------
	.section	.nv.constant0._ZN4mmha33masked_multihead_attention_kernelIfLi128ELi128ELi4ELi32ELi64ELb1ELb1EEEv26Multihead_attention_paramsIT_XT5_EE,"a",@progbits
	.sectionflags	@""
	.align	4
.nv.constant0._ZN4mmha33masked_multihead_attention_kernelIfLi128ELi128ELi4ELi32ELi64ELb1ELb1EEEv26Multihead_attention_paramsIT_XT5_EE:
	.zero		648


//--------------------- .nv.constant0._ZN4mmha33masked_multihead_attention_kernelIfLi128ELi128ELi1ELi32ELi256ELb1ELb0EEEv26Multihead_attention_paramsIT_XT5_EE --------------------------
	.section	.nv.constant0._ZN4mmha33masked_multihead_attention_kernelIfLi128ELi128ELi1ELi32ELi256ELb1ELb0EEEv26Multihead_attention_paramsIT_XT5_EE,"a",@progbits
	.sectionflags	@""
	.align	4
.nv.constant0._ZN4mmha33masked_multihead_attention_kernelIfLi128ELi128ELi1ELi32ELi256ELb1ELb0EEEv26Multihead_attention_paramsIT_XT5_EE:
	.zero		648


//--------------------- .nv.constant0._ZN4mmha33masked_multihead_attention_kernelIfLi128ELi128ELi2ELi32ELi128ELb1ELb0EEEv26Multihead_attention_paramsIT_XT5_EE --------------------------
	.section	.nv.constant0._ZN4mmha33masked_multihead_attention_kernelIfLi128ELi128ELi2ELi32ELi128ELb1ELb0EEEv26Multihead_attention_paramsIT_XT5_EE,"a",@progbits
	.sectionflags	@""
	.align	4
.nv.constant0._ZN4mmha33masked_multihead_attention_kernelIfLi128ELi128ELi2ELi32ELi128ELb1ELb0EEEv26Multihead_attention_paramsIT_XT5_EE:
	.zero		648


//--------------------- .nv.constant0._ZN4mmha33masked_multihead_attention_kernelIfLi128ELi128ELi4ELi32ELi64ELb1ELb0EEEv26Multihead_attention_paramsIT_XT5_EE --------------------------
	.section	.nv.constant0._ZN4mmha33masked_multihead_attention_kernelIfLi128ELi128ELi4ELi32ELi64ELb1ELb0EEEv26Multihead_attention_paramsIT_XT5_EE,"a",@progbits
	.sectionflags	@""
	.align	4
.nv.constant0._ZN4mmha33masked_multihead_attention_kernelIfLi128ELi128ELi4ELi32ELi64ELb1ELb0EEEv26Multihead_attention_paramsIT_XT5_EE:
	.zero		648


//--------------------- .nv.constant2._ZN4mmha33masked_multihead_attention_kernelItLi128ELi128ELi1ELi16ELi256ELb0ELb1EEEv26Multihead_attention_paramsIT_XT5_EE --------------------------
	.section	.nv.constant2._ZN4mmha33masked_multihead_attention_kernelItLi128ELi128ELi1ELi16ELi256ELb0ELb1EEEv26Multihead_attention_paramsIT_XT5_EE,"a",@progbits
	.sectionflags	@""
	.align	4
.nv.constant2._ZN4mmha33masked_multihead_attention_kernelItLi128ELi128ELi1ELi16ELi256ELb0ELb1EEEv26Multihead_attention_paramsIT_XT5_EE:
        /*0000*/ 	.byte	0x04, 0x00, 0x00, 0x00, 0x00, 0x00, 0x00, 0x00


//--------------------- .nv.constant0._ZN4mmha33masked_multihead_attention_kernelItLi128ELi128ELi1ELi16ELi256ELb0ELb1EEEv26Multihead_attention_paramsIT_XT5_EE --------------------------
	.section	.nv.constant0._ZN4mmha33masked_multihead_attention_kernelItLi128ELi128ELi1ELi16ELi256ELb0ELb1EEEv26Multihead_attention_paramsIT_XT5_EE,"a",@progbits
	.sectionflags	@""
	.align	4
.nv.constant0._ZN4mmha33masked_multihead_attention_kernelItLi128ELi128ELi1ELi16ELi256ELb0ELb1EEEv26Multihead_attention_paramsIT_XT5_EE:
	.zero		648


//--------------------- .nv.constant2._ZN4mmha33masked_multihead_attention_kernelItLi128ELi128ELi2ELi16ELi128ELb0ELb1EEEv26Multihead_attention_paramsIT_XT5_EE --------------------------
	.section	.nv.constant2._ZN4mmha33masked_multihead_attention_kernelItLi128ELi128ELi2ELi16ELi128ELb0ELb1EEEv26Multihead_attention_paramsIT_XT5_EE,"a",@progbits
	.sectionflags	@""
	.align	4
.nv.constant2._ZN4mmha33masked_multihead_attention_kernelItLi128ELi128ELi2ELi16ELi128ELb0ELb1EEEv26Multihead_attention_paramsIT_XT5_EE:
        /*0000*/ 	.byte	0x04, 0x00, 0x00, 0x00, 0x00, 0x00, 0x00, 0x00


//--------------------- .nv.constant0._ZN4mmha33masked_multihead_attention_kernelItLi128ELi128ELi2ELi16ELi128ELb0ELb1EEEv26Multihead_attention_paramsIT_XT5_EE --------------------------
	.section	.nv.constant0._ZN4mmha33masked_multihead_attention_kernelItLi128ELi128ELi2ELi16ELi128ELb0ELb1EEEv26Multihead_attention_paramsIT_XT5_EE,"a",@progbits
	.sectionflags	@""
	.align	4
.nv.constant0._ZN4mmha33masked_multihead_attention_kernelItLi128ELi128ELi2ELi16ELi128ELb0ELb1EEEv26Multihead_attention_paramsIT_XT5_EE:
	.zero		648


//--------------------- .nv.constant2._ZN4mmha33masked_multihead_attention_kernelItLi128ELi128ELi4ELi16ELi64ELb0ELb1EEEv26Multihead_attention_paramsIT_XT5_EE --------------------------
	.section	.nv.constant2._ZN4mmha33masked_multihead_attention_kernelItLi128ELi128ELi4ELi16ELi64ELb0ELb1EEEv26Multihead_attention_paramsIT_XT5_EE,"a",@progbits
	.sectionflags	@""
	.align	4
.nv.constant2._ZN4mmha33masked_multihead_attention_kernelItLi128ELi128ELi4ELi16ELi64ELb0ELb1EEEv26Multihead_attention_paramsIT_XT5_EE:
        /*0000*/ 	.byte	0x04, 0x00, 0x00, 0x00, 0x00, 0x00, 0x00, 0x00


//--------------------- .nv.constant0._ZN4mmha33masked_multihead_attention_kernelItLi128ELi128ELi4ELi16ELi64ELb0ELb1EEEv26Multihead_attention_paramsIT_XT5_EE --------------------------
	.section	.nv.constant0._ZN4mmha33masked_multihead_attention_kernelItLi128ELi128ELi4ELi16ELi64ELb0ELb1EEEv26Multihead_attention_paramsIT_XT5_EE,"a",@progbits
	.sectionflags	@""
	.align	4
.nv.constant0._ZN4mmha33masked_multihead_attention_kernelItLi128ELi128ELi4ELi16ELi64ELb0ELb1EEEv26Multihead_attention_paramsIT_XT5_EE:
	.zero		648


//--------------------- .nv.constant2._ZN4mmha33masked_multihead_attention_kernelItLi128ELi128ELi1ELi16ELi256ELb0ELb0EEEv26Multihead_attention_paramsIT_XT5_EE --------------------------
	.section	.nv.constant2._ZN4mmha33masked_multihead_attention_kernelItLi128ELi128ELi1ELi16ELi256ELb0ELb0EEEv26Multihead_attention_paramsIT_XT5_EE,"a",@progbits
	.sectionflags	@""
	.align	4
.nv.constant2._ZN4mmha33masked_multihead_attention_kernelItLi128ELi128ELi1ELi16ELi256ELb0ELb0EEEv26Multihead_attention_paramsIT_XT5_EE:
        /*0000*/ 	.byte	0x04, 0x00, 0x00, 0x00, 0x00, 0x00, 0x00, 0x00


//--------------------- .nv.constant0._ZN4mmha33masked_multihead_attention_kernelItLi128ELi128ELi1ELi16ELi256ELb0ELb0EEEv26Multihead_attention_paramsIT_XT5_EE --------------------------
	.section	.nv.constant0._ZN4mmha33masked_multihead_attention_kernelItLi128ELi128ELi1ELi16ELi256ELb0ELb0EEEv26Multihead_attention_paramsIT_XT5_EE,"a",@progbits
	.sectionflags	@""
	.align	4
.nv.constant0._ZN4mmha33masked_multihead_attention_kernelItLi128ELi128ELi1ELi16ELi256ELb0ELb0EEEv26Multihead_attention_paramsIT_XT5_EE:
	.zero		648


//--------------------- .nv.constant2._ZN4mmha33masked_multihead_attention_kernelItLi128ELi128ELi2ELi16ELi128ELb0ELb0EEEv26Multihead_attention_paramsIT_XT5_EE --------------------------
	.section	.nv.constant2._ZN4mmha33masked_multihead_attention_kernelItLi128ELi128ELi2ELi16ELi128ELb0ELb0EEEv26Multihead_attention_paramsIT_XT5_EE,"a",@progbits
	.sectionflags	@""
	.align	4
.nv.constant2._ZN4mmha33masked_multihead_attention_kernelItLi128ELi128ELi2ELi16ELi128ELb0ELb0EEEv26Multihead_attention_paramsIT_XT5_EE:
        /*0000*/ 	.byte	0x04, 0x00, 0x00, 0x00, 0x00, 0x00, 0x00, 0x00


//--------------------- .nv.constant0._ZN4mmha33masked_multihead_attention_kernelItLi128ELi128ELi2ELi16ELi128ELb0ELb0EEEv26Multihead_attention_paramsIT_XT5_EE --------------------------
	.section	.nv.constant0._ZN4mmha33masked_multihead_attention_kernelItLi128ELi128ELi2ELi16ELi128ELb0ELb0EEEv26Multihead_attention_paramsIT_XT5_EE,"a",@progbits
	.sectionflags	@""
	.align	4
.nv.constant0._ZN4mmha33masked_multihead_attention_kernelItLi128ELi128ELi2ELi16ELi128ELb0ELb0EEEv26Multihead_attention_paramsIT_XT5_EE:
	.zero		648


//--------------------- .nv.constant2._ZN4mmha33masked_multihead_attention_kernelItLi128ELi128ELi4ELi16ELi64ELb0ELb0EEEv26Multihead_attention_paramsIT_XT5_EE --------------------------
	.section	.nv.constant2._ZN4mmha33masked_multihead_attention_kernelItLi128ELi128ELi4ELi16ELi64ELb0ELb0EEEv26Multihead_attention_paramsIT_XT5_EE,"a",@progbits
	.sectionflags	@""
	.align	4
.nv.constant2._ZN4mmha33masked_multihead_attention_kernelItLi128ELi128ELi4ELi16ELi64ELb0ELb0EEEv26Multihead_attention_paramsIT_XT5_EE:
        /*0000*/ 	.byte	0x04, 0x00, 0x00, 0x00, 0x00, 0x00, 0x00, 0x00


//--------------------- .nv.constant0._ZN4mmha33masked_multihead_attention_kernelItLi128ELi128ELi4ELi16ELi64ELb0ELb0EEEv26Multihead_attention_paramsIT_XT5_EE --------------------------
	.section	.nv.constant0._ZN4mmha33masked_multihead_attention_kernelItLi128ELi128ELi4ELi16ELi64ELb0ELb0EEEv26Multihead_attention_paramsIT_XT5_EE,"a",@progbits
	.sectionflags	@""
	.align	4
.nv.constant0._ZN4mmha33masked_multihead_attention_kernelItLi128ELi128ELi4ELi16ELi64ELb0ELb0EEEv26Multihead_attention_paramsIT_XT5_EE:
	.zero		648


//--------------------- .nv.constant2._ZN4mmha33masked_multihead_attention_kernelIfLi128ELi128ELi1ELi32ELi256ELb0ELb1EEEv26Multihead_attention_paramsIT_XT5_EE --------------------------
	.section	.nv.constant2._ZN4mmha33masked_multihead_attention_kernelIfLi128ELi128ELi1ELi32ELi256ELb0ELb1EEEv26Multihead_attention_paramsIT_XT5_EE,"a",@progbits
	.sectionflags	@""
	.align	4
.nv.constant2._ZN4mmha33masked_multihead_attention_kernelIfLi128ELi128ELi1ELi32ELi256ELb0ELb1EEEv26Multihead_attention_paramsIT_XT5_EE:
        /*0000*/ 	.byte	0x04, 0x00, 0x00, 0x00, 0x00, 0x00, 0x00, 0x00


//--------------------- .nv.constant0._ZN4mmha33masked_multihead_attention_kernelIfLi128ELi128ELi1ELi32ELi256ELb0ELb1EEEv26Multihead_attention_paramsIT_XT5_EE --------------------------
	.section	.nv.constant0._ZN4mmha33masked_multihead_attention_kernelIfLi128ELi128ELi1ELi32ELi256ELb0ELb1EEEv26Multihead_attention_paramsIT_XT5_EE,"a",@progbits
	.sectionflags	@""
	.align	4
.nv.constant0._ZN4mmha33masked_multihead_attention_kernelIfLi128ELi128ELi1ELi32ELi256ELb0ELb1EEEv26Multihead_attention_paramsIT_XT5_EE:
	.zero		648


//--------------------- .nv.constant2._ZN4mmha33masked_multihead_attention_kernelIfLi128ELi128ELi2ELi32ELi128ELb0ELb1EEEv26Multihead_attention_paramsIT_XT5_EE --------------------------
	.section	.nv.constant2._ZN4mmha33masked_multihead_attention_kernelIfLi128ELi128ELi2ELi32ELi128ELb0ELb1EEEv26Multihead_attention_paramsIT_XT5_EE,"a",@progbits
	.sectionflags	@""
	.align	4
.nv.constant2._ZN4mmha33masked_multihead_attention_kernelIfLi128ELi128ELi2ELi32ELi128ELb0ELb1EEEv26Multihead_attention_paramsIT_XT5_EE:
        /*0000*/ 	.byte	0x04, 0x00, 0x00, 0x00, 0x00, 0x00, 0x00, 0x00


//--------------------- .nv.constant0._ZN4mmha33masked_multihead_attention_kernelIfLi128ELi128ELi2ELi32ELi128ELb0ELb1EEEv26Multihead_attention_paramsIT_XT5_EE --------------------------
	.section	.nv.constant0._ZN4mmha33masked_multihead_attention_kernelIfLi128ELi128ELi2ELi32ELi128ELb0ELb1EEEv26Multihead_attention_paramsIT_XT5_EE,"a",@progbits
	.sectionflags	@""
	.align	4
.nv.constant0._ZN4mmha33masked_multihead_attention_kernelIfLi128ELi128ELi2ELi32ELi128ELb0ELb1EEEv26Multihead_attention_paramsIT_XT5_EE:
	.zero		648


//--------------------- .nv.constant2._ZN4mmha33masked_multihead_attention_kernelIfLi128ELi128ELi4ELi32ELi64ELb0ELb1EEEv26Multihead_attention_paramsIT_XT5_EE --------------------------
	.section	.nv.constant2._ZN4mmha33masked_multihead_attention_kernelIfLi128ELi128ELi4ELi32ELi64ELb0ELb1EEEv26Multihead_attention_paramsIT_XT5_EE,"a",@progbits
	.sectionflags	@""
	.align	4
.nv.constant2._ZN4mmha33masked_multihead_attention_kernelIfLi128ELi128ELi4ELi32ELi64ELb0ELb1EEEv26Multihead_attention_paramsIT_XT5_EE:
        /*0000*/ 	.byte	0x04, 0x00, 0x00, 0x00, 0x00, 0x00, 0x00, 0x00


//--------------------- .nv.constant0._ZN4mmha33masked_multihead_attention_kernelIfLi128ELi128ELi4ELi32ELi64ELb0ELb1EEEv26Multihead_attention_paramsIT_XT5_EE --------------------------
	.section	.nv.constant0._ZN4mmha33masked_multihead_attention_kernelIfLi128ELi128ELi4ELi32ELi64ELb0ELb1EEEv26Multihead_attention_paramsIT_XT5_EE,"a",@progbits
	.sectionflags	@""
	.align	4
.nv.constant0._ZN4mmha33masked_multihead_attention_kernelIfLi128ELi128ELi4ELi32ELi64ELb0ELb1EEEv26Multihead_attention_paramsIT_XT5_EE:
	.zero		648


//--------------------- .nv.constant0._ZN4mmha33masked_multihead_attention_kernelIfLi128ELi128ELi1ELi32ELi256ELb0ELb0EEEv26Multihead_attention_paramsIT_XT5_EE --------------------------
	.section	.nv.constant0._ZN4mmha33masked_multihead_attention_kernelIfLi128ELi128ELi1ELi32ELi256ELb0ELb0EEEv26Multihead_attention_paramsIT_XT5_EE,"a",@progbits
	.sectionflags	@""
	.align	4
.nv.constant0._ZN4mmha33masked_multihead_attention_kernelIfLi128ELi128ELi1ELi32ELi256ELb0ELb0EEEv26Multihead_attention_paramsIT_XT5_EE:
	.zero		648


//--------------------- .nv.constant0._ZN4mmha33masked_multihead_attention_kernelIfLi128ELi128ELi2ELi32ELi128ELb0ELb0EEEv26Multihead_attention_paramsIT_XT5_EE --------------------------
	.section	.nv.constant0._ZN4mmha33masked_multihead_attention_kernelIfLi128ELi128ELi2ELi32ELi128ELb0ELb0EEEv26Multihead_attention_paramsIT_XT5_EE,"a",@progbits
	.sectionflags	@""
	.align	4
.nv.constant0._ZN4mmha33masked_multihead_attention_kernelIfLi128ELi128ELi2ELi32ELi128ELb0ELb0EEEv26Multihead_attention_paramsIT_XT5_EE:
	.zero		648


//--------------------- .nv.constant0._ZN4mmha33masked_multihead_attention_kernelIfLi128ELi128ELi4ELi32ELi64ELb0ELb0EEEv26Multihead_attention_paramsIT_XT5_EE --------------------------
	.section	.nv.constant0._ZN4mmha33masked_multihead_attention_kernelIfLi128ELi128ELi4ELi32ELi64ELb0ELb0EEEv26Multihead_attention_paramsIT_XT5_EE,"a",@progbits
	.sectionflags	@""
	.align	4
.nv.constant0._ZN4mmha33masked_multihead_attention_kernelIfLi128ELi128ELi4ELi32ELi64ELb0ELb0EEEv26Multihead_attention_paramsIT_XT5_EE:
	.zero		648


//--------------------- .text._ZN4mmha33masked_multihead_attention_kernelItLi128ELi128ELi1ELi16ELi256ELb1ELb1EEEv26Multihead_attention_paramsIT_XT5_EE --------------------------
	.section	.text._ZN4mmha33masked_multihead_attention_kernelItLi128ELi128ELi1ELi16ELi256ELb1ELb1EEEv26Multihead_attention_paramsIT_XT5_EE,"ax",@progbits
	.sectioninfo	@"SHI_REGISTERS=233"
	.align	128
        .global         _ZN4mmha33masked_multihead_attention_kernelItLi128ELi128ELi1ELi16ELi256ELb1ELb1EEEv26Multihead_attention_paramsIT_XT5_EE
        .type           _ZN4mmha33masked_multihead_attention_kernelItLi128ELi128ELi1ELi16ELi256ELb1ELb1EEEv26Multihead_attention_paramsIT_XT5_EE,@function
        .size           _ZN4mmha33masked_multihead_attention_kernelItLi128ELi128ELi1ELi16ELi256ELb1ELb1EEEv26Multihead_attention_paramsIT_XT5_EE,(.L_x_2673 - _ZN4mmha33masked_multihead_attention_kernelItLi128ELi128ELi1ELi16ELi256ELb1ELb1EEEv26Multihead_attention_paramsIT_XT5_EE)
        .other          _ZN4mmha33masked_multihead_attention_kernelItLi128ELi128ELi1ELi16ELi256ELb1ELb1EEEv26Multihead_attention_paramsIT_XT5_EE,@"STO_CUDA_ENTRY STV_DEFAULT"
_ZN4mmha33masked_multihead_attention_kernelItLi128ELi128ELi1ELi16ELi256ELb1ELb1EEEv26Multihead_attention_paramsIT_XT5_EE:
.text._ZN4mmha33masked_multihead_attention_kernelItLi128ELi128ELi1ELi16ELi256ELb1ELb1EEEv26Multihead_attention_paramsIT_XT5_EE:
[----:B------:R-:W-:Y:S02]  /*0000*/  IMAD.MOV.U32 R1, RZ, RZ, c[0x0][0x28] ;  /* 0x00000a00ff017624 */ /* 0x000fe400078e00ff */
[----:B------:R-:W0:Y:S01]  /*0010*/  S2R R2, SR_CTAID.Y ;  /* 0x0000000000027919 */ /* 0x000e220000002600 */
[----:B------:R-:W-:Y:S01]  /*0020*/  ISETP.NE.U32.AND P0, PT, RZ, c[0x0][0x270], PT ;  /* 0x00009c00ff007a0c */ /* 0x000fe20003f05070 */
[----:B------:R-:W-:-:S03]  /*0030*/  ULDC.64 UR36, c[0x0][0x118] ;  /* 0x0000460000247ab9 */ /* 0x000fc60000000a00 */
[----:B------:R-:W-:-:S13]  /*0040*/  ISETP.NE.AND.EX P0, PT, RZ, c[0x0][0x274], PT, P0 ;  /* 0x00009d00ff007a0c */ /* 0x000fda0003f05300 */
[----:B------:R-:W-:Y:S05]  /*0050*/  @!P0 BRA `(.L_x_0) ;  /* 0x0000005000008947 */ /* 0x000fea0003800000 */
[----:B0-----:R-:W-:-:S04]  /*0060*/  IADD3 R4, P0, R2, c[0x0][0x270], RZ ;  /* 0x00009c0002047a10 */ /* 0x001fc80007f1e0ff */
[----:B------:R-:W-:-:S05]  /*0070*/  LEA.HI.X.SX32 R5, R2, c[0x0][0x274], 0x1, P0 ;  /* 0x00009d0002057a11 */ /* 0x000fca00000f0eff */
[----:B------:R-:W2:Y:S02]  /*0080*/  LDG.E.U8 R4, [R4.64] ;  /* 0x0000002404047981 */ /* 0x000ea4000c1e1100 */
[----:B--2---:R-:W-:-:S13]  /*0090*/  ISETP.NE.AND P0, PT, R4, 0x1, PT ;  /* 0x000000010400780c */ /* 0x004fda0003f05270 */
[----:B------:R-:W-:Y:S05]  /*00a0*/  @!P0 EXIT ;  /* 0x000000000000894d */ /* 0x000fea0003800000 */
.L_x_0:
[----:B------:R-:W-:Y:S01]  /*00b0*/  IABS R3, c[0x0][0x1d0] ;  /* 0x0000740000037a13 */ /* 0x000fe20000000000 */
[----:B------:R-:W-:Y:S01]  /*00c0*/  IMAD.MOV.U32 R15, RZ, RZ, 0x4 ;  /* 0x00000004ff0f7424 */ /* 0x000fe200078e00ff */
[----:B------:R-:W-:Y:S02]  /*00d0*/  ISETP.NE.U32.AND P0, PT, RZ, c[0x0][0x240], PT ;  /* 0x00009000ff007a0c */ /* 0x000fe40003f05070 */
[----:B------:R-:W1:Y:S01]  /*00e0*/  I2F.RP R0, R3 ;  /* 0x0000000300007306 */ /* 0x000e620000209400 */
[----:B------:R-:W-:Y:S02]  /*00f0*/  LOP3.LUT R27, R27, 0xfffffffe, RZ, 0xc0, !PT ;  /* 0xfffffffe1b1b7812 */ /* 0x000fe400078ec0ff */
[----:B------:R-:W-:-:S04]  /*0100*/  ISETP.NE.AND.EX P0, PT, RZ, c[0x0][0x244], PT, P0 ;  /* 0x00009100ff007a0c */ /* 0x000fc80003f05300 */
[----:B------:R-:W-:Y:S01]  /*0110*/  ISETP.EQ.AND P4, PT, RZ, c[0x0][0x1ec], P0 ;  /* 0x00007b00ff007a0c */ /* 0x000fe20000782270 */
[----:B-1----:R-:W1:Y:S01]  /*0120*/  MUFU.RCP R0, R0 ;  /* 0x0000000000007308 */ /* 0x002e620000001000 */
[----:B------:R-:W-:Y:S01]  /*0130*/  IMAD.MOV.U32 R17, RZ, RZ, RZ ;  /* 0x000000ffff117224 */ /* 0x000fe200078e00ff */
[----:B------:R-:W2:Y:S04]  /*0140*/  S2R R19, SR_TID.X ;  /* 0x0000000000137919 */ /* 0x000ea80000002100 */
[----:B------:R-:W3:Y:S01]  /*0150*/  S2R R18, SR_CTAID.X ;  /* 0x0000000000127919 */ /* 0x000ee20000002500 */
[----:B0-----:R-:W-:Y:S01]  /*0160*/  SHF.R.S32.HI R9, RZ, 0x1f, R2 ;  /* 0x0000001fff097819 */ /* 0x001fe20000011402 */
[----:B------:R-:W-:Y:S01]  /*0170*/  CS2R R30, SRZ ;  /* 0x00000000001e7805 */ /* 0x000fe2000001ff00 */
[----:B------:R-:W-:-:S02]  /*0180*/  IABS R33, c[0x0][0x1d4] ;  /* 0x0000750000217a13 */ /* 0x000fc40000000000 */
[----:B------:R-:W-:Y:S01]  /*0190*/  ISETP.EQ.U32.AND P0, PT, RZ, c[0x0][0x170], PT ;  /* 0x00005c00ff007a0c */ /* 0x000fe20003f02070 */
[----:B------:R-:W-:Y:S01]  /*01a0*/  IMAD.MOV.U32 R22, RZ, RZ, RZ ;  /* 0x000000ffff167224 */ /* 0x000fe200078e00ff */
[----:B------:R-:W-:Y:S01]  /*01b0*/  CS2R R20, SRZ ;  /* 0x0000000000147805 */ /* 0x000fe2000001ff00 */
[----:B------:R-:W-:Y:S01]  /*01c0*/  BSSY B0, `(.L_x_1) ;  /* 0x0000070000007945 */ /* 0x000fe20003800000 */
[----:B------:R-:W-:Y:S02]  /*01d0*/  @P4 LOP3.LUT R27, R27, 0x1, RZ, 0xfc, !PT ;  /* 0x000000011b1b4812 */ /* 0x000fe400078efcff */
[----:B-1----:R-:W-:-:S04]  /*01e0*/  IADD3 R4, R0, 0xffffffe, RZ ;  /* 0x0ffffffe00047810 */ /* 0x002fc80007ffe0ff */
[----:B------:R0:W1:Y:S02]  /*01f0*/  F2I.FTZ.U32.TRUNC.NTZ R5, R4 ;  /* 0x0000000400057305 */ /* 0x000064000021f000 */
[----:B0-----:R-:W-:Y:S02]  /*0200*/  IMAD.MOV.U32 R4, RZ, RZ, RZ ;  /* 0x000000ffff047224 */ /* 0x001fe400078e00ff */
[----:B-1----:R-:W-:-:S04]  /*0210*/  IMAD.MOV R6, RZ, RZ, -R5 ;  /* 0x000000ffff067224 */ /* 0x002fc800078e0a05 */
[----:B------:R-:W-:Y:S01]  /*0220*/  IMAD R7, R6, R3, RZ ;  /* 0x0000000306077224 */ /* 0x000fe200078e02ff */
[----:B------:R-:W-:-:S03]  /*0230*/  IABS R6, R2 ;  /* 0x0000000200067213 */ /* 0x000fc60000000000 */
[----:B------:R-:W-:-:S06]  /*0240*/  IMAD.HI.U32 R5, R5, R7, R4 ;  /* 0x0000000705057227 */ /* 0x000fcc00078e0004 */
[----:B------:R-:W-:-:S04]  /*0250*/  IMAD.HI.U32 R5, R5, R6, RZ ;  /* 0x0000000605057227 */ /* 0x000fc800078e00ff */
[----:B------:R-:W-:-:S04]  /*0260*/  IMAD.MOV R0, RZ, RZ, -R5 ;  /* 0x000000ffff007224 */ /* 0x000fc800078e0a05 */
[----:B------:R-:W-:-:S05]  /*0270*/  IMAD R0, R3, R0, R6 ;  /* 0x0000000003007224 */ /* 0x000fca00078e0206 */
[----:B------:R-:W-:-:S13]  /*0280*/  ISETP.GT.U32.AND P2, PT, R3, R0, PT ;  /* 0x000000000300720c */ /* 0x000fda0003f44070 */
[----:B------:R-:W-:Y:S01]  /*0290*/  @!P2 IMAD.IADD R0, R0, 0x1, -R3 ;  /* 0x000000010000a824 */ /* 0x000fe200078e0a03 */
[----:B------:R-:W-:Y:S02]  /*02a0*/  @!P2 IADD3 R5, R5, 0x1, RZ ;  /* 0x000000010505a810 */ /* 0x000fe40007ffe0ff */
[----:B------:R-:W-:Y:S02]  /*02b0*/  ISETP.NE.AND P2, PT, RZ, c[0x0][0x1d0], PT ;  /* 0x00007400ff007a0c */ /* 0x000fe40003f45270 */
[----:B------:R-:W-:Y:S02]  /*02c0*/  ISETP.GE.U32.AND P1, PT, R0, R3, PT ;  /* 0x000000030000720c */ /* 0x000fe40003f26070 */
[----:B------:R-:W-:-:S04]  /*02d0*/  LOP3.LUT R0, R2, c[0x0][0x1d0], RZ, 0x3c, !PT ;  /* 0x0000740002007a12 */ /* 0x000fc800078e3cff */
[----:B------:R-:W-:-:S07]  /*02e0*/  ISETP.GE.AND P3, PT, R0, RZ, PT ;  /* 0x000000ff0000720c */ /* 0x000fce0003f66270 */
[----:B------:R-:W-:-:S05]  /*02f0*/  @P1 IADD3 R5, R5, 0x1, RZ ;  /* 0x0000000105051810 */ /* 0x000fca0007ffe0ff */
[----:B------:R-:W-:Y:S02]  /*0300*/  IMAD.MOV.U32 R38, RZ, RZ, R5 ;  /* 0x000000ffff267224 */ /* 0x000fe400078e0005 */
[----:B------:R-:W-:-:S04]  /*0310*/  IMAD.WIDE R4, R2, R15, c[0x0][0x278] ;  /* 0x00009e0002047625 */ /* 0x000fc800078e020f */
[----:B------:R-:W-:Y:S01]  /*0320*/  @!P3 IMAD.MOV R38, RZ, RZ, -R38 ;  /* 0x000000ffff26b224 */ /* 0x000fe200078e0a26 */
[----:B------:R-:W-:Y:S01]  /*0330*/  @!P2 LOP3.LUT R38, RZ, c[0x0][0x1d0], RZ, 0x33, !PT ;  /* 0x00007400ff26aa12 */ /* 0x000fe200078e33ff */
[----:B------:R0:W4:Y:S04]  /*0340*/  LDG.E R16, [R4.64] ;  /* 0x0000002404107981 */ /* 0x000128000c1e1900 */
[----:B------:R-:W-:-:S05]  /*0350*/  @P4 IMAD.WIDE R6, R38, R15, c[0x0][0x240] ;  /* 0x0000900026064625 */ /* 0x000fca00078e020f */
[----:B------:R1:W4:Y:S01]  /*0360*/  @P4 LDG.E R17, [R6.64] ;  /* 0x0000002406114981 */ /* 0x000322000c1e1900 */
[C---:B--2---:R-:W-:Y:S01]  /*0370*/  LEA.HI R3, R19.reuse, R19, RZ, 0x1 ;  /* 0x0000001313037211 */ /* 0x044fe200078f08ff */
[----:B---3--:R-:W-:Y:S01]  /*0380*/  IMAD R24, R2, c[0x0][0x1d8], R18 ;  /* 0x0000760002187a24 */ /* 0x008fe200078e0212 */
[----:B------:R-:W-:Y:S01]  /*0390*/  ISETP.NE.U32.AND P1, PT, RZ, c[0x0][0x1f8], PT ;  /* 0x00007e00ff007a0c */ /* 0x000fe20003f25070 */
[C---:B------:R-:W-:Y:S01]  /*03a0*/  IMAD.SHL.U32 R23, R19.reuse, 0x4, RZ ;  /* 0x0000000413177824 */ /* 0x040fe200078e00ff */
[----:B------:R-:W-:Y:S01]  /*03b0*/  ISETP.GT.AND P5, PT, R19, 0x1f, PT ;  /* 0x0000001f1300780c */ /* 0x000fe20003fa4270 */
[----:B------:R-:W-:Y:S01]  /*03c0*/  IMAD.SHL.U32 R24, R24, 0x80, RZ ;  /* 0x0000008018187824 */ /* 0x000fe200078e00ff */
[C---:B0-----:R-:W-:Y:S01]  /*03d0*/  LOP3.LUT R4, R3.reuse, 0x3ffffffe, RZ, 0xc0, !PT ;  /* 0x3ffffffe03047812 */ /* 0x041fe200078ec0ff */
[----:B------:R-:W-:Y:S01]  /*03e0*/  IMAD.SHL.U32 R3, R3, 0x4, RZ ;  /* 0x0000000403037824 */ /* 0x000fe200078e00ff */
[C---:B------:R-:W-:Y:S02]  /*03f0*/  ISETP.LT.AND P2, PT, R19.reuse, 0x20, P4 ;  /* 0x000000201300780c */ /* 0x040fe40002741270 */
[----:B------:R-:W-:Y:S01]  /*0400*/  ISETP.NE.AND.EX P1, PT, RZ, c[0x0][0x1fc], PT, P1 ;  /* 0x00007f00ff007a0c */ /* 0x000fe20003f25310 */
[----:B------:R-:W-:Y:S01]  /*0410*/  IMAD.IADD R4, R19, 0x1, -R4 ;  /* 0x0000000113047824 */ /* 0x000fe200078e0a04 */
[----:B------:R-:W-:-:S02]  /*0420*/  LOP3.LUT R3, R3, 0xfffffff8, RZ, 0xc0, !PT ;  /* 0xfffffff803037812 */ /* 0x000fc400078ec0ff */
[----:B------:R-:W-:Y:S01]  /*0430*/  ISETP.EQ.OR.EX P0, PT, RZ, c[0x0][0x174], P5, P0 ;  /* 0x00005d00ff007a0c */ /* 0x000fe20002f02700 */
[----:B------:R-:W-:Y:S01]  /*0440*/  IMAD.SHL.U32 R37, R4, 0x4, RZ ;  /* 0x0000000404257824 */ /* 0x000fe200078e00ff */
[----:B------:R-:W-:Y:S01]  /*0450*/  P2R R0, PR, RZ, 0x20 ;  /* 0x00000020ff007803 */ /* 0x000fe20000000000 */
[----:B------:R-:W-:Y:S02]  /*0460*/  IMAD.IADD R36, R24, 0x1, R3 ;  /* 0x0000000118247824 */ /* 0x000fe400078e0203 */
[----:B------:R-:W-:Y:S02]  /*0470*/  @!P5 IMAD.MOV.U32 R12, RZ, RZ, 0x2 ;  /* 0x00000002ff0cd424 */ /* 0x000fe400078e00ff */
[----:B------:R-:W-:Y:S02]  /*0480*/  @P2 IMAD.MOV.U32 R13, RZ, RZ, 0x2 ;  /* 0x00000002ff0d2424 */ /* 0x000fe400078e00ff */
[----:B------:R-:W-:Y:S01]  /*0490*/  @P1 LEA R10, P3, R2, c[0x0][0x1f8], 0x2 ;  /* 0x00007e00020a1a11 */ /* 0x000fe200078610ff */
[----:B------:R-:W-:-:S03]  /*04a0*/  IMAD.SHL.U32 R0, R18, 0x80, RZ ;  /* 0x0000008012007824 */ /* 0x000fc600078e00ff */
[----:B------:R-:W-:Y:S01]  /*04b0*/  @P1 LEA.HI.X R11, R2, c[0x0][0x1fc], R9, 0x2, P3 ;  /* 0x00007f00020b1a11 */ /* 0x000fe200018f1409 */
[----:B------:R-:W-:Y:S02]  /*04c0*/  IMAD.IADD R14, R0, 0x1, R23 ;  /* 0x00000001000e7824 */ /* 0x000fe400078e0217 */
[----:B-1----:R-:W-:Y:S02]  /*04d0*/  @!P0 IMAD.MOV.U32 R7, RZ, RZ, 0x2 ;  /* 0x00000002ff078424 */ /* 0x002fe400078e00ff */
[----:B------:R0:W5:Y:S02]  /*04e0*/  @P1 LDG.E R22, [R10.64] ;  /* 0x000000240a161981 */ /* 0x000164000c1e1900 */
[----:B------:R-:W-:-:S05]  /*04f0*/  @!P0 IMAD.WIDE R6, R14, R7, c[0x0][0x170] ;  /* 0x00005c000e068625 */ /* 0x000fca00078e0207 */
[----:B------:R1:W5:Y:S01]  /*0500*/  @!P0 LDG.E.64 R20, [R6.64] ;  /* 0x0000002406148981 */ /* 0x000362000c1e1b00 */
[----:B----4-:R-:W-:-:S05]  /*0510*/  IADD3 R25, R16, -0x1, RZ ;  /* 0xffffffff10197810 */ /* 0x010fca0007ffe0ff */
[----:B------:R-:W-:Y:S02]  /*0520*/  @!P5 IMAD R3, R25, 0x8, R37 ;  /* 0x000000081903d824 */ /* 0x000fe400078e0225 */
[----:B------:R-:W-:Y:S02]  /*0530*/  @P2 IMAD R4, R17, c[0x0][0x1d8], R18 ;  /* 0x0000760011042a24 */ /* 0x000fe400078e0212 */
[----:B------:R-:W-:Y:S02]  /*0540*/  @!P5 IMAD R3, R36, c[0x0][0x1d4], R3 ;  /* 0x000075002403da24 */ /* 0x000fe400078e0203 */
[----:B------:R-:W-:Y:S02]  /*0550*/  @P2 IMAD R8, R4, 0x80, R23 ;  /* 0x0000008004082824 */ /* 0x000fe400078e0217 */
[----:B------:R-:W-:-:S04]  /*0560*/  @!P5 IMAD.WIDE R4, R3, R12, c[0x0][0x198] ;  /* 0x000066000304d625 */ /* 0x000fc800078e020c */
[----:B------:R-:W-:Y:S01]  /*0570*/  @P2 IMAD.WIDE R8, R8, R13, c[0x0][0x230] ;  /* 0x00008c0008082625 */ /* 0x000fe200078e020d */
[----:B------:R2:W5:Y:S04]  /*0580*/  @!P5 LDG.E.64 R30, [R4.64] ;  /* 0x00000024041ed981 */ /* 0x000568000c1e1b00 */
[----:B------:R2:W5:Y:S01]  /*0590*/  @P2 LDG.E.64 R28, [R8.64] ;  /* 0x00000024081c2981 */ /* 0x000562000c1e1b00 */
[----:B------:R-:W3:Y:S08]  /*05a0*/  I2F.RP R3, R33 ;  /* 0x0000002100037306 */ /* 0x000ef00000209400 */
[----:B---3--:R-:W3:Y:S02]  /*05b0*/  MUFU.RCP R3, R3 ;  /* 0x0000000300037308 */ /* 0x008ee40000001000 */
[----:B---3--:R-:W-:-:S06]  /*05c0*/  IADD3 R12, R3, 0xffffffe, RZ ;  /* 0x0ffffffe030c7810 */ /* 0x008fcc0007ffe0ff */
[----:B------:R3:W0:Y:S01]  /*05d0*/  F2I.FTZ.U32.TRUNC.NTZ R13, R12 ;  /* 0x0000000c000d7305 */ /* 0x000622000021f000 */
[----:B------:R-:W-:Y:S01]  /*05e0*/  IABS R26, R25 ;  /* 0x00000019001a7213 */ /* 0x000fe20000000000 */
[----:B---3--:R-:W-:Y:S02]  /*05f0*/  IMAD.MOV.U32 R12, RZ, RZ, RZ ;  /* 0x000000ffff0c7224 */ /* 0x008fe400078e00ff */
[----:B0-----:R-:W-:-:S04]  /*0600*/  IMAD.MOV R10, RZ, RZ, -R13 ;  /* 0x000000ffff0a7224 */ /* 0x001fc800078e0a0d */
[----:B-1----:R-:W-:-:S04]  /*0610*/  IMAD R7, R10, R33, RZ ;  /* 0x000000210a077224 */ /* 0x002fc800078e02ff */
[----:B------:R-:W-:-:S06]  /*0620*/  IMAD.HI.U32 R13, R13, R7, R12 ;  /* 0x000000070d0d7227 */ /* 0x000fcc00078e000c */
[----:B------:R-:W-:-:S04]  /*0630*/  IMAD.HI.U32 R13, R13, R26, RZ ;  /* 0x0000001a0d0d7227 */ /* 0x000fc800078e00ff */
[----:B------:R-:W-:-:S04]  /*0640*/  IMAD.MOV R13, RZ, RZ, -R13 ;  /* 0x000000ffff0d7224 */ /* 0x000fc800078e0a0d */
[----:B------:R-:W-:-:S05]  /*0650*/  IMAD R26, R33, R13, R26 ;  /* 0x0000000d211a7224 */ /* 0x000fca00078e021a */
[----:B------:R-:W-:-:S13]  /*0660*/  ISETP.GT.U32.AND P0, PT, R33, R26, PT ;  /* 0x0000001a2100720c */ /* 0x000fda0003f04070 */
[----:B------:R-:W-:-:S05]  /*0670*/  @!P0 IMAD.IADD R26, R26, 0x1, -R33 ;  /* 0x000000011a1a8824 */ /* 0x000fca00078e0a21 */
[----:B------:R-:W-:Y:S01]  /*0680*/  ISETP.GT.U32.AND P1, PT, R33, R26, PT ;  /* 0x0000001a2100720c */ /* 0x000fe20003f24070 */
[----:B------:R-:W-:Y:S01]  /*0690*/  IMAD R3, R2, c[0x0][0x1c8], R0 ;  /* 0x0000720002037a24 */ /* 0x000fe200078e0200 */
[----:B------:R-:W-:Y:S01]  /*06a0*/  ISETP.NE.AND P0, PT, RZ, c[0x0][0x1c8], PT ;  /* 0x00007200ff007a0c */ /* 0x000fe20003f05270 */
[----:B------:R-:W-:Y:S01]  /*06b0*/  CS2R R34, SRZ ;  /* 0x0000000000227805 */ /* 0x000fe2000001ff00 */
[----:B------:R-:W-:Y:S02]  /*06c0*/  ISETP.NE.AND P4, PT, RZ, c[0x0][0x1ec], PT ;  /* 0x00007b00ff007a0c */ /* 0x000fe40003f85270 */
[----:B------:R-:W-:Y:S02]  /*06d0*/  SEL R0, R24, R3, !P0 ;  /* 0x0000000318007207 */ /* 0x000fe40004000000 */
[----:B------:R-:W-:-:S05]  /*06e0*/  ISETP.GE.AND P3, PT, R25, RZ, PT ;  /* 0x000000ff1900720c */ /* 0x000fca0003f66270 */
[----:B------:R-:W-:Y:S01]  /*06f0*/  @!P1 IMAD.IADD R26, R26, 0x1, -R33 ;  /* 0x000000011a1a9824 */ /* 0x000fe200078e0a21 */
[----:B------:R-:W-:Y:S01]  /*0700*/  ISETP.NE.AND P1, PT, RZ, c[0x0][0x1d4], PT ;  /* 0x00007500ff007a0c */ /* 0x000fe20003f25270 */
[----:B------:R-:W-:Y:S07]  /*0710*/  @P5 BRA `(.L_x_2) ;  /* 0x000001a000005947 */ /* 0x000fee0003800000 */
[----:B--2---:R-:W-:Y:S02]  /*0720*/  IMAD.MOV.U32 R5, RZ, RZ, 0x2 ;  /* 0x00000002ff057424 */ /* 0x004fe400078e00ff */
[----:B------:R-:W-:-:S03]  /*0730*/  IMAD.IADD R0, R0, 0x1, R23 ;  /* 0x0000000100007824 */ /* 0x000fc600078e0217 */
[----:B------:R-:W-:-:S13]  /*0740*/  ISETP.NE.AND P0, PT, R5, c[0x0][0x258], PT ;  /* 0x0000960005007a0c */ /* 0x000fda0003f05270 */
[----:B------:R-:W-:-:S05]  /*0750*/  @P0 IMAD.WIDE R4, R0, R5, c[0x0][0x168] ;  /* 0x00005a0000040625 */ /* 0x000fca00078e0205 */
[----:B------:R0:W5:Y:S01]  /*0760*/  @P0 LDG.E.64 R34, [R4.64] ;  /* 0x0000002404220981 */ /* 0x000162000c1e1b00 */
[----:B------:R-:W-:Y:S05]  /*0770*/  @P0 BRA `(.L_x_2) ;  /* 0x0000014000000947 */ /* 0x000fea0003800000 */
[----:B------:R-:W-:-:S04]  /*0780*/  IADD3 R6, P0, R0, c[0x0][0x168], RZ ;  /* 0x00005a0000067a10 */ /* 0x000fc80007f1e0ff */
[----:B------:R-:W-:-:S05]  /*0790*/  LEA.HI.X.SX32 R7, R0, c[0x0][0x16c], 0x1, P0 ;  /* 0x00005b0000077a11 */ /* 0x000fca00000f0eff */
[----:B------:R-:W2:Y:S01]  /*07a0*/  LDG.E R6, [R6.64] ;  /* 0x0000002406067981 */ /* 0x000ea2000c1e1900 */
[----:B0-----:R-:W-:Y:S02]  /*07b0*/  IMAD.MOV.U32 R4, RZ, RZ, c[0x0][0x248] ;  /* 0x00009200ff047624 */ /* 0x001fe400078e00ff */
[----:B------:R-:W-:-:S05]  /*07c0*/  IMAD.MOV.U32 R5, RZ, RZ, c[0x0][0x24c] ;  /* 0x00009300ff057624 */ /* 0x000fca00078e00ff */
[----:B------:R-:W3:Y:S01]  /*07d0*/  LDG.E R4, [R4.64] ;  /* 0x0000002404047981 */ /* 0x000ee2000c1e1900 */
[----:B--2---:R-:W-:Y:S01]  /*07e0*/  PRMT R0, R6, 0x9910, RZ ;  /* 0x0000991006007816 */ /* 0x004fe200000000ff */
[----:B------:R-:W3:Y:S01]  /*07f0*/  I2F.S8 R9, R6 ;  /* 0x0000000600097306 */ /* 0x000ee20000001400 */
[--C-:B------:R-:W-:Y:S02]  /*0800*/  SHF.R.U32.HI R3, RZ, 0x10, R6.reuse ;  /* 0x00000010ff037819 */ /* 0x100fe40000011606 */
[----:B------:R-:W-:Y:S02]  /*0810*/  SHF.R.U32.HI R8, RZ, 0x18, R6 ;  /* 0x00000018ff087819 */ /* 0x000fe40000011606 */
[----:B------:R-:W-:-:S03]  /*0820*/  SHF.R.S32.HI R0, RZ, 0x8, R0 ;  /* 0x00000008ff007819 */ /* 0x000fc60000011400 */
[----:B------:R-:W0:Y:S08]  /*0830*/  I2F.S8 R3, R3 ;  /* 0x0000000300037306 */ /* 0x000e300000001400 */
[----:B------:R-:W1:Y:S01]  /*0840*/  I2F.S8 R8, R8 ;  /* 0x0000000800087306 */ /* 0x000e620000001400 */
[----:B---3--:R-:W-:-:S07]  /*0850*/  FMUL.FTZ R9, R9, R4 ;  /* 0x0000000409097220 */ /* 0x008fce0000410000 */
[----:B------:R-:W2:Y:S01]  /*0860*/  I2F.S16 R0, R0 ;  /* 0x0000000000007306 */ /* 0x000ea20000101400 */
[-C--:B0----5:R-:W-:Y:S02]  /*0870*/  FMUL.FTZ R35, R3, R4.reuse ;  /* 0x0000000403237220 */ /* 0x0a1fe40000410000 */
[----:B-1----:R-:W-:-:S05]  /*0880*/  FMUL.FTZ R6, R8, R4 ;  /* 0x0000000408067220 */ /* 0x002fca0000410000 */
[----:B------:R-:W-:Y:S01]  /*0890*/  F2FP.PACK_AB R35, R6, R35 ;  /* 0x000000230623723e */ /* 0x000fe200000000ff */
[----:B--2---:R-:W-:-:S05]  /*08a0*/  FMUL.FTZ R34, R0, R4 ;  /* 0x0000000400227220 */ /* 0x004fca0000410000 */
[----:B------:R-:W-:Y:S02]  /*08b0*/  F2FP.PACK_AB R34, R34, R9 ;  /* 0x000000092222723e */ /* 0x000fe400000000ff */
.L_x_2:
[----:B--2---:R-:W-:Y:S05]  /*08c0*/  BSYNC B0 ;  /* 0x0000000000007941 */ /* 0x004fea0003800000 */
.L_x_1:
[----:B------:R-:W-:Y:S01]  /*08d0*/  IADD3 R0, R15, c[0x0][0x1d4], RZ ;  /* 0x000075000f007a10 */ /* 0x000fe20007ffe0ff */
[----:B------:R-:W-:Y:S01]  /*08e0*/  CS2R R32, SRZ ;  /* 0x0000000000207805 */ /* 0x000fe2000001ff00 */
[----:B------:R-:W-:Y:S05]  /*08f0*/  @P4 BRA `(.L_x_3) ;  /* 0x0000009000004947 */ /* 0x000fea0003800000 */
[----:B------:R-:W-:Y:S01]  /*0900*/  ISETP.EQ.U32.AND P0, PT, RZ, c[0x0][0x180], PT ;  /* 0x00006000ff007a0c */ /* 0x000fe20003f02070 */
[----:B------:R-:W-:Y:S01]  /*0910*/  BSSY B0, `(.L_x_3) ;  /* 0x0000007000007945 */ /* 0x000fe20003800000 */
[----:B------:R-:W-:Y:S02]  /*0920*/  CS2R R32, SRZ ;  /* 0x0000000000207805 */ /* 0x000fe4000001ff00 */
[----:B------:R-:W-:-:S13]  /*0930*/  ISETP.EQ.OR.EX P0, PT, RZ, c[0x0][0x184], P5, P0 ;  /* 0x00006100ff007a0c */ /* 0x000fda0002f02700 */
[----:B------:R-:W-:Y:S05]  /*0940*/  @P0 BRA `(.L_x_4) ;  /* 0x0000003000000947 */ /* 0x000fea0003800000 */
[----:B------:R-:W-:-:S04]  /*0950*/  IMAD.MOV.U32 R33, RZ, RZ, 0x2 ;  /* 0x00000002ff217424 */ /* 0x000fc800078e00ff */
[----:B------:R-:W-:-:S06]  /*0960*/  IMAD.WIDE R32, R14, R33, c[0x0][0x180] ;  /* 0x000060000e207625 */ /* 0x000fcc00078e0221 */
[----:B------:R-:W5:Y:S02]  /*0970*/  LDG.E.64 R32, [R32.64] ;  /* 0x0000002420207981 */ /* 0x000f64000c1e1b00 */
.L_x_4:
[----:B------:R-:W-:Y:S05]  /*0980*/  BSYNC B0 ;  /* 0x0000000000007941 */ /* 0x000fea0003800000 */
.L_x_3:
[----:B-----5:R-:W-:Y:S01]  /*0990*/  @!P4 HFMA2.MMA R30, R30, 1, 1, R32 ;  /* 0x3c003c001e1ec835 */ /* 0x020fe20000000020 */
[----:B------:R-:W-:Y:S01]  /*09a0*/  @!P4 HADD2 R31, R31, R33 ;  /* 0x000000211f1fc230 */ /* 0x000fe20000000000 */
[----:B------:R-:W-:Y:S01]  /*09b0*/  @!P3 IMAD.MOV R26, RZ, RZ, -R26 ;  /* 0x000000ffff1ab224 */ /* 0x000fe200078e0a1a */
[----:B------:R-:W-:Y:S01]  /*09c0*/  ULDC.U8 UR4, c[0x0][0x1e4] ;  /* 0x0000790000047ab9 */ /* 0x000fe20000000000 */
[----:B------:R-:W-:Y:S01]  /*09d0*/  @!P1 LOP3.LUT R26, RZ, c[0x0][0x1d4], RZ, 0x33, !PT ;  /* 0x00007500ff1a9a12 */ /* 0x000fe200078e33ff */
[----:B------:R-:W-:Y:S01]  /*09e0*/  HFMA2.MMA R35, R35, 1, 1, R21 ;  /* 0x3c003c0023237835 */ /* 0x000fe20000000015 */
[----:B------:R-:W-:Y:S01]  /*09f0*/  ISETP.NE.AND P1, PT, RZ, UR4, PT ;  /* 0x00000004ff007c0c */ /* 0x000fe2000bf25270 */
[----:B------:R-:W-:Y:S01]  /*0a00*/  @P2 HFMA2.MMA R31, R31, R29, -RZ ;  /* 0x0000001d1f1f2235 */ /* 0x000fe200001000ff */
[----:B------:R-:W-:Y:S01]  /*0a10*/  SHF.R.S32.HI R3, RZ, 0x1f, R0 ;  /* 0x0000001fff037819 */ /* 0x000fe20000011400 */
[----:B------:R-:W-:Y:S01]  /*0a20*/  HADD2 R34, R34, R20 ;  /* 0x0000001422227230 */ /* 0x000fe20000000000 */
[----:B------:R-:W-:Y:S01]  /*0a30*/  ISETP.GE.AND P0, PT, R19, 0x20, PT ;  /* 0x000000201300780c */ /* 0x000fe20003f06270 */
[----:B------:R-:W-:Y:S01]  /*0a40*/  @P2 HMUL2 R30, R30, R28 ;  /* 0x0000001c1e1e2232 */ /* 0x000fe20000000000 */
[----:B------:R-:W-:Y:S01]  /*0a50*/  ISETP.LT.AND P2, PT, RZ, c[0x0][0x1e0], PT ;  /* 0x00007800ff007a0c */ /* 0x000fe20003f41270 */
[----:B------:R-:W-:Y:S01]  /*0a60*/  IMAD R89, R38, c[0x0][0x1d8], RZ ;  /* 0x0000760026597a24 */ /* 0x000fe200078e02ff */
[----:B------:R-:W-:-:S05]  /*0a70*/  LEA.HI R3, R3, R0, RZ, 0x2 ;  /* 0x0000000003037211 */ /* 0x000fca00078f10ff */
[----:B------:R-:W-:-:S05]  /*0a80*/  IMAD.SHL.U32 R3, R3, 0x4, RZ ;  /* 0x0000000403037824 */ /* 0x000fca00078e00ff */
[----:B------:R-:W-:Y:S01]  /*0a90*/  LOP3.LUT R28, R3, 0xfffffff0, RZ, 0xc0, !PT ;  /* 0xfffffff0031c7812 */ /* 0x000fe200078ec0ff */
[----:B------:R-:W-:Y:S05]  /*0aa0*/  @!P1 BRA P2, `(.L_x_5) ;  /* 0x00000cf000009947 */ /* 0x000fea0001000000 */
[----:B------:R-:W-:-:S05]  /*0ab0*/  IMAD.MOV.U32 R0, RZ, RZ, c[0x0][0x1e0] ;  /* 0x00007800ff007624 */ /* 0x000fca00078e00ff */
[----:B------:R-:W-:-:S13]  /*0ac0*/  ISETP.LT.OR P1, PT, R0, 0x1, !P1 ;  /* 0x000000010000780c */ /* 0x000fda0004f21670 */
[----:B------:R-:W-:Y:S05]  /*0ad0*/  @P1 BRA `(.L_x_6) ;  /* 0x0000128000001947 */ /* 0x000fea0003800000 */
[----:B------:R-:W-:Y:S02]  /*0ae0*/  LEA.HI R0, R0, c[0x0][0x1e0], RZ, 0x1 ;  /* 0x0000780000007a11 */ /* 0x000fe400078f08ff */
[----:B------:R-:W-:Y:S02]  /*0af0*/  IABS R8, R23 ;  /* 0x0000001700087213 */ /* 0x000fe40000000000 */
[----:B------:R-:W-:-:S04]  /*0b00*/  SHF.R.S32.HI R38, RZ, 0x1, R0 ;  /* 0x00000001ff267819 */ /* 0x000fc80000011400 */
[-C--:B------:R-:W-:Y:S02]  /*0b10*/  IABS R3, R38.reuse ;  /* 0x0000002600037213 */ /* 0x080fe40000000000 */
[----:B------:R-:W-:Y:S02]  /*0b20*/  IABS R9, R38 ;  /* 0x0000002600097213 */ /* 0x000fe40000000000 */
[----:B------:R-:W1:Y:S08]  /*0b30*/  I2F.RP R0, R3 ;  /* 0x0000000300007306 */ /* 0x000e700000209400 */
[----:B-1----:R-:W1:Y:S02]  /*0b40*/  MUFU.RCP R0, R0 ;  /* 0x0000000000007308 */ /* 0x002e640000001000 */
[----:B01----:R-:W-:Y:S01]  /*0b50*/  IADD3 R4, R0, 0xffffffe, RZ ;  /* 0x0ffffffe00047810 */ /* 0x003fe20007ffe0ff */
[----:B------:R-:W-:-:S05]  /*0b60*/  IMAD.MOV R0, RZ, RZ, -R9 ;  /* 0x000000ffff007224 */ /* 0x000fca00078e0a09 */
[----:B------:R0:W1:Y:S02]  /*0b70*/  F2I.FTZ.U32.TRUNC.NTZ R5, R4 ;  /* 0x0000000400057305 */ /* 0x000064000021f000 */
[----:B0-----:R-:W-:Y:S02]  /*0b80*/  IMAD.MOV.U32 R4, RZ, RZ, RZ ;  /* 0x000000ffff047224 */ /* 0x001fe400078e00ff */
[----:B-1----:R-:W-:-:S04]  /*0b90*/  IMAD.MOV R6, RZ, RZ, -R5 ;  /* 0x000000ffff067224 */ /* 0x002fc800078e0a05 */
[----:B------:R-:W-:Y:S02]  /*0ba0*/  IMAD R7, R6, R3, RZ ;  /* 0x0000000306077224 */ /* 0x000fe400078e02ff */
[----:B------:R-:W-:Y:S02]  /*0bb0*/  IMAD.MOV.U32 R6, RZ, RZ, R8 ;  /* 0x000000ffff067224 */ /* 0x000fe400078e0008 */
[----:B------:R-:W-:-:S06]  /*0bc0*/  IMAD.HI.U32 R5, R5, R7, R4 ;  /* 0x0000000705057227 */ /* 0x000fcc00078e0004 */
[----:B------:R-:W-:-:S04]  /*0bd0*/  IMAD.HI.U32 R5, R5, R6, RZ ;  /* 0x0000000605057227 */ /* 0x000fc800078e00ff */
[----:B------:R-:W-:-:S05]  /*0be0*/  IMAD R0, R5, R0, R6 ;  /* 0x0000000005007224 */ /* 0x000fca00078e0206 */
[----:B------:R-:W-:-:S13]  /*0bf0*/  ISETP.GT.U32.AND P1, PT, R3, R0, PT ;  /* 0x000000000300720c */ /* 0x000fda0003f24070 */
[----:B------:R-:W-:Y:S01]  /*0c00*/  @!P1 IMAD.IADD R0, R0, 0x1, -R3 ;  /* 0x0000000100009824 */ /* 0x000fe200078e0a03 */
[----:B------:R-:W-:-:S04]  /*0c10*/  @!P1 IADD3 R5, R5, 0x1, RZ ;  /* 0x0000000105059810 */ /* 0x000fc80007ffe0ff */
[----:B------:R-:W-:Y:S02]  /*0c20*/  ISETP.GE.U32.AND P2, PT, R0, R3, PT ;  /* 0x000000030000720c */ /* 0x000fe40003f46070 */
[----:B------:R-:W-:-:S04]  /*0c30*/  LOP3.LUT R0, R23, R38, RZ, 0x3c, !PT ;  /* 0x0000002617007212 */ /* 0x000fc800078e3cff */
[----:B------:R-:W-:-:S07]  /*0c40*/  ISETP.GE.AND P1, PT, R0, RZ, PT ;  /* 0x000000ff0000720c */ /* 0x000fce0003f26270 */
[----:B------:R-:W-:Y:S02]  /*0c50*/  @P2 IADD3 R5, R5, 0x1, RZ ;  /* 0x0000000105052810 */ /* 0x000fe40007ffe0ff */
[----:B------:R-:W-:-:S03]  /*0c60*/  ISETP.NE.AND P2, PT, R38, RZ, PT ;  /* 0x000000ff2600720c */ /* 0x000fc60003f45270 */
[----:B------:R-:W-:-:S04]  /*0c70*/  IMAD.MOV.U32 R39, RZ, RZ, R5 ;  /* 0x000000ffff277224 */ /* 0x000fc800078e0005 */
[----:B------:R-:W-:Y:S01]  /*0c80*/  @!P1 IMAD.MOV R39, RZ, RZ, -R39 ;  /* 0x000000ffff279224 */ /* 0x000fe200078e0a27 */
[----:B------:R-:W-:Y:S02]  /*0c90*/  ISETP.LT.AND P1, PT, R23, c[0x0][0x1e0], !P0 ;  /* 0x0000780017007a0c */ /* 0x000fe40004721270 */
[----:B------:R-:W-:Y:S02]  /*0ca0*/  LOP3.LUT P0, RZ, R38, 0x3, RZ, 0xc0, !PT ;  /* 0x0000000326ff7812 */ /* 0x000fe4000780c0ff */
[----:B------:R-:W-:Y:S02]  /*0cb0*/  P2R R41, PR, RZ, 0x2 ;  /* 0x00000002ff297803 */ /* 0x000fe40000000000 */
[----:B------:R-:W-:-:S05]  /*0cc0*/  @!P2 LOP3.LUT R39, RZ, R38, RZ, 0x33, !PT ;  /* 0x00000026ff27a212 */ /* 0x000fca00078e33ff */
[----:B------:R-:W-:-:S04]  /*0cd0*/  IMAD.MOV R0, RZ, RZ, -R39 ;  /* 0x000000ffff007224 */ /* 0x000fc800078e0a27 */
[----:B------:R-:W-:Y:S01]  /*0ce0*/  IMAD R40, R38, R0, R23 ;  /* 0x0000000026287224 */ /* 0x000fe200078e0217 */
[----:B------:R-:W-:Y:S05]  /*0cf0*/  @!P0 BRA `(.L_x_7) ;  /* 0x0000013000008947 */ /* 0x000fea0003800000 */
[----:B------:R-:W-:Y:S01]  /*0d00*/  MOV R0, 0x0 ;  /* 0x0000000000007802 */ /* 0x000fe20000000f00 */
[----:B------:R-:W-:Y:S02]  /*0d10*/  IMAD.MOV.U32 R4, RZ, RZ, c[0x4][0xc8] ;  /* 0x01003200ff047624 */ /* 0x000fe400078e00ff */
[----:B------:R-:W-:Y:S01]  /*0d20*/  IMAD.MOV.U32 R5, RZ, RZ, c[0x4][0xcc] ;  /* 0x01003300ff057624 */ /* 0x000fe200078e00ff */
[----:B------:R0:W1:Y:S01]  /*0d30*/  LDC.64 R14, c[0x4][R0] ;  /* 0x01000000000e7b82 */ /* 0x0000620000000a00 */
[----:B------:R-:W-:Y:S02]  /*0d40*/  IMAD.MOV.U32 R6, RZ, RZ, c[0x4][0xd0] ;  /* 0x01003400ff067624 */ /* 0x000fe400078e00ff */
[----:B------:R-:W-:Y:S02]  /*0d50*/  IMAD.MOV.U32 R7, RZ, RZ, c[0x4][0xd4] ;  /* 0x01003500ff077624 */ /* 0x000fe400078e00ff */
[----:B------:R-:W-:-:S02]  /*0d60*/  IMAD.MOV.U32 R8, RZ, RZ, 0x53f ;  /* 0x0000053fff087424 */ /* 0x000fc400078e00ff */
[----:B------:R-:W-:Y:S02]  /*0d70*/  IMAD.MOV.U32 R10, RZ, RZ, c[0x4][0xc0] ;  /* 0x01003000ff0a7624 */ /* 0x000fe400078e00ff */
[----:B------:R-:W-:Y:S02]  /*0d80*/  IMAD.MOV.U32 R11, RZ, RZ, c[0x4][0xc4] ;  /* 0x01003100ff0b7624 */ /* 0x000fe400078e00ff */
[----:B------:R-:W-:Y:S02]  /*0d90*/  IMAD.MOV.U32 R12, RZ, RZ, 0x1 ;  /* 0x00000001ff0c7424 */ /* 0x000fe400078e00ff */
[----:B------:R-:W-:Y:S02]  /*0da0*/  IMAD.MOV.U32 R13, RZ, RZ, RZ ;  /* 0x000000ffff0d7224 */ /* 0x000fe400078e00ff */
[----:B0-----:R-:W-:Y:S01]  /*0db0*/  LEPC R20 ;  /* 0x000000000014734e */ /* 0x001fe20000000000 */
[----:B------:R-:W-:Y:S02]  /*0dc0*/  MOV R3, 0xe30 ;  /* 0x00000e3000037802 */ /* 0x000fe40000000f00 */
[----:B------:R-:W-:Y:S02]  /*0dd0*/  MOV R0, 0xdb0 ;  /* 0x00000db000007802 */ /* 0x000fe40000000f00 */
[----:B------:R-:W-:-:S02]  /*0de0*/  MOV R9, 0x0 ;  /* 0x0000000000097802 */ /* 0x000fc40000000f00 */
[----:B------:R-:W-:Y:S02]  /*0df0*/  MOV R29, 0x0 ;  /* 0x00000000001d7802 */ /* 0x000fe40000000f00 */
[----:B------:R-:W-:-:S04]  /*0e00*/  IADD3 R20, P0, P1, -R0, R3, R20 ;  /* 0x0000000300147210 */ /* 0x000fc8000791e114 */
[----:B------:R-:W-:-:S04]  /*0e10*/  IADD3.X R21, ~R29, R9, R21, P0, P1 ;  /* 0x000000091d157210 */ /* 0x000fc800007e2515 */
[----:B-1----:R-:W-:Y:S05]  /*0e20*/  CALL.ABS.NOINC R14 ;  /* 0x000000000e007343 */ /* 0x002fea0003c00000 */
.L_x_7:
[----:B------:R-:W-:Y:S01]  /*0e30*/  ISETP.NE.AND P6, PT, R41, RZ, PT ;  /* 0x000000ff2900720c */ /* 0x000fe20003fc5270 */
[----:B------:R-:W-:Y:S02]  /*0e40*/  IMAD R0, R38, R39, R40 ;  /* 0x0000002726007224 */ /* 0x000fe400078e0228 */
[----:B------:R-:W-:-:S03]  /*0e50*/  IMAD.MOV.U32 R4, RZ, RZ, c[0x0][0x1e0] ;  /* 0x00007800ff047624 */ /* 0x000fc600078e00ff */
[----:B------:R-:W-:-:S05]  /*0e60*/  LEA R13, R0, 0x240, 0x1 ;  /* 0x00000240000d7811 */ /* 0x000fca00078e08ff */
[----:B------:R-:W-:Y:S02]  /*0e70*/  IMAD R14, R4, 0x2, R13 ;  /* 0x00000002040e7824 */ /* 0x000fe400078e020d */
[----:B------:R-:W-:Y:S05]  /*0e80*/  @!P6 BRA `(.L_x_8) ;  /* 0x000000300000e947 */ /* 0x000fea0003800000 */
[----:B------:R-:W-:Y:S01]  /*0e90*/  ISETP.NE.AND P5, PT, RZ, c[0x0][0x1ec], PT ;  /* 0x00007b00ff007a0c */ /* 0x000fe20003fa5270 */
[----:B------:R0:W-:-:S12]  /*0ea0*/  STS.64 [R13], R34 ;  /* 0x000000220d007388 */ /* 0x0001d80000000a00 */
[----:B------:R0:W-:Y:S02]  /*0eb0*/  @!P5 STS.64 [R14], R30 ;  /* 0x0000001e0e00d388 */ /* 0x0001e40000000a00 */
.L_x_8:
[----:B------:R-:W-:Y:S01]  /*0ec0*/  WARPSYNC 0xffffffff ;  /* 0xffffffff00007948 */ /* 0x000fe20003800000 */
[----:B------:R-:W-:Y:S06]  /*0ed0*/  BAR.SYNC.DEFER_BLOCKING 0x0 ;  /* 0x0000000000007b1d */ /* 0x000fec0000010000 */
[----:B------:R-:W-:Y:S05]  /*0ee0*/  @!P6 BRA.U `(.L_x_9) ;  /* 0x000008210000e947 */ /* 0x000fea0003800000 */
[----:B------:R-:W-:Y:S01]  /*0ef0*/  SHF.R.S32.HI R0, RZ, 0x1f, R4 ;  /* 0x0000001fff007819 */ /* 0x000fe20000011404 */
[----:B------:R-:W-:Y:S01]  /*0f00*/  BSSY B0, `(.L_x_9) ;  /* 0x0000080000007945 */ /* 0x000fe20003800000 */
[----:B------:R-:W-:Y:S02]  /*0f10*/  LEA.HI R3, R40, R40, RZ, 0x1 ;  /* 0x0000002828037211 */ /* 0x000fe400078f08ff */
[----:B------:R-:W-:-:S02]  /*0f20*/  LEA.HI R0, R0, c[0x0][0x1e0], RZ, 0x2 ;  /* 0x0000780000007a11 */ /* 0x000fc400078f10ff */
[----:B------:R-:W-:Y:S02]  /*0f30*/  SHF.R.S32.HI R3, RZ, 0x1, R3 ;  /* 0x00000001ff037819 */ /* 0x000fe40000011403 */
[----:B------:R-:W-:-:S05]  /*0f40*/  SHF.R.S32.HI R0, RZ, 0x2, R0 ;  /* 0x00000002ff007819 */ /* 0x000fca0000011400 */
[----:B------:R-:W-:Y:S01]  /*0f50*/  IMAD R3, R39, R0, R3 ;  /* 0x0000000027037224 */ /* 0x000fe200078e0203 */
[----:B------:R-:W-:Y:S05]  /*0f60*/  @!P6 BRA `(.L_x_10) ;  /* 0x000007900000e947 */ /* 0x000fea0003800000 */
[C---:B------:R-:W-:Y:S01]  /*0f70*/  LEA R15, R3.reuse, 0x240, 0x1 ;  /* 0x00000240030f7811 */ /* 0x040fe200078e08ff */
[----:B------:R-:W-:Y:S01]  /*0f80*/  IMAD.SHL.U32 R0, R3, 0x2, RZ ;  /* 0x0000000203007824 */ /* 0x000fe200078e00ff */
[----:B------:R-:W-:Y:S01]  /*0f90*/  ISETP.NE.AND P0, PT, RZ, c[0x0][0x1ec], PT ;  /* 0x00007b00ff007a0c */ /* 0x000fe20003f05270 */
[----:B------:R-:W-:Y:S02]  /*0fa0*/  BSSY B1, `(.L_x_11) ;  /* 0x0000071000017945 */ /* 0x000fe40003800000 */
[----:B------:R-:W-:Y:S02]  /*0fb0*/  IMAD R38, R38, 0x2, R15 ;  /* 0x0000000226267824 */ /* 0x000fe400078e020f */
[----:B------:R-:W-:Y:S04]  /*0fc0*/  LDS R0, [R0+0x240] ;  /* 0x0002400000007984 */ /* 0x000fe80000000800 */
[----:B0-----:R-:W0:Y:S02]  /*0fd0*/  LDS R35, [R38] ;  /* 0x0000000026237984 */ /* 0x001e240000000800 */
[----:B0-----:R-:W-:-:S02]  /*0fe0*/  PRMT R34, R0, 0x5410, R35 ;  /* 0x0000541000227816 */ /* 0x001fc40000000023 */
[----:B------:R-:W-:Y:S01]  /*0ff0*/  PRMT R35, R0, 0x7632, R35 ;  /* 0x0000763200237816 */ /* 0x000fe20000000023 */
[----:B------:R-:W-:Y:S05]  /*1000*/  @!P0 BRA `(.L_x_12) ;  /* 0x0000028000008947 */ /* 0x000fea0003800000 */
[----:B------:R-:W-:-:S05]  /*1010*/  LEA.HI R0, R3, R3, RZ, 0x1 ;  /* 0x0000000303007211 */ /* 0x000fca00078f08ff */
[----:B------:R-:W-:-:S05]  /*1020*/  IMAD.SHL.U32 R0, R0, 0x2, RZ ;  /* 0x0000000200007824 */ /* 0x000fca00078e00ff */
[----:B------:R-:W-:-:S04]  /*1030*/  LOP3.LUT R10, R0, 0xfffffffc, RZ, 0xc0, !PT ;  /* 0xfffffffc000a7812 */ /* 0x000fc800078ec0ff */
[----:B------:R-:W-:-:S13]  /*1040*/  ISETP.GE.AND P0, PT, R10, c[0x0][0x1e0], PT ;  /* 0x000078000a007a0c */ /* 0x000fda0003f06270 */
[----:B------:R-:W-:Y:S05]  /*1050*/  @P0 BRA `(.L_x_13) ;  /* 0x0000065000000947 */ /* 0x000fea0003800000 */
[----:B------:R-:W0:Y:S01]  /*1060*/  I2F R3, c[0x0][0x1e0] ;  /* 0x0000780000037b06 */ /* 0x000e220000201400 */
[----:B------:R-:W-:-:S07]  /*1070*/  IADD3 R5, R10, 0x2, RZ ;  /* 0x000000020a057810 */ /* 0x000fce0007ffe0ff */
[----:B------:R-:W-:Y:S08]  /*1080*/  I2F R5, R5 ;  /* 0x0000000500057306 */ /* 0x000ff00000201400 */
[----:B0-----:R-:W0:Y:S08]  /*1090*/  MUFU.RCP R3, R3 ;  /* 0x0000000300037308 */ /* 0x001e300000001000 */
[----:B------:R-:W1:Y:S01]  /*10a0*/  I2F R4, R10 ;  /* 0x0000000a00047306 */ /* 0x000e620000201400 */
[----:B0-----:R-:W-:-:S07]  /*10b0*/  FMUL.FTZ R6, R5, R3 ;  /* 0x0000000305067220 */ /* 0x001fce0000410000 */
[----:B------:R-:W-:Y:S01]  /*10c0*/  I2F R0, c[0x0][0x1ec] ;  /* 0x00007b0000007b06 */ /* 0x000fe20000201400 */
[--C-:B------:R-:W-:Y:S01]  /*10d0*/  HADD2.F32 R5, -RZ, R34.reuse.H1_H1 ;  /* 0x30000022ff057230 */ /* 0x100fe20000004100 */
[----:B------:R-:W-:Y:S01]  /*10e0*/  FMUL.FTZ R6, R6, 13.28771209716796875 ;  /* 0x41549a7806067820 */ /* 0x000fe20000410000 */
[----:B------:R-:W-:Y:S01]  /*10f0*/  HADD2.F32 R34, -RZ, R34.H0_H0 ;  /* 0x20000022ff227230 */ /* 0x000fe20000004100 */
[----:B-1----:R-:W-:-:S04]  /*1100*/  FMUL.FTZ R4, R4, R3 ;  /* 0x0000000304047220 */ /* 0x002fc80000410000 */
[----:B------:R0:W1:Y:S01]  /*1110*/  MUFU.EX2 R9, -R6 ;  /* 0x8000000600097308 */ /* 0x0000620000000800 */
[----:B------:R-:W-:-:S07]  /*1120*/  FMUL.FTZ R4, R4, 13.28771209716796875 ;  /* 0x41549a7804047820 */ /* 0x000fce0000410000 */
[----:B------:R-:W2:Y:S01]  /*1130*/  MUFU.EX2 R7, -R4 ;  /* 0x8000000400077308 */ /* 0x000ea20000000800 */
[--C-:B0-----:R-:W-:Y:S02]  /*1140*/  HADD2.F32 R6, -RZ, R35.reuse.H1_H1 ;  /* 0x30000023ff067230 */ /* 0x101fe40000004100 */
[----:B------:R-:W-:Y:S01]  /*1150*/  HADD2.F32 R35, -RZ, R35.H0_H0 ;  /* 0x20000023ff237230 */ /* 0x000fe20000004100 */
[----:B-1----:R-:W-:-:S04]  /*1160*/  FMUL.FTZ R3, R0, R9 ;  /* 0x0000000900037220 */ /* 0x002fc80000410000 */
[----:B------:R-:W-:Y:S02]  /*1170*/  FMUL.RZ R11, R3, 0.15915493667125701904 ;  /* 0x3e22f983030b7820 */ /* 0x000fe4000040c000 */
[----:B--2---:R-:W-:Y:S02]  /*1180*/  FMUL.FTZ R0, R0, R7 ;  /* 0x0000000700007220 */ /* 0x004fe40000410000 */
[----:B------:R-:W0:Y:S02]  /*1190*/  MUFU.SIN R9, R11 ;  /* 0x0000000b00097308 */ /* 0x000e240000000400 */
[----:B------:R-:W-:-:S06]  /*11a0*/  FMUL.RZ R10, R0, 0.15915493667125701904 ;  /* 0x3e22f983000a7820 */ /* 0x000fcc000040c000 */
[----:B------:R-:W1:Y:S08]  /*11b0*/  MUFU.SIN R3, R10 ;  /* 0x0000000a00037308 */ /* 0x000e700000000400 */
[----:B------:R-:W2:Y:S01]  /*11c0*/  MUFU.COS R8, R11 ;  /* 0x0000000b00087308 */ /* 0x000ea20000000000 */
[----:B0-----:R-:W-:-:S07]  /*11d0*/  FMUL.FTZ R4, R9, R6 ;  /* 0x0000000609047220 */ /* 0x001fce0000410000 */
[----:B------:R-:W0:Y:S01]  /*11e0*/  MUFU.COS R0, R10 ;  /* 0x0000000a00007308 */ /* 0x000e220000000000 */
[----:B-1----:R-:W-:Y:S02]  /*11f0*/  FMUL.FTZ R7, R3, R5 ;  /* 0x0000000503077220 */ /* 0x002fe40000410000 */
[C---:B--2---:R-:W-:Y:S02]  /*1200*/  FMUL.FTZ R6, R8.reuse, R6 ;  /* 0x0000000608067220 */ /* 0x044fe40000410000 */
[-C--:B------:R-:W-:Y:S02]  /*1210*/  FFMA.FTZ R4, R8, R35.reuse, -R4 ;  /* 0x0000002308047223 */ /* 0x080fe40000010804 */
[----:B------:R-:W-:Y:S02]  /*1220*/  FFMA.FTZ R35, R9, R35, R6 ;  /* 0x0000002309237223 */ /* 0x000fe40000010006 */
[----:B0-----:R-:W-:-:S03]  /*1230*/  FMUL.FTZ R5, R0, R5 ;  /* 0x0000000500057220 */ /* 0x001fc60000410000 */
[----:B------:R-:W-:Y:S01]  /*1240*/  F2FP.PACK_AB R35, R35, R4 ;  /* 0x000000042323723e */ /* 0x000fe200000000ff */
[-C--:B------:R-:W-:Y:S02]  /*1250*/  FFMA.FTZ R7, R0, R34.reuse, -R7 ;  /* 0x0000002200077223 */ /* 0x080fe40000010807 */
[----:B------:R-:W-:-:S05]  /*1260*/  FFMA.FTZ R34, R3, R34, R5 ;  /* 0x0000002203227223 */ /* 0x000fca0000010005 */
[----:B------:R-:W-:Y:S01]  /*1270*/  F2FP.PACK_AB R34, R34, R7 ;  /* 0x000000072222723e */ /* 0x000fe200000000ff */
[----:B------:R-:W-:Y:S05]  /*1280*/  BRA `(.L_x_13) ;  /* 0x0000042000007947 */ /* 0x000fea0003800000 */
.L_x_12:
[C---:B------:R-:W-:Y:S01]  /*1290*/  IMAD R20, R4.reuse, 0x2, R38 ;  /* 0x0000000204147824 */ /* 0x040fe200078e0226 */
[----:B------:R-:W-:Y:S01]  /*12a0*/  LEA.HI R3, R3, R3, RZ, 0x1 ;  /* 0x0000000303037211 */ /* 0x000fe200078f08ff */
[----:B------:R-:W-:Y:S01]  /*12b0*/  IMAD R21, R4, 0x2, R15 ;  /* 0x0000000204157824 */ /* 0x000fe200078e020f */
[----:B------:R-:W-:Y:S02]  /*12c0*/  BSSY B2, `(.L_x_14) ;  /* 0x000003a000027945 */ /* 0x000fe40003800000 */
[----:B------:R-:W-:Y:S01]  /*12d0*/  LDS R31, [R20] ;  /* 0x00000000141f7984 */ /* 0x000fe20000000800 */
[----:B------:R-:W-:-:S03]  /*12e0*/  IMAD.SHL.U32 R3, R3, 0x2, RZ ;  /* 0x0000000203037824 */ /* 0x000fc600078e00ff */
[----:B------:R-:W0:Y:S02]  /*12f0*/  LDS R0, [R21] ;  /* 0x0000000015007984 */ /* 0x000e240000000800 */
[----:B------:R-:W-:-:S04]  /*1300*/  LOP3.LUT R7, R3, 0xfffffffc, RZ, 0xc0, !PT ;  /* 0xfffffffc03077812 */ /* 0x000fc800078ec0ff */
[----:B------:R-:W-:Y:S02]  /*1310*/  ISETP.GE.AND P0, PT, R7, c[0x0][0x1e0], PT ;  /* 0x0000780007007a0c */ /* 0x000fe40003f06270 */
[C-C-:B0-----:R-:W-:Y:S02]  /*1320*/  PRMT R30, R0.reuse, 0x5410, R31.reuse ;  /* 0x00005410001e7816 */ /* 0x141fe4000000001f */
[----:B------:R-:W-:-:S09]  /*1330*/  PRMT R31, R0, 0x7632, R31 ;  /* 0x00007632001f7816 */ /* 0x000fd2000000001f */
[----:B------:R-:W-:Y:S05]  /*1340*/  @P0 BRA `(.L_x_15) ;  /* 0x0000031000000947 */ /* 0x000fea0003800000 */
[----:B------:R-:W0:Y:S01]  /*1350*/  I2F R6, c[0x0][0x1e0] ;  /* 0x0000780000067b06 */ /* 0x000e220000201400 */
[----:B------:R-:W-:Y:S01]  /*1360*/  IADD3 R4, R7, 0x2, RZ ;  /* 0x0000000207047810 */ /* 0x000fe20007ffe0ff */
[--C-:B------:R-:W-:Y:S01]  /*1370*/  HADD2.F32 R8, -RZ, R35.reuse.H1_H1 ;  /* 0x30000023ff087230 */ /* 0x100fe20000004100 */
[----:B------:R-:W-:Y:S01]  /*1380*/  IADD3 R0, -R22, c[0x0][0x1ec], RZ ;  /* 0x00007b0016007a10 */ /* 0x000fe20007ffe1ff */
[----:B------:R-:W-:-:S04]  /*1390*/  HADD2.F32 R10, -RZ, R35.H0_H0 ;  /* 0x20000023ff0a7230 */ /* 0x000fc80000004100 */
[----:B------:R-:W-:Y:S08]  /*13a0*/  I2F R4, R4 ;  /* 0x0000000400047306 */ /* 0x000ff00000201400 */
[----:B0-----:R-:W0:Y:S08]  /*13b0*/  MUFU.RCP R6, R6 ;  /* 0x0000000600067308 */ /* 0x001e300000001000 */
[----:B------:R-:W1:Y:S01]  /*13c0*/  I2F R3, R7 ;  /* 0x0000000700037306 */ /* 0x000e620000201400 */
[----:B0-----:R-:W-:-:S07]  /*13d0*/  FMUL.FTZ R5, R4, R6 ;  /* 0x0000000604057220 */ /* 0x001fce0000410000 */
[----:B------:R-:W-:Y:S01]  /*13e0*/  I2F R0, R0 ;  /* 0x0000000000007306 */ /* 0x000fe20000201400 */
[----:B------:R-:W-:Y:S02]  /*13f0*/  FMUL.FTZ R5, R5, 13.28771209716796875 ;  /* 0x41549a7805057820 */ /* 0x000fe40000410000 */
[----:B-1----:R-:W-:-:S05]  /*1400*/  FMUL.FTZ R3, R3, R6 ;  /* 0x0000000603037220 */ /* 0x002fca0000410000 */
[----:B------:R-:W0:Y:S01]  /*1410*/  MUFU.EX2 R5, -R5 ;  /* 0x8000000500057308 */ /* 0x000e220000000800 */
[----:B------:R-:W-:-:S07]  /*1420*/  FMUL.FTZ R3, R3, 13.28771209716796875 ;  /* 0x41549a7803037820 */ /* 0x000fce0000410000 */
[----:B------:R-:W1:Y:S01]  /*1430*/  MUFU.EX2 R3, -R3 ;  /* 0x8000000300037308 */ /* 0x000e620000000800 */
[----:B0-----:R-:W-:Y:S01]  /*1440*/  FMUL.FTZ R6, R0, R5 ;  /* 0x0000000500067220 */ /* 0x001fe20000410000 */
[--C-:B------:R-:W-:Y:S02]  /*1450*/  HADD2.F32 R5, -RZ, R31.reuse.H1_H1 ;  /* 0x3000001fff057230 */ /* 0x100fe40000004100 */
[----:B------:R-:W-:Y:S01]  /*1460*/  HADD2.F32 R31, -RZ, R31.H0_H0 ;  /* 0x2000001fff1f7230 */ /* 0x000fe20000004100 */
[----:B------:R-:W-:-:S04]  /*1470*/  FMUL.RZ R9, R6, 0.15915493667125701904 ;  /* 0x3e22f98306097820 */ /* 0x000fc8000040c000 */
[----:B------:R-:W0:Y:S01]  /*1480*/  MUFU.SIN R7, R9 ;  /* 0x0000000900077308 */ /* 0x000e220000000400 */
[----:B-1----:R-:W-:-:S04]  /*1490*/  FMUL.FTZ R0, R0, R3 ;  /* 0x0000000300007220 */ /* 0x002fc80000410000 */
[----:B------:R-:W-:-:S03]  /*14a0*/  FMUL.RZ R11, R0, 0.15915493667125701904 ;  /* 0x3e22f983000b7820 */ /* 0x000fc6000040c000 */
[----:B------:R1:W2:Y:S08]  /*14b0*/  MUFU.COS R6, R9 ;  /* 0x0000000900067308 */ /* 0x0002b00000000000 */
[----:B------:R-:W3:Y:S01]  /*14c0*/  MUFU.SIN R4, R11 ;  /* 0x0000000b00047308 */ /* 0x000ee20000000400 */
[----:B0-----:R-:W-:Y:S02]  /*14d0*/  FMUL.FTZ R3, R8, R7 ;  /* 0x0000000708037220 */ /* 0x001fe40000410000 */
[----:B-1----:R-:W-:-:S05]  /*14e0*/  FMUL.FTZ R9, R7, R5 ;  /* 0x0000000507097220 */ /* 0x002fca0000410000 */
[----:B------:R-:W0:Y:S01]  /*14f0*/  MUFU.COS R0, R11 ;  /* 0x0000000b00007308 */ /* 0x000e220000000000 */
[-C--:B--2---:R-:W-:Y:S02]  /*1500*/  FMUL.FTZ R8, R8, R6.reuse ;  /* 0x0000000608087220 */ /* 0x084fe40000410000 */
[C---:B------:R-:W-:Y:S02]  /*1510*/  FFMA.FTZ R35, R10.reuse, R6, -R3 ;  /* 0x000000060a237223 */ /* 0x040fe40000010803 */
[----:B------:R-:W-:Y:S02]  /*1520*/  FFMA.FTZ R8, R10, R7, R8 ;  /* 0x000000070a087223 */ /* 0x000fe40000010008 */
[C---:B------:R-:W-:Y:S01]  /*1530*/  FMUL.FTZ R12, R6.reuse, R5 ;  /* 0x00000005060c7220 */ /* 0x040fe20000410000 */
[----:B------:R-:W-:Y:S01]  /*1540*/  HADD2.F32 R5, -RZ, R34.H1_H1 ;  /* 0x30000022ff057230 */ /* 0x000fe20000004100 */
[-C--:B------:R-:W-:Y:S01]  /*1550*/  FFMA.FTZ R10, R6, R31.reuse, -R9 ;  /* 0x0000001f060a7223 */ /* 0x080fe20000010809 */
[----:B------:R-:W-:Y:S01]  /*1560*/  HADD2.F32 R9, -RZ, R30.H1_H1 ;  /* 0x3000001eff097230 */ /* 0x000fe20000004100 */
[----:B------:R-:W-:Y:S01]  /*1570*/  FFMA.FTZ R31, R7, R31, R12 ;  /* 0x0000001f071f7223 */ /* 0x000fe2000001000c */
[----:B------:R-:W-:Y:S01]  /*1580*/  HADD2.F32 R34, -RZ, R34.H0_H0 ;  /* 0x20000022ff227230 */ /* 0x000fe20000004100 */
[C---:B---3--:R-:W-:Y:S01]  /*1590*/  FMUL.FTZ R3, R5.reuse, R4 ;  /* 0x0000000405037220 */ /* 0x048fe20000410000 */
[----:B------:R-:W-:Y:S01]  /*15a0*/  HADD2.F32 R7, -RZ, R30.H0_H0 ;  /* 0x2000001eff077230 */ /* 0x000fe20000004100 */
[----:B------:R-:W-:Y:S01]  /*15b0*/  FMUL.FTZ R6, R4, R9 ;  /* 0x0000000904067220 */ /* 0x000fe20000410000 */
[----:B------:R-:W-:Y:S01]  /*15c0*/  F2FP.PACK_AB R35, R8, R35 ;  /* 0x000000230823723e */ /* 0x000fe200000000ff */
[----:B0-----:R-:W-:Y:S01]  /*15d0*/  FMUL.FTZ R5, R5, R0 ;  /* 0x0000000005057220 */ /* 0x001fe20000410000 */
[----:B------:R-:W-:Y:S01]  /*15e0*/  F2FP.PACK_AB R31, R31, R10 ;  /* 0x0000000a1f1f723e */ /* 0x000fe200000000ff */
[----:B------:R-:W-:-:S02]  /*15f0*/  FMUL.FTZ R9, R0, R9 ;  /* 0x0000000900097220 */ /* 0x000fc40000410000 */
[C---:B------:R-:W-:Y:S02]  /*1600*/  FFMA.FTZ R3, R34.reuse, R0, -R3 ;  /* 0x0000000022037223 */ /* 0x040fe40000010803 */
[----:B------:R-:W-:Y:S02]  /*1610*/  FFMA.FTZ R34, R34, R4, R5 ;  /* 0x0000000422227223 */ /* 0x000fe40000010005 */
[-C--:B------:R-:W-:Y:S02]  /*1620*/  FFMA.FTZ R6, R0, R7.reuse, -R6 ;  /* 0x0000000700067223 */ /* 0x080fe40000010806 */
[----:B------:R-:W-:Y:S01]  /*1630*/  FFMA.FTZ R9, R4, R7, R9 ;  /* 0x0000000704097223 */ /* 0x000fe20000010009 */
[----:B------:R-:W-:-:S04]  /*1640*/  F2FP.PACK_AB R34, R34, R3 ;  /* 0x000000032222723e */ /* 0x000fc800000000ff */
[----:B------:R-:W-:Y:S02]  /*1650*/  F2FP.PACK_AB R30, R9, R6 ;  /* 0x00000006091e723e */ /* 0x000fe400000000ff */
.L_x_15:
[----:B------:R-:W-:Y:S05]  /*1660*/  BSYNC B2 ;  /* 0x0000000000027941 */ /* 0x000fea0003800000 */
.L_x_14:
[C-C-:B------:R-:W-:Y:S02]  /*1670*/  PRMT R0, R30.reuse, 0x5410, R31.reuse ;  /* 0x000054101e007816 */ /* 0x140fe4000000001f */
[----:B------:R-:W-:-:S03]  /*1680*/  PRMT R3, R30, 0x7632, R31 ;  /* 0x000076321e037816 */ /* 0x000fc6000000001f */
[----:B------:R0:W-:Y:S04]  /*1690*/  STS [R21], R0 ;  /* 0x0000000015007388 */ /* 0x0001e80000000800 */
[----:B------:R0:W-:Y:S02]  /*16a0*/  STS [R20], R3 ;  /* 0x0000000314007388 */ /* 0x0001e40000000800 */
.L_x_13:
[----:B------:R-:W-:Y:S05]  /*16b0*/  BSYNC B1 ;  /* 0x0000000000017941 */ /* 0x000fea0003800000 */
.L_x_11:
[C-C-:B0-----:R-:W-:Y:S02]  /*16c0*/  PRMT R0, R34.reuse, 0x5410, R35.reuse ;  /* 0x0000541022007816 */ /* 0x141fe40000000023 */
[----:B------:R-:W-:-:S03]  /*16d0*/  PRMT R3, R34, 0x7632, R35 ;  /* 0x0000763222037816 */ /* 0x000fc60000000023 */
[----:B------:R0:W-:Y:S04]  /*16e0*/  STS [R15], R0 ;  /* 0x000000000f007388 */ /* 0x0001e80000000800 */
[----:B------:R0:W-:Y:S02]  /*16f0*/  STS [R38], R3 ;  /* 0x0000000326007388 */ /* 0x0001e40000000800 */
.L_x_10:
[----:B------:R-:W-:Y:S05]  /*1700*/  BSYNC B0 ;  /* 0x0000000000007941 */ /* 0x000fea0003800000 */
.L_x_9:
[----:B------:R-:W-:Y:S06]  /*1710*/  BAR.SYNC.DEFER_BLOCKING 0x0 ;  /* 0x0000000000007b1d */ /* 0x000fec0000010000 */
[----:B------:R-:W-:Y:S01]  /*1720*/  BSSY B0, `(.L_x_16) ;  /* 0x0000005000007945 */ /* 0x000fe20003800000 */
[----:B------:R-:W-:Y:S05]  /*1730*/  @!P6 BRA `(.L_x_17) ;  /* 0x000000300000e947 */ /* 0x000fea0003800000 */
[----:B------:R-:W-:Y:S01]  /*1740*/  ISETP.NE.AND P0, PT, RZ, c[0x0][0x1ec], PT ;  /* 0x00007b00ff007a0c */ /* 0x000fe20003f05270 */
[----:B0-----:R0:W1:-:S12]  /*1750*/  LDS.64 R34, [R13] ;  /* 0x000000000d227984 */ /* 0x0010580000000a00 */
[----:B------:R0:W2:Y:S02]  /*1760*/  @!P0 LDS.64 R30, [R14] ;  /* 0x000000000e1e8984 */ /* 0x0000a40000000a00 */
.L_x_17:
[----:B------:R-:W-:Y:S05]  /*1770*/  BSYNC B0 ;  /* 0x0000000000007941 */ /* 0x000fea0003800000 */
.L_x_16:
[----:B------:R-:W-:Y:S06]  /*1780*/  BAR.SYNC.DEFER_BLOCKING 0x0 ;  /* 0x0000000000007b1d */ /* 0x000fec0000010000 */
[----:B------:R-:W-:Y:S05]  /*1790*/  BRA `(.L_x_6) ;  /* 0x000005c000007947 */ /* 0x000fea0003800000 */
.L_x_5:
[----:B------:R-:W-:Y:S01]  /*17a0*/  ISETP.NE.AND P0, PT, RZ, c[0x0][0x1ec], PT ;  /* 0x00007b00ff007a0c */ /* 0x000fe20003f05270 */
[----:B------:R-:W-:Y:S01]  /*17b0*/  BSSY B0, `(.L_x_6) ;  /* 0x000005a000007945 */ /* 0x000fe20003800000 */
[----:B------:R-:W-:-:S11]  /*17c0*/  IADD3 R7, -R22, c[0x0][0x1ec], RZ ;  /* 0x00007b0016077a10 */ /* 0x000fd60007ffe1ff */
[----:B------:R-:W-:Y:S05]  /*17d0*/  @!P0 BRA `(.L_x_18) ;  /* 0x0000025000008947 */ /* 0x000fea0003800000 */
[----:B------:R-:W-:-:S13]  /*17e0*/  ISETP.GE.AND P0, PT, R23, c[0x0][0x1e0], PT ;  /* 0x0000780017007a0c */ /* 0x000fda0003f06270 */
[----:B------:R-:W-:Y:S05]  /*17f0*/  @P0 BRA `(.L_x_19) ;  /* 0x0000055000000947 */ /* 0x000fea0003800000 */
[----:B------:R-:W1:Y:S01]  /*1800*/  I2F R6, c[0x0][0x1e0] ;  /* 0x0000780000067b06 */ /* 0x000e620000201400 */
[----:B0-----:R-:W-:Y:S01]  /*1810*/  IADD3 R4, R23, 0x2, RZ ;  /* 0x0000000217047810 */ /* 0x001fe20007ffe0ff */
[--C-:B------:R-:W-:Y:S02]  /*1820*/  HADD2.F32 R8, -RZ, R35.reuse.H1_H1 ;  /* 0x30000023ff087230 */ /* 0x100fe40000004100 */
[----:B------:R-:W-:-:S04]  /*1830*/  HADD2.F32 R35, -RZ, R35.H0_H0 ;  /* 0x20000023ff237230 */ /* 0x000fc80000004100 */
[----:B------:R-:W-:Y:S08]  /*1840*/  I2F R4, R4 ;  /* 0x0000000400047306 */ /* 0x000ff00000201400 */
[----:B-1----:R-:W0:Y:S08]  /*1850*/  MUFU.RCP R6, R6 ;  /* 0x0000000600067308 */ /* 0x002e300000001000 */
        /* <DEDUP_REMOVED lines=11> */
[----:B------:R-:W-:Y:S02]  /*1910*/  FMUL.RZ R11, R6, 0.15915493667125701904 ;  /* 0x3e22f983060b7820 */ /* 0x000fe4000040c000 */
[----:B-1----:R-:W-:Y:S02]  /*1920*/  FMUL.FTZ R0, R0, R3 ;  /* 0x0000000300007220 */ /* 0x002fe40000410000 */
        /* <DEDUP_REMOVED lines=16> */
.L_x_18:
        /* <DEDUP_REMOVED lines=16> */
[----:B0-----:R-:W-:-:S04]  /*1b30*/  FMUL.FTZ R0, R7, R8 ;  /* 0x0000000807007220 */ /* 0x001fc80000410000 */
[----:B------:R-:W-:-:S04]  /*1b40*/  FMUL.RZ R0, R0, 0.15915493667125701904 ;  /* 0x3e22f98300007820 */ /* 0x000fc8000040c000 */
[----:B------:R-:W0:Y:S01]  /*1b50*/  MUFU.SIN R10, R0 ;  /* 0x00000000000a7308 */ /* 0x000e220000000400 */
[----:B-1----:R-:W-:Y:S01]  /*1b60*/  FMUL.FTZ R4, R7, R4 ;  /* 0x0000000407047220 */ /* 0x002fe20000410000 */
[--C-:B------:R-:W-:Y:S02]  /*1b70*/  HADD2.F32 R7, -RZ, R35.reuse.H1_H1 ;  /* 0x30000023ff077230 */ /* 0x100fe40000004100 */
[----:B------:R-:W-:Y:S01]  /*1b80*/  HADD2.F32 R35, -RZ, R35.H0_H0 ;  /* 0x20000023ff237230 */ /* 0x000fe20000004100 */
[----:B------:R-:W-:-:S03]  /*1b90*/  FMUL.RZ R4, R4, 0.15915493667125701904 ;  /* 0x3e22f98304047820 */ /* 0x000fc6000040c000 */
[----:B------:R0:W1:Y:S08]  /*1ba0*/  MUFU.COS R9, R0 ;  /* 0x0000000000097308 */ /* 0x0000700000000000 */
[----:B------:R-:W2:Y:S01]  /*1bb0*/  MUFU.SIN R6, R4 ;  /* 0x0000000400067308 */ /* 0x000ea20000000400 */
[C---:B0-----:R-:W-:Y:S02]  /*1bc0*/  FMUL.FTZ R0, R10.reuse, R12 ;  /* 0x0000000c0a007220 */ /* 0x041fe40000410000 */
[----:B------:R-:W-:-:S05]  /*1bd0*/  FMUL.FTZ R8, R10, R7 ;  /* 0x000000070a087220 */ /* 0x000fca0000410000 */
[----:B------:R0:W3:Y:S01]  /*1be0*/  MUFU.COS R5, R4 ;  /* 0x0000000400057308 */ /* 0x0000e20000000000 */
[C---:B-1----:R-:W-:Y:S02]  /*1bf0*/  FMUL.FTZ R3, R9.reuse, R12 ;  /* 0x0000000c09037220 */ /* 0x042fe40000410000 */
[C---:B------:R-:W-:Y:S01]  /*1c00*/  FFMA.FTZ R31, R9.reuse, R11, -R0 ;  /* 0x0000000b091f7223 */ /* 0x040fe20000010800 */
[--C-:B------:R-:W-:Y:S01]  /*1c10*/  HADD2.F32 R0, -RZ, R34.reuse.H1_H1 ;  /* 0x30000022ff007230 */ /* 0x100fe20000004100 */
[C---:B------:R-:W-:Y:S01]  /*1c20*/  FMUL.FTZ R7, R9.reuse, R7 ;  /* 0x0000000709077220 */ /* 0x040fe20000410000 */
[----:B------:R-:W-:Y:S01]  /*1c30*/  HADD2.F32 R34, -RZ, R34.H0_H0 ;  /* 0x20000022ff227230 */ /* 0x000fe20000004100 */
[----:B------:R-:W-:Y:S02]  /*1c40*/  FFMA.FTZ R8, R9, R35, -R8 ;  /* 0x0000002309087223 */ /* 0x000fe40000010808 */
[C---:B0-----:R-:W-:Y:S01]  /*1c50*/  FFMA.FTZ R4, R10.reuse, R11, R3 ;  /* 0x0000000b0a047223 */ /* 0x041fe20000010003 */
[--C-:B------:R-:W-:Y:S01]  /*1c60*/  HADD2.F32 R3, -RZ, R30.reuse.H1_H1 ;  /* 0x3000001eff037230 */ /* 0x100fe20000004100 */
[----:B------:R-:W-:Y:S01]  /*1c70*/  FFMA.FTZ R35, R10, R35, R7 ;  /* 0x000000230a237223 */ /* 0x000fe20000010007 */
[----:B------:R-:W-:Y:S01]  /*1c80*/  HADD2.F32 R30, -RZ, R30.H0_H0 ;  /* 0x2000001eff1e7230 */ /* 0x000fe20000004100 */
[-C--:B--2---:R-:W-:Y:S01]  /*1c90*/  FMUL.FTZ R7, R6, R0.reuse ;  /* 0x0000000006077220 */ /* 0x084fe20000410000 */
[----:B------:R-:W-:Y:S01]  /*1ca0*/  F2FP.PACK_AB R31, R4, R31 ;  /* 0x0000001f041f723e */ /* 0x000fe200000000ff */
[----:B---3--:R-:W-:Y:S01]  /*1cb0*/  FMUL.FTZ R9, R5, R0 ;  /* 0x0000000005097220 */ /* 0x008fe20000410000 */
[----:B------:R-:W-:Y:S01]  /*1cc0*/  F2FP.PACK_AB R35, R35, R8 ;  /* 0x000000082323723e */ /* 0x000fe200000000ff */
[----:B------:R-:W-:-:S02]  /*1cd0*/  FMUL.FTZ R0, R6, R3 ;  /* 0x0000000306007220 */ /* 0x000fc40000410000 */
[C---:B------:R-:W-:Y:S02]  /*1ce0*/  FMUL.FTZ R3, R5.reuse, R3 ;  /* 0x0000000305037220 */ /* 0x040fe40000410000 */
[CC--:B------:R-:W-:Y:S02]  /*1cf0*/  FFMA.FTZ R7, R5.reuse, R34.reuse, -R7 ;  /* 0x0000002205077223 */ /* 0x0c0fe40000010807 */
[C---:B------:R-:W-:Y:S02]  /*1d00*/  FFMA.FTZ R34, R6.reuse, R34, R9 ;  /* 0x0000002206227223 */ /* 0x040fe40000010009 */
[-C--:B------:R-:W-:Y:S02]  /*1d10*/  FFMA.FTZ R0, R5, R30.reuse, -R0 ;  /* 0x0000001e05007223 */ /* 0x080fe40000010800 */
[----:B------:R-:W-:Y:S01]  /*1d20*/  FFMA.FTZ R3, R6, R30, R3 ;  /* 0x0000001e06037223 */ /* 0x000fe20000010003 */
[----:B------:R-:W-:-:S04]  /*1d30*/  F2FP.PACK_AB R34, R34, R7 ;  /* 0x000000072222723e */ /* 0x000fc800000000ff */
[----:B------:R-:W-:Y:S02]  /*1d40*/  F2FP.PACK_AB R30, R3, R0 ;  /* 0x00000000031e723e */ /* 0x000fe400000000ff */
.L_x_19:
[----:B------:R-:W-:Y:S05]  /*1d50*/  BSYNC B0 ;  /* 0x0000000000007941 */ /* 0x000fea0003800000 */
.L_x_6:
[----:B------:R-:W-:Y:S01]  /*1d60*/  ISETP.GT.AND P0, PT, R19, 0x1f, PT ;  /* 0x0000001f1300780c */ /* 0x000fe20003f04270 */
[----:B------:R-:W-:Y:S01]  /*1d70*/  BSSY B0, `(.L_x_20) ;  /* 0x000001c000007945 */ /* 0x000fe20003800000 */
[----:B0-----:R-:W-:-:S11]  /*1d80*/  IMAD.MOV.U32 R0, RZ, RZ, RZ ;  /* 0x000000ffff007224 */ /* 0x001fd600078e00ff */
[----:B------:R-:W-:Y:S05]  /*1d90*/  @P0 BRA `(.L_x_21) ;  /* 0x0000019000000947 */ /* 0x000fea0003800000 */
[----:B------:R-:W-:Y:S01]  /*1da0*/  ISETP.NE.AND P0, PT, RZ, c[0x0][0x1ec], PT ;  /* 0x00007b00ff007a0c */ /* 0x000fe20003f05270 */
[----:B------:R-:W-:Y:S01]  /*1db0*/  IMAD R37, R26, 0x8, R37 ;  /* 0x000000081a257824 */ /* 0x000fe200078e0225 */
[----:B-12---:R-:W-:Y:S01]  /*1dc0*/  HMUL2 R15, R35, R31 ;  /* 0x0000001f230f7232 */ /* 0x006fe20000000000 */
[----:B------:R0:W-:Y:S02]  /*1dd0*/  STS.64 [R19.X8+0x40], R34 ;  /* 0x0000402213007388 */ /* 0x0001e40000008a00 */
[----:B------:R-:W-:-:S03]  /*1de0*/  IMAD R4, R36, c[0x0][0x1d4], R37 ;  /* 0x0000750024047a24 */ /* 0x000fc600078e0225 */
[----:B------:R-:W-:-:S05]  /*1df0*/  HFMA2.MMA R15, R34, R30, R15 ;  /* 0x0000001e220f7235 */ /* 0x000fca000000000f */
[----:B------:R-:W-:Y:S01]  /*1e00*/  @!P0 IMAD.MOV.U32 R5, RZ, RZ, 0x2 ;  /* 0x00000002ff058424 */ /* 0x000fe200078e00ff */
[----:B------:R0:W-:Y:S03]  /*1e10*/  @!P0 STS.64 [R19.X8+0x140], R32 ;  /* 0x0001402013008388 */ /* 0x0001e60000008a00 */
[----:B------:R-:W-:Y:S01]  /*1e20*/  @!P0 IMAD.WIDE R4, R4, R5, c[0x0][0x198] ;  /* 0x0000660004048625 */ /* 0x000fe200078e0205 */
[--C-:B------:R-:W-:Y:S02]  /*1e30*/  HADD2.F32 R0, -RZ, R15.reuse.H0_H0 ;  /* 0x2000000fff007230 */ /* 0x100fe40000004100 */
[----:B------:R-:W-:Y:S02]  /*1e40*/  HADD2.F32 R15, -RZ, R15.H1_H1 ;  /* 0x3000000fff0f7230 */ /* 0x000fe40000004100 */
[----:B------:R0:W-:Y:S03]  /*1e50*/  @!P0 STG.E.64 [R4.64], R30 ;  /* 0x0000001e04008986 */ /* 0x0001e6000c101b24 */
[----:B------:R-:W-:Y:S01]  /*1e60*/  FADD.FTZ R6, R0, R15 ;  /* 0x0000000f00067221 */ /* 0x000fe20000010000 */
[----:B------:R-:W-:Y:S05]  /*1e70*/  BRA.DIV ~URZ, `(.L_x_22) ;  /* 0x00006f327f007947 */ /* 0x000fea000b800000 */
[----:B------:R1:W2:Y:S02]  /*1e80*/  SHFL.BFLY PT, R0, R6, 0x10, 0x1f ;  /* 0x0e001f0006007f89 */ /* 0x0002a400000e0000 */
.L_x_137:
[----:B--2---:R-:W-:Y:S01]  /*1e90*/  FADD.FTZ R9, R6, R0 ;  /* 0x0000000006097221 */ /* 0x004fe20000010000 */
[----:B------:R-:W-:Y:S05]  /*1ea0*/  BRA.DIV ~URZ, `(.L_x_23) ;  /* 0x00006f627f007947 */ /* 0x000fea000b800000 */
[----:B------:R-:W2:Y:S02]  /*1eb0*/  SHFL.BFLY PT, R0, R9, 0x8, 0x1f ;  /* 0x0d001f0009007f89 */ /* 0x000ea400000e0000 */
[----:B--2---:R-:W-:-:S05]  /*1ec0*/  FADD.FTZ R0, R9, R0 ;  /* 0x0000000009007221 */ /* 0x004fca0000010000 */
[----:B------:R-:W2:Y:S02]  /*1ed0*/  SHFL.BFLY PT, R3, R0, 0x4, 0x1f ;  /* 0x0c801f0000037f89 */ /* 0x000ea400000e0000 */
[----:B--2---:R-:W-:-:S05]  /*1ee0*/  FADD.FTZ R3, R0, R3 ;  /* 0x0000000300037221 */ /* 0x004fca0000010000 */
[----:B0-----:R-:W0:Y:S02]  /*1ef0*/  SHFL.BFLY PT, R4, R3, 0x2, 0x1f ;  /* 0x0c401f0003047f89 */ /* 0x001e2400000e0000 */
[----:B01----:R-:W-:-:S05]  /*1f00*/  FADD.FTZ R6, R3, R4 ;  /* 0x0000000403067221 */ /* 0x003fca0000010000 */
[----:B------:R0:W1:Y:S02]  /*1f10*/  SHFL.BFLY PT, R5, R6, 0x1, 0x1f ;  /* 0x0c201f0006057f89 */ /* 0x00006400000e0000 */
.L_x_138:
[----:B-1----:R-:W-:Y:S02]  /*1f20*/  FADD.FTZ R0, R5, R6 ;  /* 0x0000000605007221 */ /* 0x002fe40000010000 */
.L_x_21:
[----:B------:R-:W-:Y:S05]  /*1f30*/  BSYNC B0 ;  /* 0x0000000000007941 */ /* 0x000fea0003800000 */
.L_x_20:
[----:B------:R-:W-:Y:S01]  /*1f40*/  ISETP.NE.AND P0, PT, R19, RZ, PT ;  /* 0x000000ff1300720c */ /* 0x000fe20003f05270 */
[----:B------:R-:W-:Y:S01]  /*1f50*/  IMAD.MOV.U32 R221, RZ, RZ, -0x800001 ;  /* 0xff7fffffffdd7424 */ /* 0x000fe200078e00ff */
[----:B------:R-:W-:-:S04]  /*1f60*/  IADD3 R216, R16, -c[0x0][0x1d4], RZ ;  /* 0x8000750010d87a10 */ /* 0x000fc80007ffe0ff */
[----:B------:R-:W-:-:S07]  /*1f70*/  IMNMX R216, RZ, R216, !PT ;  /* 0x000000d8ffd87217 */ /* 0x000fce0007800200 */
[----:B------:R-:W-:Y:S05]  /*1f80*/  @P0 BRA `(.L_x_24) ;  /* 0x000000e000000947 */ /* 0x000fea0003800000 */
[----:B------:R-:W-:Y:S01]  /*1f90*/  ISETP.NE.U32.AND P0, PT, RZ, c[0x0][0x218], PT ;  /* 0x00008600ff007a0c */ /* 0x000fe20003f05070 */
[----:B0-----:R-:W-:Y:S02]  /*1fa0*/  IMAD.IADD R6, R25, 0x1, -R216 ;  /* 0x0000000119067824 */ /* 0x001fe400078e0ad8 */
[----:B------:R-:W-:Y:S01]  /*1fb0*/  FMUL.FTZ R221, R0, c[0x0][0x1f0] ;  /* 0x00007c0000dd7a20 */ /* 0x000fe20000410000 */
[----:B------:R-:W-:-:S13]  /*1fc0*/  ISETP.NE.AND.EX P0, PT, RZ, c[0x0][0x21c], PT, P0 ;  /* 0x00008700ff007a0c */ /* 0x000fda0003f05300 */
[----:B------:R-:W-:Y:S05]  /*1fd0*/  @!P0 BRA `(.L_x_25) ;  /* 0x0000008000008947 */ /* 0x000fea0003800000 */
[----:B------:R-:W-:Y:S02]  /*1fe0*/  IMAD.IADD R3, R25, 0x1, -R22 ;  /* 0x0000000119037824 */ /* 0x000fe400078e0a16 */
[----:B------:R-:W-:Y:S02]  /*1ff0*/  IMAD.MOV.U32 R5, RZ, RZ, 0x2 ;  /* 0x00000002ff057424 */ /* 0x000fe400078e00ff */
[----:B------:R-:W-:-:S04]  /*2000*/  IMAD R0, R18, c[0x0][0x220], R3 ;  /* 0x0000880012007a24 */ /* 0x000fc800078e0203 */
[----:B------:R-:W-:-:S04]  /*2010*/  IMAD R0, R0, c[0x0][0x220], R3 ;  /* 0x0000880000007a24 */ /* 0x000fc800078e0203 */
[----:B------:R-:W-:-:S06]  /*2020*/  IMAD.WIDE R4, R0, R5, c[0x0][0x218] ;  /* 0x0000860000047625 */ /* 0x000fcc00078e0205 */
[----:B------:R-:W3:Y:S02]  /*2030*/  LDG.E.U16 R4, [R4.64] ;  /* 0x0000002404047981 */ /* 0x000ee4000c1e1500 */
[----:B---3--:R-:W-:-:S05]  /*2040*/  HADD2.F32 R0, -RZ, R4.H0_H0 ;  /* 0x20000004ff007230 */ /* 0x008fca0000004100 */
[----:B------:R-:W-:-:S05]  /*2050*/  FADD.FTZ R221, R221, R0 ;  /* 0x00000000dddd7221 */ /* 0x000fca0000010000 */
.L_x_25:
[----:B------:R0:W-:Y:S02]  /*2060*/  STS [R6.X4+0x240], R221 ;  /* 0x000240dd06007388 */ /* 0x0001e40000004800 */
.L_x_24:
[----:B------:R-:W-:Y:S02]  /*2070*/  WARPSYNC 0xffffffff ;  /* 0xffffffff00007948 */ /* 0x000fe40003800000 */
[----:B------:R-:W-:Y:S01]  /*2080*/  BAR.SYNC.DEFER_BLOCKING 0x0 ;  /* 0x0000000000007b1d */ /* 0x000fe20000010000 */
[--C-:B------:R-:W-:Y:S01]  /*2090*/  IADD3 R0, R25, 0x1f, -R216.reuse ;  /* 0x0000001f19007810 */ /* 0x100fe20007ffe8d8 */
[----:B------:R-:W-:Y:S02]  /*20a0*/  IMAD.IADD R217, R19, 0x1, R216 ;  /* 0x0000000113d97824 */ /* 0x000fe400078e02d8 */
[----:B--2---:R-:W-:Y:S01]  /*20b0*/  IMAD R30, R89, c[0x0][0x1d0], R18 ;  /* 0x00007400591e7a24 */ /* 0x004fe200078e0212 */
[----:B------:R-:W-:Y:S01]  /*20c0*/  SHF.R.S32.HI R3, RZ, 0x1f, R0 ;  /* 0x0000001fff037819 */ /* 0x000fe20000011400 */
[----:B------:R-:W-:Y:S02]  /*20d0*/  ULDC UR4, c[0x0][0x1ec] ;  /* 0x00007b0000047ab9 */ /* 0x000fe40000000800 */
[----:B------:R-:W-:Y:S01]  /*20e0*/  UISETP.NE.AND UP0, UPT, URZ, UR4, UPT ;  /* 0x000000043f00728c */ /* 0x000fe2000bf05270 */
[----:B------:R-:W-:-:S04]  /*20f0*/  LEA.HI R3, R3, R0, RZ, 0x5 ;  /* 0x0000000003037211 */ /* 0x000fc800078f28ff */
[----:B------:R-:W-:Y:S02]  /*2100*/  LOP3.LUT R3, R3, 0xffffffe0, RZ, 0xc0, !PT ;  /* 0xffffffe003037812 */ /* 0x000fe400078ec0ff */
[----:B------:R-:W-:-:S03]  /*2110*/  PLOP3.LUT P2, PT, PT, PT, UP0, 0x80, 0x0 ;  /* 0x000000000000781c */ /* 0x000fc60003f4f008 */
[----:B------:R-:W-:-:S05]  /*2120*/  IMAD.IADD R220, R3, 0x1, R216 ;  /* 0x0000000103dc7824 */ /* 0x000fca00078e02d8 */
[----:B------:R-:W-:Y:S01]  /*2130*/  ISETP.GE.AND P0, PT, R217, R220, PT ;  /* 0x000000dcd900720c */ /* 0x000fe20003f06270 */
[----:B------:R-:W2:Y:S04]  /*2140*/  LDS.128 R8, [0x40] ;  /* 0x00004000ff087984 */ /* 0x000ea80000000c00 */
[----:B------:R-:W3:Y:S04]  /*2150*/  LDS.128 R12, [0x50] ;  /* 0x00005000ff0c7984 */ /* 0x000ee80000000c00 */
[----:B-1----:R-:W1:Y:S04]  /*2160*/  LDS.128 R32, [0x60] ;  /* 0x00006000ff207984 */ /* 0x002e680000000c00 */
[----:B------:R-:W4:Y:S04]  /*2170*/  LDS.128 R36, [0x70] ;  /* 0x00007000ff247984 */ /* 0x000f280000000c00 */
[----:B------:R-:W0:Y:S04]  /*2180*/  LDS.128 R40, [0x80] ;  /* 0x00008000ff287984 */ /* 0x000e280000000c00 */
        /* <DEDUP_REMOVED lines=10> */
[----:B------:R-:W0:Y:S01]  /*2230*/  LDS.128 R84, [0x130] ;  /* 0x00013000ff547984 */ /* 0x000e220000000c00 */
[----:B------:R-:W-:Y:S05]  /*2240*/  @P2 BRA `(.L_x_26) ;  /* 0x0000010000002947 */ /* 0x000fea0003800000 */
[----:B-1234-:R-:W1:Y:S04]  /*2250*/  LDS.128 R88, [0x140] ;  /* 0x00014000ff587984 */ /* 0x01ee680000000c00 */
[----:B------:R-:W2:Y:S04]  /*2260*/  LDS.128 R92, [0x150] ;  /* 0x00015000ff5c7984 */ /* 0x000ea80000000c00 */
[----:B------:R-:W3:Y:S04]  /*2270*/  LDS.128 R96, [0x160] ;  /* 0x00016000ff607984 */ /* 0x000ee80000000c00 */
        /* <DEDUP_REMOVED lines=12> */
[----:B------:R-:W0:Y:S02]  /*2340*/  LDS.128 R148, [0x230] ;  /* 0x00023000ff947984 */ /* 0x000e240000000c00 */
.L_x_26:
[----:B-1234-:R-:W-:Y:S01]  /*2350*/  BSSY B0, `(.L_x_27) ;  /* 0x00002b8000007945 */ /* 0x01efe20003800000 */
[----:B------:R-:W-:Y:S01]  /*2360*/  IMAD.SHL.U32 R30, R30, 0x80, RZ ;  /* 0x000000801e1e7824 */ /* 0x000fe200078e00ff */
[----:B------:R-:W-:Y:S05]  /*2370*/  @P0 BRA `(.L_x_28) ;  /* 0x00002b5000000947 */ /* 0x000fea0003800000 */
[----:B------:R-:W-:Y:S01]  /*2380*/  IABS R20, c[0x0][0x1d4] ;  /* 0x0000750000147a13 */ /* 0x000fe20000000000 */
[----:B------:R-:W-:-:S02]  /*2390*/  IMAD.MOV.U32 R218, RZ, RZ, c[0x0][0x1e8] ;  /* 0x00007a00ffda7624 */ /* 0x000fc400078e00ff */
[----:B------:R-:W-:Y:S01]  /*23a0*/  IMAD R219, R24, c[0x0][0x1d4], RZ ;  /* 0x0000750018db7a24 */ /* 0x000fe200078e02ff */
[----:B------:R-:W1:Y:S01]  /*23b0*/  I2F.RP R3, R20 ;  /* 0x0000001400037306 */ /* 0x000e620000209400 */
[----:B------:R-:W-:Y:S01]  /*23c0*/  IMAD R29, R30, c[0x0][0x1d4], RZ ;  /* 0x000075001e1d7a24 */ /* 0x000fe200078e02ff */
[----:B------:R-:W-:Y:S02]  /*23d0*/  IADD3 R218, R218, c[0x0][0x210], RZ ;  /* 0x00008400dada7a10 */ /* 0x000fe40007ffe0ff */
[----:B------:R-:W-:Y:S02]  /*23e0*/  SHF.R.S32.HI R31, RZ, 0x1f, R219 ;  /* 0x0000001fff1f7819 */ /* 0x000fe400000114db */
[----:B------:R-:W-:Y:S02]  /*23f0*/  SHF.R.S32.HI R21, RZ, 0x1f, R29 ;  /* 0x0000001fff157819 */ /* 0x000fe4000001141d */
[----:B-1----:R-:W1:Y:S02]  /*2400*/  MUFU.RCP R3, R3 ;  /* 0x0000000300037308 */ /* 0x002e640000001000 */
[----:B-1----:R-:W-:-:S06]  /*2410*/  IADD3 R4, R3, 0xffffffe, RZ ;  /* 0x0ffffffe03047810 */ /* 0x002fcc0007ffe0ff */
[----:B------:R1:W2:Y:S02]  /*2420*/  F2I.FTZ.U32.TRUNC.NTZ R5, R4 ;  /* 0x0000000400057305 */ /* 0x0002a4000021f000 */
[----:B-1----:R-:W-:Y:S02]  /*2430*/  IMAD.MOV.U32 R4, RZ, RZ, RZ ;  /* 0x000000ffff047224 */ /* 0x002fe400078e00ff */
[----:B--2---:R-:W-:-:S04]  /*2440*/  IMAD.MOV R7, RZ, RZ, -R5 ;  /* 0x000000ffff077224 */ /* 0x004fc800078e0a05 */
[----:B------:R-:W-:-:S04]  /*2450*/  IMAD R7, R7, R20, RZ ;  /* 0x0000001407077224 */ /* 0x000fc800078e02ff */
[----:B------:R-:W-:-:S04]  /*2460*/  IMAD.HI.U32 R0, R5, R7, R4 ;  /* 0x0000000705007227 */ /* 0x000fc800078e0004 */
.L_x_63:
[----:B------:R-:W-:Y:S01]  /*2470*/  ISETP.NE.U32.AND P0, PT, RZ, c[0x0][0x200], PT ;  /* 0x00008000ff007a0c */ /* 0x000fe20003f05070 */
[----:B0-----:R-:W-:-:S03]  /*2480*/  IMAD R214, R2, c[0x0][0x1d4], RZ ;  /* 0x0000750002d67a24 */ /* 0x001fc600078e02ff */
[----:B------:R-:W-:-:S13]  /*2490*/  ISETP.NE.AND.EX P0, PT, RZ, c[0x0][0x204], PT, P0 ;  /* 0x00008100ff007a0c */ /* 0x000fda0003f05300 */
[----:B------:R-:W-:Y:S02]  /*24a0*/  @P0 SHF.R.S32.HI R3, RZ, 0x1f, R217 ;  /* 0x0000001fff030819 */ /* 0x000fe400000114d9 */
[--C-:B------:R-:W-:Y:S02]  /*24b0*/  @P0 SHF.R.S32.HI R222, RZ, 0x1f, R214.reuse ;  /* 0x0000001fffde0819 */ /* 0x100fe400000114d6 */
[----:B------:R-:W-:-:S04]  /*24c0*/  @P0 IADD3 R212, P1, P3, R217, c[0x0][0x200], R214 ;  /* 0x00008000d9d40a10 */ /* 0x000fc80007b3e0d6 */
[----:B------:R-:W-:-:S05]  /*24d0*/  @P0 IADD3.X R213, R3, c[0x0][0x204], R222, P1, P3 ;  /* 0x0000810003d50a10 */ /* 0x000fca0000fe64de */
[----:B-1----:R1:W2:Y:S01]  /*24e0*/  @P0 LDG.E.U8 R212, [R212.64] ;  /* 0x00000024d4d40981 */ /* 0x0022a2000c1e1100 */
[----:B------:R-:W-:Y:S01]  /*24f0*/  IABS R223, R217 ;  /* 0x000000d900df7213 */ /* 0x000fe20000000000 */
[----:B------:R-:W-:Y:S01]  /*2500*/  BSSY B1, `(.L_x_29) ;  /* 0x000003c000017945 */ /* 0x000fe20003800000 */
[----:B------:R-:W-:Y:S02]  /*2510*/  IABS R224, c[0x0][0x1d4] ;  /* 0x0000750000e07a13 */ /* 0x000fe40000000000 */
[----:B------:R-:W-:Y:S01]  /*2520*/  ISETP.GE.AND P3, PT, R217, RZ, PT ;  /* 0x000000ffd900720c */ /* 0x000fe20003f66270 */
[----:B------:R-:W-:Y:S01]  /*2530*/  IMAD.HI.U32 R3, R0, R223, RZ ;  /* 0x000000df00037227 */ /* 0x000fe200078e00ff */
[----:B------:R-:W-:-:S03]  /*2540*/  ISETP.NE.AND P4, PT, RZ, c[0x0][0x1d4], PT ;  /* 0x00007500ff007a0c */ /* 0x000fc60003f85270 */
[----:B------:R-:W-:-:S04]  /*2550*/  IMAD.MOV R222, RZ, RZ, -R3 ;  /* 0x000000ffffde7224 */ /* 0x000fc800078e0a03 */
[----:B------:R-:W-:Y:S02]  /*2560*/  IMAD R223, R224, R222, R223 ;  /* 0x000000dee0df7224 */ /* 0x000fe400078e02df */
[----:B------:R-:W-:-:S03]  /*2570*/  IMAD.MOV.U32 R222, RZ, RZ, c[0x0][0x1d4] ;  /* 0x00007500ffde7624 */ /* 0x000fc600078e00ff */
[----:B------:R-:W-:-:S13]  /*2580*/  ISETP.GT.U32.AND P1, PT, R20, R223, PT ;  /* 0x000000df1400720c */ /* 0x000fda0003f24070 */
[----:B------:R-:W-:-:S05]  /*2590*/  @!P1 IMAD.IADD R223, R223, 0x1, -R224 ;  /* 0x00000001dfdf9824 */ /* 0x000fca00078e0ae0 */
[----:B------:R-:W-:-:S13]  /*25a0*/  ISETP.GT.U32.AND P1, PT, R20, R223, PT ;  /* 0x000000df1400720c */ /* 0x000fda0003f24070 */
[----:B------:R-:W-:Y:S02]  /*25b0*/  @!P1 IMAD.IADD R223, R223, 0x1, -R224 ;  /* 0x00000001dfdf9824 */ /* 0x000fe400078e0ae0 */
[----:B------:R-:W-:Y:S02]  /*25c0*/  IMAD R224, R17, c[0x0][0x1d8], R18 ;  /* 0x0000760011e07a24 */ /* 0x000fe400078e0212 */
[----:B------:R-:W-:Y:S01]  /*25d0*/  @!P3 IMAD.MOV R223, RZ, RZ, -R223 ;  /* 0x000000ffffdfb224 */ /* 0x000fe200078e0adf */
[----:B------:R-:W-:Y:S02]  /*25e0*/  @!P4 LOP3.LUT R223, RZ, c[0x0][0x1d4], RZ, 0x33, !PT ;  /* 0x00007500ffdfca12 */ /* 0x000fe400078e33ff */
[----:B------:R-:W-:Y:S02]  /*25f0*/  LEA R224, R224, 0x8, 0x7 ;  /* 0x00000008e0e07811 */ /* 0x000fe400078e38ff */
[--C-:B------:R-:W-:Y:S01]  /*2600*/  SHF.R.S32.HI R3, RZ, 0x1f, R223.reuse ;  /* 0x0000001fff037819 */ /* 0x100fe200000114df */
[----:B------:R-:W-:Y:S01]  /*2610*/  IMAD R222, R222, 0xf, R223 ;  /* 0x0000000fdede7824 */ /* 0x000fe200078e02df */
[----:B-1----:R-:W-:-:S04]  /*2620*/  IADD3 R213, P1, R223, R214, RZ ;  /* 0x000000d6dfd57210 */ /* 0x002fc80007f3e0ff */
[----:B------:R-:W-:Y:S01]  /*2630*/  LEA.HI.X.SX32 R214, R214, R3, 0x1, P1 ;  /* 0x00000003d6d67211 */ /* 0x000fe200008f0eff */
[----:B------:R-:W-:Y:S01]  /*2640*/  IMAD.MOV.U32 R3, RZ, RZ, 0x2 ;  /* 0x00000002ff037424 */ /* 0x000fe200078e00ff */
[----:B------:R-:W-:Y:S02]  /*2650*/  ISETP.GE.AND P1, PT, R217, R25, PT ;  /* 0x00000019d900720c */ /* 0x000fe40003f26270 */
[----:B------:R-:W-:Y:S01]  /*2660*/  LEA R226, P3, R213, c[0x0][0x1a8], 0x2 ;  /* 0x00006a00d5e27a11 */ /* 0x000fe200078610ff */
[----:B------:R-:W-:-:S03]  /*2670*/  IMAD.WIDE R224, R224, R3, c[0x0][0x230] ;  /* 0x00008c00e0e07625 */ /* 0x000fc600078e0203 */
[----:B------:R-:W-:Y:S02]  /*2680*/  LEA.HI.X R227, R213, c[0x0][0x1ac], R214, 0x2, P3 ;  /* 0x00006b00d5e37a11 */ /* 0x000fe400018f14d6 */
[----:B--2---:R-:W-:-:S05]  /*2690*/  ISETP.NE.AND P0, PT, R212, RZ, P0 ;  /* 0x000000ffd400720c */ /* 0x004fca0000705270 */
[----:B-----5:R-:W-:Y:S05]  /*26a0*/  @P1 BRA `(.L_x_30) ;  /* 0x0000021000001947 */ /* 0x020fea0003800000 */
[----:B------:R-:W2:Y:S01]  /*26b0*/  LDG.E R152, [R226.64] ;  /* 0x00000024e2987981 */ /* 0x000ea2000c1e1900 */
[----:B------:R-:W-:Y:S02]  /*26c0*/  IMAD.SHL.U32 R228, R223, 0x8, RZ ;  /* 0x00000008dfe47824 */ /* 0x000fe400078e00ff */
[----:B--2---:R-:W-:-:S04]  /*26d0*/  IMAD R152, R152, c[0x0][0x1d8], RZ ;  /* 0x0000760098987a24 */ /* 0x004fc800078e02ff */
[----:B------:R-:W-:-:S04]  /*26e0*/  IMAD.SHL.U32 R152, R152, 0x80, RZ ;  /* 0x0000008098987824 */ /* 0x000fc800078e00ff */
[----:B------:R-:W-:-:S05]  /*26f0*/  IMAD R152, R152, c[0x0][0x1d4], R228 ;  /* 0x0000750098987a24 */ /* 0x000fca00078e02e4 */
[----:B------:R-:W-:-:S04]  /*2700*/  IADD3 R153, P2, R29, R152, RZ ;  /* 0x000000981d997210 */ /* 0x000fc80007f5e0ff */
[----:B------:R-:W-:Y:S02]  /*2710*/  LEA.HI.X.SX32 R154, R152, R21, 0x1, P2 ;  /* 0x00000015989a7211 */ /* 0x000fe400010f0eff */
[----:B------:R-:W-:-:S04]  /*2720*/  LEA R152, P2, R153, c[0x0][0x198], 0x1 ;  /* 0x0000660099987a11 */ /* 0x000fc800078408ff */
[----:B------:R-:W-:-:S06]  /*2730*/  LEA.HI.X R153, R153, c[0x0][0x19c], R154, 0x1, P2 ;  /* 0x0000670099997a11 */ /* 0x000fcc00010f0c9a */
[----:B------:R-:W5:Y:S01]  /*2740*/  LDG.E.128 R152, [R152.64] ;  /* 0x0000002498987981 */ /* 0x000f62000c1e1d00 */
[----:B------:R-:W-:Y:S02]  /*2750*/  ULDC UR4, c[0x0][0x1ec] ;  /* 0x00007b0000047ab9 */ /* 0x000fe40000000800 */
[----:B------:R-:W-:-:S06]  /*2760*/  UISETP.NE.AND UP0, UPT, URZ, UR4, UPT ;  /* 0x000000043f00728c */ /* 0x000fcc000bf05270 */
[----:B------:R-:W-:-:S13]  /*2770*/  PLOP3.LUT P2, PT, PT, PT, UP0, 0x80, 0x0 ;  /* 0x000000000000781c */ /* 0x000fda0003f4f008 */
[----:B------:R-:W-:Y:S05]  /*2780*/  @P2 BRA `(.L_x_30) ;  /* 0x0000013000002947 */ /* 0x000fea0003800000 */
[----:B------:R-:W-:-:S13]  /*2790*/  LOP3.LUT P5, RZ, R27, 0x1, RZ, 0xc0, !PT ;  /* 0x000000011bff7812 */ /* 0x000fda00078ac0ff */
[----:B------:R-:W-:Y:S02]  /*27a0*/  @P5 IMAD R212, R17, c[0x0][0x1d8], R18 ;  /* 0x0000760011d45a24 */ /* 0x000fe400078e0212 */
[----:B------:R-:W-:Y:S02]  /*27b0*/  @P5 IMAD.MOV.U32 R213, RZ, RZ, 0x2 ;  /* 0x00000002ffd55424 */ /* 0x000fe400078e00ff */
[----:B------:R-:W-:-:S04]  /*27c0*/  @P5 IMAD.SHL.U32 R212, R212, 0x80, RZ ;  /* 0x00000080d4d45824 */ /* 0x000fc800078e00ff */
[----:B------:R-:W-:-:S06]  /*27d0*/  @P5 IMAD.WIDE R212, R212, R213, c[0x0][0x230] ;  /* 0x00008c00d4d45625 */ /* 0x000fcc00078e02d5 */
[----:B------:R-:W2:Y:S01]  /*27e0*/  @P5 LDG.E.128 R212, [R212.64] ;  /* 0x00000024d4d45981 */ /* 0x000ea2000c1e1d00 */
[----:B-----5:R-:W-:Y:S01]  /*27f0*/  HFMA2.MMA R152, R152, 1, 1, R88 ;  /* 0x3c003c0098987835 */ /* 0x020fe20000000058 */
[----:B------:R-:W-:Y:S01]  /*2800*/  IADD3 R229, P3, R219, R228, RZ ;  /* 0x000000e4dbe57210 */ /* 0x000fe20007f7e0ff */
[----:B------:R-:W-:Y:S01]  /*2810*/  HFMA2.MMA R154, R154, 1, 1, R90 ;  /* 0x3c003c009a9a7835 */ /* 0x000fe2000000005a */
[----:B------:R-:W-:Y:S02]  /*2820*/  HADD2 R153, R153, R89 ;  /* 0x0000005999997230 */ /* 0x000fe40000000000 */
[----:B------:R-:W-:Y:S01]  /*2830*/  HADD2 R155, R155, R91 ;  /* 0x0000005b9b9b7230 */ /* 0x000fe20000000000 */
[----:B------:R-:W-:Y:S02]  /*2840*/  LEA.HI.X.SX32 R230, R228, R31, 0x1, P3 ;  /* 0x0000001fe4e67211 */ /* 0x000fe400018f0eff */
[----:B------:R-:W-:-:S04]  /*2850*/  LEA R228, P3, R229, c[0x0][0x198], 0x1 ;  /* 0x00006600e5e47a11 */ /* 0x000fc800078608ff */
[----:B------:R-:W-:Y:S01]  /*2860*/  LEA.HI.X R229, R229, c[0x0][0x19c], R230, 0x1, P3 ;  /* 0x00006700e5e57a11 */ /* 0x000fe200018f0ce6 */
[----:B--2---:R-:W-:Y:S01]  /*2870*/  @P5 HFMA2.MMA R153, R153, R213, -RZ ;  /* 0x000000d599995235 */ /* 0x004fe200001000ff */
[----:B------:R-:W-:Y:S01]  /*2880*/  @P5 HMUL2 R152, R152, R212 ;  /* 0x000000d498985232 */ /* 0x000fe20000000000 */
[----:B------:R-:W-:Y:S01]  /*2890*/  @P5 HFMA2.MMA R155, R155, R215, -RZ ;  /* 0x000000d79b9b5235 */ /* 0x000fe200001000ff */
[----:B------:R-:W-:-:S06]  /*28a0*/  @P5 HMUL2 R154, R154, R214 ;  /* 0x000000d69a9a5232 */ /* 0x000fcc0000000000 */
[----:B------:R1:W-:Y:S04]  /*28b0*/  STG.E.128 [R228.64], R152 ;  /* 0x00000098e4007986 */ /* 0x0003e8000c101d24 */
.L_x_30:
[----:B------:R-:W-:Y:S05]  /*28c0*/  BSYNC B1 ;  /* 0x0000000000017941 */ /* 0x000fea0003800000 */
.L_x_29:
[----:B------:R-:W-:Y:S01]  /*28d0*/  BSSY B1, `(.L_x_31) ;  /* 0x0000020000017945 */ /* 0x000fe20003800000 */
[----:B------:R-:W-:Y:S05]  /*28e0*/  @P1 BRA `(.L_x_32) ;  /* 0x000001e000001947 */ /* 0x000fea0003800000 */
[----:B------:R-:W2:Y:S01]  /*28f0*/  LDG.E R4, [R226.64] ;  /* 0x00000024e2047981 */ /* 0x000ea2000c1e1900 */
[----:B------:R-:W-:-:S05]  /*2900*/  IADD3 R5, R223, c[0x0][0x1d4], RZ ;  /* 0x00007500df057a10 */ /* 0x000fca0007ffe0ff */
[----:B-1----:R-:W-:Y:S02]  /*2910*/  IMAD.SHL.U32 R228, R5, 0x8, RZ ;  /* 0x0000000805e47824 */ /* 0x002fe400078e00ff */
[----:B--2---:R-:W-:-:S04]  /*2920*/  IMAD R4, R4, c[0x0][0x1d8], RZ ;  /* 0x0000760004047a24 */ /* 0x004fc800078e02ff */
[----:B------:R-:W-:-:S04]  /*2930*/  IMAD.SHL.U32 R4, R4, 0x80, RZ ;  /* 0x0000008004047824 */ /* 0x000fc800078e00ff */
[----:B------:R-:W-:-:S05]  /*2940*/  IMAD R4, R4, c[0x0][0x1d4], R228 ;  /* 0x0000750004047a24 */ /* 0x000fca00078e02e4 */
[----:B------:R-:W-:-:S04]  /*2950*/  IADD3 R5, P2, R29, R4, RZ ;  /* 0x000000041d057210 */ /* 0x000fc80007f5e0ff */
[----:B0-----:R-:W-:Y:S02]  /*2960*/  LEA.HI.X.SX32 R6, R4, R21, 0x1, P2 ;  /* 0x0000001504067211 */ /* 0x001fe400010f0eff */
        /* <DEDUP_REMOVED lines=8> */
[----:B------:R-:W2:Y:S01]  /*29f0*/  @P4 LDG.E.128 R212, [R224.64] ;  /* 0x00000024e0d44981 */ /* 0x000ea2000c1e1d00 */
[----:B------:R-:W-:Y:S01]  /*2a00*/  IADD3 R229, P3, R219, R228, RZ ;  /* 0x000000e4dbe57210 */ /* 0x000fe20007f7e0ff */
[----:B-----5:R-:W-:Y:S01]  /*2a10*/  HFMA2.MMA R5, R5, 1, 1, R93 ;  /* 0x3c003c0005057835 */ /* 0x020fe2000000005d */
[----:B------:R-:W-:Y:S01]  /*2a20*/  HADD2 R4, R4, R92 ;  /* 0x0000005c04047230 */ /* 0x000fe20000000000 */
[----:B------:R-:W-:Y:S01]  /*2a30*/  HFMA2.MMA R7, R7, 1, 1, R95 ;  /* 0x3c003c0007077835 */ /* 0x000fe2000000005f */
[----:B------:R-:W-:Y:S01]  /*2a40*/  LEA.HI.X.SX32 R230, R228, R31, 0x1, P3 ;  /* 0x0000001fe4e67211 */ /* 0x000fe200018f0eff */
[----:B------:R-:W-:Y:S01]  /*2a50*/  HADD2 R6, R6, R94 ;  /* 0x0000005e06067230 */ /* 0x000fe20000000000 */
[----:B------:R-:W-:-:S04]  /*2a60*/  LEA R228, P3, R229, c[0x0][0x198], 0x1 ;  /* 0x00006600e5e47a11 */ /* 0x000fc800078608ff */
[----:B------:R-:W-:Y:S01]  /*2a70*/  LEA.HI.X R229, R229, c[0x0][0x19c], R230, 0x1, P3 ;  /* 0x00006700e5e57a11 */ /* 0x000fe200018f0ce6 */
[----:B--2---:R-:W-:Y:S01]  /*2a80*/  @P4 HFMA2.MMA R5, R5, R213, -RZ ;  /* 0x000000d505054235 */ /* 0x004fe200001000ff */
[----:B------:R-:W-:Y:S01]  /*2a90*/  @P4 HMUL2 R4, R4, R212 ;  /* 0x000000d404044232 */ /* 0x000fe20000000000 */
[----:B------:R-:W-:Y:S01]  /*2aa0*/  @P4 HFMA2.MMA R7, R7, R215, -RZ ;  /* 0x000000d707074235 */ /* 0x000fe200001000ff */
[----:B------:R-:W-:-:S06]  /*2ab0*/  @P4 HMUL2 R6, R6, R214 ;  /* 0x000000d606064232 */ /* 0x000fcc0000000000 */
[----:B------:R0:W-:Y:S04]  /*2ac0*/  STG.E.128 [R228.64], R4 ;  /* 0x00000004e4007986 */ /* 0x0001e8000c101d24 */
.L_x_32:
[----:B------:R-:W-:Y:S05]  /*2ad0*/  BSYNC B1 ;  /* 0x0000000000017941 */ /* 0x000fea0003800000 */
.L_x_31:
[----:B------:R-:W-:Y:S01]  /*2ae0*/  BSSY B1, `(.L_x_33) ;  /* 0x0000021000017945 */ /* 0x000fe20003800000 */
[----:B------:R-:W-:Y:S05]  /*2af0*/  @P1 BRA `(.L_x_34) ;  /* 0x000001f000001947 */ /* 0x000fea0003800000 */
[----:B------:R-:W2:Y:S01]  /*2b00*/  LDG.E R156, [R226.64] ;  /* 0x00000024e29c7981 */ /* 0x000ea2000c1e1900 */
[----:B------:R-:W-:-:S04]  /*2b10*/  IMAD.MOV.U32 R158, RZ, RZ, c[0x0][0x1d4] ;  /* 0x00007500ff9e7624 */ /* 0x000fc800078e00ff */
[----:B------:R-:W-:-:S04]  /*2b20*/  IMAD R157, R158, 0x2, R223 ;  /* 0x000000029e9d7824 */ /* 0x000fc800078e02df */
[----:B01----:R-:W-:Y:S02]  /*2b30*/  IMAD.SHL.U32 R228, R157, 0x8, RZ ;  /* 0x000000089de47824 */ /* 0x003fe400078e00ff */
        /* <DEDUP_REMOVED lines=13> */
[----:B------:R-:W2:Y:S01]  /*2c10*/  @P4 LDG.E.128 R212, [R224.64+0x10] ;  /* 0x00001024e0d44981 */ /* 0x000ea2000c1e1d00 */
        /* <DEDUP_REMOVED lines=13> */
.L_x_34:
[----:B------:R-:W-:Y:S05]  /*2cf0*/  BSYNC B1 ;  /* 0x0000000000017941 */ /* 0x000fea0003800000 */
.L_x_33:
[----:B------:R-:W-:Y:S01]  /*2d00*/  BSSY B1, `(.L_x_35) ;  /* 0x0000021000017945 */ /* 0x000fe20003800000 */
[----:B------:R-:W-:Y:S05]  /*2d10*/  @P1 BRA `(.L_x_36) ;  /* 0x000001f000001947 */ /* 0x000fea0003800000 */
[----:B------:R-:W2:Y:S01]  /*2d20*/  LDG.E R160, [R226.64] ;  /* 0x00000024e2a07981 */ /* 0x000ea2000c1e1900 */
[----:B------:R-:W-:-:S04]  /*2d30*/  IMAD.MOV.U32 R162, RZ, RZ, 0x3 ;  /* 0x00000003ffa27424 */ /* 0x000fc800078e00ff */
[----:B------:R-:W-:-:S04]  /*2d40*/  IMAD R161, R162, c[0x0][0x1d4], R223 ;  /* 0x00007500a2a17a24 */ /* 0x000fc800078e02df */
        /* <DEDUP_REMOVED lines=28> */
.L_x_36:
[----:B------:R-:W-:Y:S05]  /*2f10*/  BSYNC B1 ;  /* 0x0000000000017941 */ /* 0x000fea0003800000 */
.L_x_35:
        /* <DEDUP_REMOVED lines=33> */
.L_x_38:
[----:B------:R-:W-:Y:S05]  /*3130*/  BSYNC B1 ;  /* 0x0000000000017941 */ /* 0x000fea0003800000 */
.L_x_37:
        /* <DEDUP_REMOVED lines=33> */
.L_x_40:
[----:B------:R-:W-:Y:S05]  /*3350*/  BSYNC B1 ;  /* 0x0000000000017941 */ /* 0x000fea0003800000 */
.L_x_39:
        /* <DEDUP_REMOVED lines=33> */
.L_x_42:
[----:B------:R-:W-:Y:S05]  /*3570*/  BSYNC B1 ;  /* 0x0000000000017941 */ /* 0x000fea0003800000 */
.L_x_41:
        /* <DEDUP_REMOVED lines=33> */
.L_x_44:
[----:B------:R-:W-:Y:S05]  /*3790*/  BSYNC B1 ;  /* 0x0000000000017941 */ /* 0x000fea0003800000 */
.L_x_43:
        /* <DEDUP_REMOVED lines=33> */
.L_x_46:
[----:B------:R-:W-:Y:S05]  /*39b0*/  BSYNC B1 ;  /* 0x0000000000017941 */ /* 0x000fea0003800000 */
.L_x_45:
        /* <DEDUP_REMOVED lines=33> */
.L_x_48:
[----:B------:R-:W-:Y:S05]  /*3bd0*/  BSYNC B1 ;  /* 0x0000000000017941 */ /* 0x000fea0003800000 */
.L_x_47:
        /* <DEDUP_REMOVED lines=33> */
.L_x_50:
[----:B------:R-:W-:Y:S05]  /*3df0*/  BSYNC B1 ;  /* 0x0000000000017941 */ /* 0x000fea0003800000 */
.L_x_49:
        /* <DEDUP_REMOVED lines=33> */
.L_x_52:
[----:B------:R-:W-:Y:S05]  /*4010*/  BSYNC B1 ;  /* 0x0000000000017941 */ /* 0x000fea0003800000 */
.L_x_51:
        /* <DEDUP_REMOVED lines=33> */
.L_x_54:
[----:B------:R-:W-:Y:S05]  /*4230*/  BSYNC B1 ;  /* 0x0000000000017941 */ /* 0x000fea0003800000 */
.L_x_53:
        /* <DEDUP_REMOVED lines=33> */
.L_x_56:
[----:B------:R-:W-:Y:S05]  /*4450*/  BSYNC B1 ;  /* 0x0000000000017941 */ /* 0x000fea0003800000 */
.L_x_55:
        /* <DEDUP_REMOVED lines=33> */
.L_x_58:
[----:B------:R-:W-:Y:S05]  /*4670*/  BSYNC B1 ;  /* 0x0000000000017941 */ /* 0x000fea0003800000 */
.L_x_57:
[----:B------:R-:W-:Y:S01]  /*4680*/  BSSY B1, `(.L_x_59) ;  /* 0x000001f000017945 */ /* 0x000fe20003800000 */
[----:B------:R-:W-:Y:S05]  /*4690*/  @P1 BRA `(.L_x_60) ;  /* 0x000001d000001947 */ /* 0x000fea0003800000 */
        /* <DEDUP_REMOVED lines=17> */
[----:B0----5:R-:W-:Y:S01]  /*47b0*/  HFMA2.MMA R209, R209, 1, 1, R149 ;  /* 0x3c003c00d1d17835 */ /* 0x021fe20000000095 */
        /* <DEDUP_REMOVED lines=11> */
.L_x_60:
[----:B------:R-:W-:Y:S05]  /*4870*/  BSYNC B1 ;  /* 0x0000000000017941 */ /* 0x000fea0003800000 */
.L_x_59:
[----:B------:R-:W-:Y:S01]  /*4880*/  BSSY B1, `(.L_x_61) ;  /* 0x0000060000017945 */ /* 0x000fe20003800000 */
[----:B------:R-:W-:Y:S05]  /*4890*/  @P1 BRA `(.L_x_62) ;  /* 0x000005e000001947 */ /* 0x000fea0003800000 */
[----:B------:R-:W-:-:S04]  /*48a0*/  ISETP.NE.U32.AND P1, PT, RZ, c[0x0][0x218], PT ;  /* 0x00008600ff007a0c */ /* 0x000fc80003f25070 */
[----:B------:R-:W-:Y:S02]  /*48b0*/  ISETP.NE.AND.EX P3, PT, RZ, c[0x0][0x21c], PT, P1 ;  /* 0x00008700ff007a0c */ /* 0x000fe40003f65310 */
[----:B------:R-:W-:-:S04]  /*48c0*/  ISETP.NE.U32.AND P1, PT, RZ, c[0x0][0x228], PT ;  /* 0x00008a00ff007a0c */ /* 0x000fc80003f25070 */
[----:B------:R-:W-:-:S07]  /*48d0*/  ISETP.NE.AND.EX P1, PT, RZ, c[0x0][0x22c], PT, P1 ;  /* 0x00008b00ff007a0c */ /* 0x000fce0003f25310 */
[----:B------:R-:W-:-:S05]  /*48e0*/  @P3 IMAD R212, R18, c[0x0][0x220], R16 ;  /* 0x0000880012d43a24 */ /* 0x000fca00078e0210 */
[----:B------:R-:W-:-:S05]  /*48f0*/  @P3 IADD3 R212, R212, -0x1, RZ ;  /* 0xffffffffd4d43810 */ /* 0x000fca0007ffe0ff */
[----:B------:R-:W-:-:S04]  /*4900*/  @P3 IMAD R212, R212, c[0x0][0x220], R217 ;  /* 0x00008800d4d43a24 */ /* 0x000fc800078e02d9 */
[----:B------:R-:W-:-:S04]  /*4910*/  @P3 IMAD.WIDE R214, R212, R3, c[0x0][0x218] ;  /* 0x00008600d4d63625 */ /* 0x000fc800078e0203 */
[----:B------:R-:W-:Y:S02]  /*4920*/  @P1 IMAD.WIDE R212, R18, R3, c[0x0][0x228] ;  /* 0x00008a0012d41625 */ /* 0x000fe400078e0203 */
[----:B------:R2:W3:Y:S04]  /*4930*/  @P3 LDG.E.U16 R3, [R214.64] ;  /* 0x00000024d6033981 */ /* 0x0004e8000c1e1500 */
[----:B------:R4:W3:Y:S01]  /*4940*/  @P1 LDG.E.U16 R212, [R212.64] ;  /* 0x00000024d4d41981 */ /* 0x0008e2000c1e1500 */
[----:B------:R-:W-:Y:S01]  /*4950*/  @P1 ISETP.GE.AND P4, PT, R217, R218, PT ;  /* 0x000000dad900120c */ /* 0x000fe20003f86270 */
[----:B--2--5:R-:W-:-:S03]  /*4960*/  HFMA2.MMA R215, R9, R153, -RZ ;  /* 0x0000009909d77235 */ /* 0x024fc600001000ff */
[----:B------:R-:W-:Y:S01]  /*4970*/  @P1 SEL R214, R22, RZ, !P4 ;  /* 0x000000ff16d61207 */ /* 0x000fe20006000000 */
[----:B----4-:R-:W-:-:S06]  /*4980*/  HMUL2 R213, R8, R152 ;  /* 0x0000009808d57232 */ /* 0x010fcc0000000000 */
[----:B0-----:R-:W-:Y:S01]  /*4990*/  HFMA2.MMA R222, R12, R4, R213 ;  /* 0x000000040cde7235 */ /* 0x001fe200000000d5 */
[----:B------:R-:W-:Y:S02]  /*49a0*/  HMUL2 R213, R10, R154 ;  /* 0x0000009a0ad57232 */ /* 0x000fe40000000000 */
[----:B------:R-:W-:-:S03]  /*49b0*/  HFMA2 R215, R13, R5, R215 ;  /* 0x000000050dd77231 */ /* 0x000fc600000000d7 */
[----:B------:R-:W-:Y:S01]  /*49c0*/  HFMA2.MMA R222, R32, R156, R222 ;  /* 0x0000009c20de7235 */ /* 0x000fe200000000de */
[----:B------:R-:W-:Y:S01]  /*49d0*/  HFMA2 R223, R33, R157, R215 ;  /* 0x0000009d21df7231 */ /* 0x000fe200000000d7 */
[----:B------:R-:W-:Y:S01]  /*49e0*/  HFMA2.MMA R215, R14, R6, R213 ;  /* 0x000000060ed77235 */ /* 0x000fe200000000d5 */
[----:B------:R-:W-:-:S04]  /*49f0*/  HMUL2 R213, R11, R155 ;  /* 0x0000009b0bd57232 */ /* 0x000fc80000000000 */
[----:B------:R-:W-:Y:S02]  /*4a00*/  HFMA2.MMA R223, R37, R161, R223 ;  /* 0x000000a125df7235 */ /* 0x000fe400000000df */
[----:B------:R-:W-:Y:S01]  /*4a10*/  HFMA2.MMA R213, R15, R7, R213 ;  /* 0x000000070fd57235 */ /* 0x000fe200000000d5 */
[----:B------:R-:W-:Y:S02]  /*4a20*/  HFMA2 R222, R36, R160, R222 ;  /* 0x000000a024de7231 */ /* 0x000fe400000000de */
[----:B------:R-:W-:Y:S01]  /*4a30*/  HFMA2 R215, R34, R158, R215 ;  /* 0x0000009e22d77231 */ /* 0x000fe200000000d7 */
[----:B------:R-:W-:Y:S01]  /*4a40*/  HFMA2.MMA R223, R41, R165, R223 ;  /* 0x000000a529df7235 */ /* 0x000fe200000000df */
[----:B------:R-:W-:Y:S01]  /*4a50*/  HFMA2 R222, R40, R164, R222 ;  /* 0x000000a428de7231 */ /* 0x000fe200000000de */
[----:B------:R-:W-:Y:S01]  /*4a60*/  HFMA2.MMA R213, R35, R159, R213 ;  /* 0x0000009f23d57235 */ /* 0x000fe200000000d5 */
[----:B------:R-:W-:Y:S02]  /*4a70*/  HFMA2 R215, R38, R162, R215 ;  /* 0x000000a226d77231 */ /* 0x000fe400000000d7 */
[----:B------:R-:W-:Y:S01]  /*4a80*/  HFMA2 R222, R44, R168, R222 ;  /* 0x000000a82cde7231 */ /* 0x000fe200000000de */
[----:B------:R-:W-:Y:S01]  /*4a90*/  HFMA2.MMA R223, R45, R169, R223 ;  /* 0x000000a92ddf7235 */ /* 0x000fe200000000df */
[----:B------:R-:W-:Y:S01]  /*4aa0*/  HFMA2 R215, R42, R166, R215 ;  /* 0x000000a62ad77231 */ /* 0x000fe200000000d7 */
[----:B------:R-:W-:Y:S01]  /*4ab0*/  HFMA2.MMA R213, R39, R163, R213 ;  /* 0x000000a327d57235 */ /* 0x000fe200000000d5 */
[----:B------:R-:W-:-:S02]  /*4ac0*/  HFMA2 R222, R48, R172, R222 ;  /* 0x000000ac30de7231 */ /* 0x000fc400000000de */
        /* <DEDUP_REMOVED lines=31> */
[----:B------:R-:W-:Y:S02]  /*4cc0*/  HFMA2.MMA R223, R73, R197, R223 ;  /* 0x000000c549df7235 */ /* 0x000fe400000000df */
[----:B------:R-:W-:Y:S01]  /*4cd0*/  HFMA2.MMA R213, R67, R191, R213 ;  /* 0x000000bf43d57235 */ /* 0x000fe200000000d5 */
[----:B------:R-:W-:-:S03]  /*4ce0*/  HFMA2 R215, R86, R210, R215 ;  /* 0x000000d256d77231 */ /* 0x000fc600000000d7 */
[----:B------:R-:W-:Y:S02]  /*4cf0*/  HFMA2.MMA R223, R77, R201, R223 ;  /* 0x000000c94ddf7235 */ /* 0x000fe400000000df */
[----:B------:R-:W-:-:S04]  /*4d00*/  HFMA2.MMA R213, R71, R195, R213 ;  /* 0x000000c347d57235 */ /* 0x000fc800000000d5 */
[----:B------:R-:W-:Y:S02]  /*4d10*/  HFMA2.MMA R223, R81, R205, R223 ;  /* 0x000000cd51df7235 */ /* 0x000fe400000000df */
[----:B------:R-:W-:-:S04]  /*4d20*/  HFMA2.MMA R213, R75, R199, R213 ;  /* 0x000000c74bd57235 */ /* 0x000fc800000000d5 */
[----:B------:R-:W-:Y:S02]  /*4d30*/  HFMA2.MMA R223, R85, R209, R223 ;  /* 0x000000d155df7235 */ /* 0x000fe400000000df */
[----:B------:R-:W-:-:S06]  /*4d40*/  HFMA2.MMA R213, R79, R203, R213 ;  /* 0x000000cb4fd57235 */ /* 0x000fcc00000000d5 */
[----:B------:R-:W-:Y:S02]  /*4d50*/  HFMA2.MMA R213, R83, R207, R213 ;  /* 0x000000cf53d57235 */ /* 0x000fe400000000d5 */
[----:B------:R-:W-:Y:S01]  /*4d60*/  HADD2 R222, R222, R223 ;  /* 0x000000dfdede7230 */ /* 0x000fe20000000000 */
[----:B------:R-:W-:-:S03]  /*4d70*/  @P1 IADD3 R223, R217, 0x1, -R16 ;  /* 0x00000001d9df1810 */ /* 0x000fc60007ffe810 */
[----:B------:R-:W-:Y:S02]  /*4d80*/  HADD2 R215, R222, R215 ;  /* 0x000000d7ded77230 */ /* 0x000fe40000000000 */
[----:B------:R-:W-:Y:S02]  /*4d90*/  @P1 IMAD.IADD R223, R214, 0x1, R223 ;  /* 0x00000001d6df1824 */ /* 0x000fe400078e02df */
[----:B------:R-:W-:-:S04]  /*4da0*/  HFMA2 R213, R87, R211, R213 ;  /* 0x000000d357d57231 */ /* 0x000fc800000000d5 */
[----:B------:R-:W0:Y:S02]  /*4db0*/  @P1 I2F R223, R223 ;  /* 0x000000df00df1306 */ /* 0x000e240000201400 */
[----:B------:R-:W-:-:S10]  /*4dc0*/  HFMA2.MMA R213, R215, 1, 1, R213 ;  /* 0x3c003c00d7d57835 */ /* 0x000fd400000000d5 */
[--C-:B------:R-:W-:Y:S02]  /*4dd0*/  HADD2.F32 R214, -RZ, R213.reuse.H0_H0 ;  /* 0x200000d5ffd67230 */ /* 0x100fe40000004100 */
[----:B------:R-:W-:-:S05]  /*4de0*/  HADD2.F32 R213, -RZ, R213.H1_H1 ;  /* 0x300000d5ffd57230 */ /* 0x000fca0000004100 */
[----:B------:R-:W-:-:S04]  /*4df0*/  FADD.FTZ R213, R214, R213 ;  /* 0x000000d5d6d57221 */ /* 0x000fc80000010000 */
[----:B------:R-:W-:Y:S01]  /*4e00*/  FMUL.FTZ R214, R213, c[0x0][0x1f0] ;  /* 0x00007c00d5d67a20 */ /* 0x000fe20000410000 */
[----:B---3--:R-:W-:Y:S02]  /*4e10*/  @P3 HADD2.F32 R3, -RZ, R3.H0_H0 ;  /* 0x20000003ff033230 */ /* 0x008fe40000004100 */
[----:B------:R-:W-:-:S03]  /*4e20*/  @P1 HADD2.F32 R212, -RZ, R212.H0_H0 ;  /* 0x200000d4ffd41230 */ /* 0x000fc60000004100 */
[----:B------:R-:W-:Y:S02]  /*4e30*/  @P3 FADD.FTZ R214, R214, R3 ;  /* 0x00000003d6d63221 */ /* 0x000fe40000010000 */
[----:B------:R-:W-:Y:S02]  /*4e40*/  IMAD.IADD R3, R217, 0x1, -R216 ;  /* 0x00000001d9037824 */ /* 0x000fe400078e0ad8 */
[----:B0-----:R-:W-:-:S05]  /*4e50*/  @P1 FFMA.FTZ R214, R223, R212, R214 ;  /* 0x000000d4dfd61223 */ /* 0x001fca00000100d6 */
[----:B------:R0:W-:Y:S01]  /*4e60*/  STS [R3.X4+0x240], R214 ;  /* 0x000240d603007388 */ /* 0x0001e20000004800 */
[----:B------:R-:W-:-:S03]  /*4e70*/  @!P0 FMNMX.FTZ R221, R221, R214, !PT ;  /* 0x000000d6dddd8209 */ /* 0x000fc60007810000 */
.L_x_62:
[----:B------:R-:W-:Y:S05]  /*4e80*/  BSYNC B1 ;  /* 0x0000000000017941 */ /* 0x000fea0003800000 */
.L_x_61:
[----:B------:R-:W-:-:S04]  /*4e90*/  IADD3 R217, R217, 0x100, RZ ;  /* 0x00000100d9d97810 */ /* 0x000fc80007ffe0ff */
[----:B------:R-:W-:-:S13]  /*4ea0*/  ISETP.GE.AND P0, PT, R217, R220, PT ;  /* 0x000000dcd900720c */ /* 0x000fda0003f06270 */
[----:B------:R-:W-:Y:S01]  /*4eb0*/  @P0 CALL.REL.NOINC `(.L_x_28) ;  /* 0x0000001000000944 */ /* 0x000fe20003c00000 */
[----:B------:R-:W-:Y:S05]  /*4ec0*/  BRA `(.L_x_63) ;  /* 0xffffd5a000007947 */ /* 0x000fea000383ffff */
.L_x_28:
[----:B------:R-:W-:Y:S05]  /*4ed0*/  BSYNC B0 ;  /* 0x0000000000007941 */ /* 0x000fea0003800000 */
.L_x_27:
[----:B------:R-:W2:Y:S01]  /*4ee0*/  SHFL.BFLY PT, R0, R221, 0x10, 0x1f ;  /* 0x0e001f00dd007f89 */ /* 0x000ea200000e0000 */
[----:B------:R-:W-:Y:S01]  /*4ef0*/  SHF.R.S32.HI R8, RZ, 0x1f, R19 ;  /* 0x0000001fff087819 */ /* 0x000fe20000011413 */
[----:B------:R-:W-:Y:S03]  /*4f00*/  BSSY B0, `(.L_x_64) ;  /* 0x0000088000007945 */ /* 0x000fe60003800000 */
[----:B0----5:R-:W-:-:S04]  /*4f10*/  LEA.HI R7, R8, R19, RZ, 0x5 ;  /* 0x0000001308077211 */ /* 0x021fc800078f28ff */
[----:B------:R-:W-:-:S05]  /*4f20*/  LOP3.LUT R10, R7, 0xffffffe0, RZ, 0xc0, !PT ;  /* 0xffffffe0070a7812 */ /* 0x000fca00078ec0ff */
[----:B------:R-:W-:-:S05]  /*4f30*/  IMAD.IADD R10, R19, 0x1, -R10 ;  /* 0x00000001130a7824 */ /* 0x000fca00078e0a0a */
[C---:B------:R-:W-:Y:S02]  /*4f40*/  ISETP.NE.AND P0, PT, R10.reuse, RZ, PT ;  /* 0x000000ff0a00720c */ /* 0x040fe40003f05270 */
[----:B------:R-:W-:Y:S02]  /*4f50*/  ISETP.GT.AND P1, PT, R10, 0x7, PT ;  /* 0x000000070a00780c */ /* 0x000fe40003f24270 */
[----:B--2---:R-:W-:-:S05]  /*4f60*/  FMNMX.FTZ R0, R0, R221, !PT ;  /* 0x000000dd00007209 */ /* 0x004fca0007810000 */
[----:B------:R-:W0:Y:S04]  /*4f70*/  SHFL.BFLY PT, R3, R0, 0x8, 0x1f ;  /* 0x0d001f0000037f89 */ /* 0x000e2800000e0000 */
[----:B------:R-:W-:Y:S02]  /*4f80*/  @!P0 SHF.R.S32.HI R7, RZ, 0x5, R7 ;  /* 0x00000005ff078819 */ /* 0x000fe40000011407 */
[----:B0-----:R-:W-:Y:S01]  /*4f90*/  FMNMX.FTZ R3, R0, R3, !PT ;  /* 0x0000000300037209 */ /* 0x001fe20007810000 */
[----:B------:R-:W-:-:S04]  /*4fa0*/  IMAD.MOV.U32 R0, RZ, RZ, -0x800001 ;  /* 0xff7fffffff007424 */ /* 0x000fc800078e00ff */
[----:B------:R-:W0:Y:S02]  /*4fb0*/  SHFL.BFLY PT, R4, R3, 0x4, 0x1f ;  /* 0x0c801f0003047f89 */ /* 0x000e2400000e0000 */
[----:B0-----:R-:W-:-:S05]  /*4fc0*/  FMNMX.FTZ R4, R3, R4, !PT ;  /* 0x0000000403047209 */ /* 0x001fca0007810000 */
[----:B------:R-:W0:Y:S02]  /*4fd0*/  SHFL.BFLY PT, R5, R4, 0x2, 0x1f ;  /* 0x0c401f0004057f89 */ /* 0x000e2400000e0000 */
[----:B0-----:R-:W-:-:S05]  /*4fe0*/  FMNMX.FTZ R5, R4, R5, !PT ;  /* 0x0000000504057209 */ /* 0x001fca0007810000 */
[----:B------:R-:W0:Y:S02]  /*4ff0*/  SHFL.BFLY PT, R6, R5, 0x1, 0x1f ;  /* 0x0c201f0005067f89 */ /* 0x000e2400000e0000 */
[----:B0-----:R-:W-:-:S05]  /*5000*/  FMNMX.FTZ R6, R5, R6, !PT ;  /* 0x0000000605067209 */ /* 0x001fca0007810000 */
[----:B------:R0:W-:Y:S04]  /*5010*/  @!P0 STS [R7.X4], R6 ;  /* 0x0000000607008388 */ /* 0x0001e80000004800 */
[----:B------:R-:W-:Y:S01]  /*5020*/  BAR.SYNC.DEFER_BLOCKING 0x0 ;  /* 0x0000000000007b1d */ /* 0x000fe20000010000 */
[----:B0-----:R-:W-:Y:S02]  /*5030*/  IMAD.IADD R7, R19, 0x1, R216 ;  /* 0x0000000113077824 */ /* 0x001fe400078e02d8 */
[----:B------:R-:W-:-:S03]  /*5040*/  IMAD.MOV.U32 R6, RZ, RZ, RZ ;  /* 0x000000ffff067224 */ /* 0x000fc600078e00ff */
[----:B------:R-:W0:Y:S01]  /*5050*/  @!P1 LDS R0, [R10.X4] ;  /* 0x000000000a009984 */ /* 0x000e220000004800 */
[----:B------:R-:W-:-:S03]  /*5060*/  ISETP.GE.AND P1, PT, R7, R16, PT ;  /* 0x000000100700720c */ /* 0x000fc60003f26270 */
[----:B0-----:R-:W0:Y:S02]  /*5070*/  SHFL.BFLY PT, R3, R0, 0x4, 0x1f ;  /* 0x0c801f0000037f89 */ /* 0x001e2400000e0000 */
[----:B0-----:R-:W-:-:S05]  /*5080*/  FMNMX.FTZ R3, R3, R0, !PT ;  /* 0x0000000003037209 */ /* 0x001fca0007810000 */
[----:B------:R-:W0:Y:S02]  /*5090*/  SHFL.BFLY PT, R4, R3, 0x2, 0x1f ;  /* 0x0c401f0003047f89 */ /* 0x000e2400000e0000 */
[----:B0-----:R-:W-:-:S05]  /*50a0*/  FMNMX.FTZ R4, R3, R4, !PT ;  /* 0x0000000403047209 */ /* 0x001fca0007810000 */
[----:B------:R-:W0:Y:S02]  /*50b0*/  SHFL.BFLY PT, R5, R4, 0x1, 0x1f ;  /* 0x0c201f0004057f89 */ /* 0x000e2400000e0000 */
[----:B0-----:R-:W-:-:S05]  /*50c0*/  FMNMX.FTZ R5, R4, R5, !PT ;  /* 0x0000000504057209 */ /* 0x001fca0007810000 */
[----:B------:R0:W2:Y:S01]  /*50d0*/  SHFL.IDX PT, R11, R5, RZ, 0x1f ;  /* 0x00001fff050b7589 */ /* 0x0000a200000e0000 */
[----:B------:R-:W-:Y:S05]  /*50e0*/  @P1 BRA `(.L_x_65) ;  /* 0x0000069000001947 */ /* 0x000fea0003800000 */
[----:B------:R-:W-:Y:S01]  /*50f0*/  LOP3.LUT R0, RZ, R216, RZ, 0x33, !PT ;  /* 0x000000d8ff007212 */ /* 0x000fe200078e33ff */
[----:B------:R-:W-:Y:S01]  /*5100*/  BSSY B1, `(.L_x_66) ;  /* 0x0000021000017945 */ /* 0x000fe20003800000 */
[----:B------:R-:W-:Y:S02]  /*5110*/  IMAD.MOV.U32 R6, RZ, RZ, RZ ;  /* 0x000000ffff067224 */ /* 0x000fe400078e00ff */
[----:B------:R-:W-:-:S04]  /*5120*/  IADD3 R0, -R19, R16, R0 ;  /* 0x0000001013007210 */ /* 0x000fc80007ffe100 */
[----:B------:R-:W-:-:S04]  /*5130*/  LEA.HI R3, R0, 0x1, RZ, 0x18 ;  /* 0x0000000100037811 */ /* 0x000fc800078fc0ff */
[----:B------:R-:W-:-:S13]  /*5140*/  LOP3.LUT P0, R3, R3, 0x3, RZ, 0xc0, !PT ;  /* 0x0000000303037812 */ /* 0x000fda000780c0ff */
[----:B------:R-:W-:Y:S05]  /*5150*/  @!P0 BRA `(.L_x_67) ;  /* 0x000001b000008947 */ /* 0x000fea0003800000 */
[----:B------:R-:W-:Y:S01]  /*5160*/  ISETP.NE.U32.AND P0, PT, RZ, c[0x0][0x200], PT ;  /* 0x00008000ff007a0c */ /* 0x000fe20003f05070 */
[----:B------:R-:W-:-:S03]  /*5170*/  IMAD.MOV.U32 R6, RZ, RZ, RZ ;  /* 0x000000ffff067224 */ /* 0x000fc600078e00ff */
[----:B------:R-:W-:-:S05]  /*5180*/  ISETP.NE.AND.EX P0, PT, RZ, c[0x0][0x204], PT, P0 ;  /* 0x00008100ff007a0c */ /* 0x000fca0003f05300 */
.L_x_71:
[----:B--2---:R-:W-:Y:S01]  /*5190*/  IMAD.IADD R4, R7, 0x1, -R216 ;  /* 0x0000000107047824 */ /* 0x004fe200078e0ad8 */
[----:B------:R-:W-:Y:S01]  /*51a0*/  IADD3 R3, R3, -0x1, RZ ;  /* 0xffffffff03037810 */ /* 0x000fe20007ffe0ff */
[----:B------:R-:W-:Y:S03]  /*51b0*/  BSSY B2, `(.L_x_68) ;  /* 0x0000011000027945 */ /* 0x000fe60003800000 */
[----:B------:R-:W-:Y:S02]  /*51c0*/  ISETP.NE.AND P3, PT, R3, RZ, PT ;  /* 0x000000ff0300720c */ /* 0x000fe40003f65270 */
[----:B---3--:R-:W-:Y:S01]  /*51d0*/  LEA R10, R4, 0x240, 0x2 ;  /* 0x00000240040a7811 */ /* 0x008fe200078e10ff */
[----:B------:R-:W-:Y:S05]  /*51e0*/  @!P0 BRA `(.L_x_69) ;  /* 0x0000009000008947 */ /* 0x000fea0003800000 */
[----:B------:R-:W-:Y:S01]  /*51f0*/  IMAD R4, R2, c[0x0][0x1d4], RZ ;  /* 0x0000750002047a24 */ /* 0x000fe200078e02ff */
[----:B0-----:R-:W-:-:S04]  /*5200*/  SHF.R.S32.HI R5, RZ, 0x1f, R7 ;  /* 0x0000001fff057819 */ /* 0x001fc80000011407 */
[--C-:B------:R-:W-:Y:S02]  /*5210*/  SHF.R.S32.HI R12, RZ, 0x1f, R4.reuse ;  /* 0x0000001fff0c7819 */ /* 0x100fe40000011404 */
[----:B------:R-:W-:-:S04]  /*5220*/  IADD3 R4, P4, P5, R7, c[0x0][0x200], R4 ;  /* 0x0000800007047a10 */ /* 0x000fc80007d9e004 */
[----:B------:R-:W-:-:S05]  /*5230*/  IADD3.X R5, R5, c[0x0][0x204], R12, P4, P5 ;  /* 0x0000810005057a10 */ /* 0x000fca00027ea40c */
[----:B------:R-:W3:Y:S02]  /*5240*/  LDG.E.U8 R4, [R4.64] ;  /* 0x0000002404047981 */ /* 0x000ee4000c1e1100 */
[----:B---3--:R-:W-:-:S13]  /*5250*/  ISETP.NE.AND P4, PT, R4, RZ, PT ;  /* 0x000000ff0400720c */ /* 0x008fda0003f85270 */
[----:B------:R-:W-:Y:S01]  /*5260*/  @P4 IMAD.MOV.U32 R9, RZ, RZ, RZ ;  /* 0x000000ffff094224 */ /* 0x000fe200078e00ff */
[----:B------:R-:W-:Y:S05]  /*5270*/  @P4 BRA `(.L_x_70) ;  /* 0x0000004000004947 */ /* 0x000fea0003800000 */
.L_x_69:
[----:B------:R-:W3:Y:S02]  /*5280*/  LDS R4, [R10] ;  /* 0x000000000a047984 */ /* 0x000ee40000000800 */
[----:B--23--:R-:W-:-:S04]  /*5290*/  FADD.FTZ R4, -R11, R4 ;  /* 0x000000040b047221 */ /* 0x00cfc80000010100 */
[----:B------:R-:W-:-:S04]  /*52a0*/  FMUL.FTZ R4, R4, 1.4426950216293334961 ;  /* 0x3fb8aa3b04047820 */ /* 0x000fc80000410000 */
[----:B------:R2:W3:Y:S03]  /*52b0*/  MUFU.EX2 R9, R4 ;  /* 0x0000000400097308 */ /* 0x0004e60000000800 */
.L_x_70:
[----:B------:R-:W-:Y:S05]  /*52c0*/  BSYNC B2 ;  /* 0x0000000000027941 */ /* 0x000fea0003800000 */
.L_x_68:
[----:B---3--:R3:W-:Y:S01]  /*52d0*/  STS [R10], R9 ;  /* 0x000000090a007388 */ /* 0x0087e20000000800 */
[----:B------:R-:W-:Y:S01]  /*52e0*/  FADD.FTZ R6, R9, R6 ;  /* 0x0000000609067221 */ /* 0x000fe20000010000 */
[----:B------:R-:W-:Y:S01]  /*52f0*/  IADD3 R7, R7, 0x100, RZ ;  /* 0x0000010007077810 */ /* 0x000fe20007ffe0ff */
[----:B------:R-:W-:Y:S05]  /*5300*/  @P3 BRA `(.L_x_71) ;  /* 0xfffffe8000003947 */ /* 0x000fea000383ffff */
.L_x_67:
[----:B------:R-:W-:Y:S05]  /*5310*/  BSYNC B1 ;  /* 0x0000000000017941 */ /* 0x000fea0003800000 */
.L_x_66:
[----:B------:R-:W-:-:S13]  /*5320*/  ISETP.GE.U32.AND P0, PT, R0, 0x300, PT ;  /* 0x000003000000780c */ /* 0x000fda0003f06070 */
[----:B------:R-:W-:Y:S05]  /*5330*/  @!P0 BRA `(.L_x_65) ;  /* 0x0000044000008947 */ /* 0x000fea0003800000 */
[----:B--2---:R-:W-:Y:S01]  /*5340*/  IMAD R4, R2, c[0x0][0x1d4], RZ ;  /* 0x0000750002047a24 */ /* 0x004fe200078e02ff */
[C---:B------:R-:W-:Y:S02]  /*5350*/  LEA R3, R7.reuse, 0x800, 0x2 ;  /* 0x0000080007037811 */ /* 0x040fe400078e10ff */
[----:B------:R-:W-:Y:S02]  /*5360*/  ISETP.NE.U32.AND P0, PT, RZ, c[0x0][0x200], PT ;  /* 0x00008000ff007a0c */ /* 0x000fe40003f05070 */
[--C-:B0-----:R-:W-:Y:S01]  /*5370*/  SHF.R.S32.HI R5, RZ, 0x1f, R4.reuse ;  /* 0x0000001fff057819 */ /* 0x101fe20000011404 */
[----:B------:R-:W-:Y:S01]  /*5380*/  IMAD R3, R216, -0x4, R3 ;  /* 0xfffffffcd8037824 */ /* 0x000fe200078e0203 */
[----:B------:R-:W-:Y:S02]  /*5390*/  SHF.R.S32.HI R0, RZ, 0x1f, R7 ;  /* 0x0000001fff007819 */ /* 0x000fe40000011407 */
[----:B------:R-:W-:Y:S02]  /*53a0*/  IADD3 R4, P3, P4, R7, c[0x0][0x200], R4 ;  /* 0x0000800007047a10 */ /* 0x000fe40007c7e004 */
[----:B------:R-:W-:-:S02]  /*53b0*/  ISETP.NE.AND.EX P0, PT, RZ, c[0x0][0x204], PT, P0 ;  /* 0x00008100ff007a0c */ /* 0x000fc40003f05300 */
[----:B------:R-:W-:Y:S02]  /*53c0*/  IADD3.X R5, R0, c[0x0][0x204], R5, P3, P4 ;  /* 0x0000810000057a10 */ /* 0x000fe40001fe8405 */
[----:B------:R-:W-:-:S08]  /*53d0*/  IADD3 R3, R3, 0x240, RZ ;  /* 0x0000024003037810 */ /* 0x000fd00007ffe0ff */
.L_x_84:
[----:B------:R-:W-:Y:S01]  /*53e0*/  BSSY B1, `(.L_x_72) ;  /* 0x000000a000017945 */ /* 0x000fe20003800000 */
[----:B------:R-:W-:Y:S05]  /*53f0*/  @!P0 BRA `(.L_x_73) ;  /* 0x0000004000008947 */ /* 0x000fea0003800000 */
[----:B------:R-:W2:Y:S02]  /*5400*/  LDG.E.U8 R0, [R4.64] ;  /* 0x0000002404007981 */ /* 0x000ea4000c1e1100 */
[----:B--2---:R-:W-:-:S13]  /*5410*/  ISETP.NE.AND P3, PT, R0, RZ, PT ;  /* 0x000000ff0000720c */ /* 0x004fda0003f65270 */
[----:B------:R-:W-:Y:S01]  /*5420*/  @P3 IMAD.MOV.U32 R0, RZ, RZ, RZ ;  /* 0x000000ffff003224 */ /* 0x000fe200078e00ff */
[----:B------:R-:W-:Y:S05]  /*5430*/  @P3 BRA `(.L_x_74) ;  /* 0x0000004000003947 */ /* 0x000fea0003800000 */
.L_x_73:
[----:B------:R-:W0:Y:S02]  /*5440*/  LDS R0, [R3+-0x800] ;  /* 0xfff8000003007984 */ /* 0x000e240000000800 */
[----:B0-----:R-:W-:-:S04]  /*5450*/  FADD.FTZ R0, -R11, R0 ;  /* 0x000000000b007221 */ /* 0x001fc80000010100 */
[----:B------:R-:W-:-:S06]  /*5460*/  FMUL.FTZ R0, R0, 1.4426950216293334961 ;  /* 0x3fb8aa3b00007820 */ /* 0x000fcc0000410000 */
[----:B------:R-:W0:Y:S02]  /*5470*/  MUFU.EX2 R0, R0 ;  /* 0x0000000000007308 */ /* 0x000e240000000800 */
.L_x_74:
[----:B------:R-:W-:Y:S05]  /*5480*/  BSYNC B1 ;  /* 0x0000000000017941 */ /* 0x000fea0003800000 */
.L_x_72:
[----:B0-----:R0:W-:Y:S01]  /*5490*/  STS [R3+-0x800], R0 ;  /* 0xfff8000003007388 */ /* 0x0011e20000000800 */
[----:B------:R-:W-:Y:S01]  /*54a0*/  BSSY B1, `(.L_x_75) ;  /* 0x000000b000017945 */ /* 0x000fe20003800000 */
[----:B---3--:R-:W-:Y:S01]  /*54b0*/  FADD.FTZ R9, R0, R6 ;  /* 0x0000000600097221 */ /* 0x008fe20000010000 */
[----:B------:R-:W-:Y:S05]  /*54c0*/  @!P0 BRA `(.L_x_76) ;  /* 0x0000004000008947 */ /* 0x000fea0003800000 */
[----:B0-----:R-:W2:Y:S02]  /*54d0*/  LDG.E.U8 R0, [R4.64+0x100] ;  /* 0x0001002404007981 */ /* 0x001ea4000c1e1100 */
[----:B--2---:R-:W-:-:S13]  /*54e0*/  ISETP.NE.AND P3, PT, R0, RZ, PT ;  /* 0x000000ff0000720c */ /* 0x004fda0003f65270 */
[----:B------:R-:W-:Y:S01]  /*54f0*/  @P3 IMAD.MOV.U32 R0, RZ, RZ, RZ ;  /* 0x000000ffff003224 */ /* 0x000fe200078e00ff */
[----:B------:R-:W-:Y:S05]  /*5500*/  @P3 BRA `(.L_x_77) ;  /* 0x0000004000003947 */ /* 0x000fea0003800000 */
.L_x_76:
[----:B0-----:R-:W0:Y:S02]  /*5510*/  LDS R0, [R3+-0x400] ;  /* 0xfffc000003007984 */ /* 0x001e240000000800 */
[----:B0-----:R-:W-:-:S04]  /*5520*/  FADD.FTZ R0, -R11, R0 ;  /* 0x000000000b007221 */ /* 0x001fc80000010100 */
[----:B------:R-:W-:-:S06]  /*5530*/  FMUL.FTZ R0, R0, 1.4426950216293334961 ;  /* 0x3fb8aa3b00007820 */ /* 0x000fcc0000410000 */
[----:B------:R-:W0:Y:S02]  /*5540*/  MUFU.EX2 R0, R0 ;  /* 0x0000000000007308 */ /* 0x000e240000000800 */
.L_x_77:
[----:B------:R-:W-:Y:S05]  /*5550*/  BSYNC B1 ;  /* 0x0000000000017941 */ /* 0x000fea0003800000 */
.L_x_75:
[----:B0-----:R0:W-:Y:S01]  /*5560*/  STS [R3+-0x400], R0 ;  /* 0xfffc000003007388 */ /* 0x0011e20000000800 */
[----:B------:R-:W-:Y:S01]  /*5570*/  BSSY B1, `(.L_x_78) ;  /* 0x000000b000017945 */ /* 0x000fe20003800000 */
[----:B------:R-:W-:Y:S01]  /*5580*/  FADD.FTZ R9, R9, R0 ;  /* 0x0000000009097221 */ /* 0x000fe20000010000 */
[----:B------:R-:W-:Y:S05]  /*5590*/  @!P0 BRA `(.L_x_79) ;  /* 0x0000004000008947 */ /* 0x000fea0003800000 */
[----:B0-----:R-:W2:Y:S02]  /*55a0*/  LDG.E.U8 R0, [R4.64+0x200] ;  /* 0x0002002404007981 */ /* 0x001ea4000c1e1100 */
[----:B--2---:R-:W-:Y:S01]  /*55b0*/  ISETP.NE.AND P3, PT, R0, RZ, PT ;  /* 0x000000ff0000720c */ /* 0x004fe20003f65270 */
[----:B------:R-:W-:-:S12]  /*55c0*/  IMAD.MOV.U32 R0, RZ, RZ, RZ ;  /* 0x000000ffff007224 */ /* 0x000fd800078e00ff */
[----:B------:R-:W-:Y:S05]  /*55d0*/  @P3 BRA `(.L_x_80) ;  /* 0x0000004000003947 */ /* 0x000fea0003800000 */
.L_x_79:
[----:B0-----:R-:W0:Y:S02]  /*55e0*/  LDS R0, [R3] ;  /* 0x0000000003007984 */ /* 0x001e240000000800 */
[----:B0-----:R-:W-:-:S04]  /*55f0*/  FADD.FTZ R0, -R11, R0 ;  /* 0x000000000b007221 */ /* 0x001fc80000010100 */
[----:B------:R-:W-:-:S06]  /*5600*/  FMUL.FTZ R0, R0, 1.4426950216293334961 ;  /* 0x3fb8aa3b00007820 */ /* 0x000fcc0000410000 */
[----:B------:R-:W0:Y:S02]  /*5610*/  MUFU.EX2 R0, R0 ;  /* 0x0000000000007308 */ /* 0x000e240000000800 */
.L_x_80:
[----:B------:R-:W-:Y:S05]  /*5620*/  BSYNC B1 ;  /* 0x0000000000017941 */ /* 0x000fea0003800000 */
.L_x_78:
[----:B0-----:R0:W-:Y:S01]  /*5630*/  STS [R3], R0 ;  /* 0x0000000003007388 */ /* 0x0011e20000000800 */
[----:B------:R-:W-:Y:S01]  /*5640*/  BSSY B1, `(.L_x_81) ;  /* 0x000000b000017945 */ /* 0x000fe20003800000 */
[----:B------:R-:W-:Y:S01]  /*5650*/  FADD.FTZ R9, R9, R0 ;  /* 0x0000000009097221 */ /* 0x000fe20000010000 */
[----:B------:R-:W-:Y:S05]  /*5660*/  @!P0 BRA `(.L_x_82) ;  /* 0x0000004000008947 */ /* 0x000fea0003800000 */
[----:B0-----:R-:W2:Y:S02]  /*5670*/  LDG.E.U8 R0, [R4.64+0x300] ;  /* 0x0003002404007981 */ /* 0x001ea4000c1e1100 */
[----:B--2---:R-:W-:-:S13]  /*5680*/  ISETP.NE.AND P3, PT, R0, RZ, PT ;  /* 0x000000ff0000720c */ /* 0x004fda0003f65270 */
[----:B------:R-:W-:Y:S01]  /*5690*/  @P3 IMAD.MOV.U32 R0, RZ, RZ, RZ ;  /* 0x000000ffff003224 */ /* 0x000fe200078e00ff */
[----:B------:R-:W-:Y:S05]  /*56a0*/  @P3 BRA `(.L_x_83) ;  /* 0x0000004000003947 */ /* 0x000fea0003800000 */
.L_x_82:
[----:B0-----:R-:W0:Y:S02]  /*56b0*/  LDS R0, [R3+0x400] ;  /* 0x0004000003007984 */ /* 0x001e240000000800 */
[----:B0-----:R-:W-:-:S04]  /*56c0*/  FADD.FTZ R0, -R11, R0 ;  /* 0x000000000b007221 */ /* 0x001fc80000010100 */
[----:B------:R-:W-:-:S06]  /*56d0*/  FMUL.FTZ R0, R0, 1.4426950216293334961 ;  /* 0x3fb8aa3b00007820 */ /* 0x000fcc0000410000 */
[----:B------:R-:W0:Y:S02]  /*56e0*/  MUFU.EX2 R0, R0 ;  /* 0x0000000000007308 */ /* 0x000e240000000800 */
.L_x_83:
[----:B------:R-:W-:Y:S05]  /*56f0*/  BSYNC B1 ;  /* 0x0000000000017941 */ /* 0x000fea0003800000 */
.L_x_81:
[----:B------:R-:W-:Y:S01]  /*5700*/  IADD3 R7, R7, 0x400, RZ ;  /* 0x0000040007077810 */ /* 0x000fe20007ffe0ff */
[----:B0-----:R0:W-:Y:S01]  /*5710*/  STS [R3+0x400], R0 ;  /* 0x0004000003007388 */ /* 0x0011e20000000800 */
[----:B------:R-:W-:Y:S01]  /*5720*/  IADD3 R4, P4, R4, 0x400, RZ ;  /* 0x0000040004047810 */ /* 0x000fe20007f9e0ff */
[----:B------:R-:W-:Y:S01]  /*5730*/  FADD.FTZ R6, R9, R0 ;  /* 0x0000000009067221 */ /* 0x000fe20000010000 */
[----:B------:R-:W-:-:S03]  /*5740*/  ISETP.GE.AND P3, PT, R7, R16, PT ;  /* 0x000000100700720c */ /* 0x000fc60003f66270 */
[----:B------:R-:W-:Y:S01]  /*5750*/  IMAD.X R5, RZ, RZ, R5, P4 ;  /* 0x000000ffff057224 */ /* 0x000fe200020e0605 */
[----:B0-----:R-:W-:-:S09]  /*5760*/  IADD3 R3, R3, 0x1000, RZ ;  /* 0x0000100003037810 */ /* 0x001fd20007ffe0ff */
[----:B------:R-:W-:Y:S05]  /*5770*/  @!P3 BRA `(.L_x_84) ;  /* 0xfffffc600000b947 */ /* 0x000fea000383ffff */
.L_x_65:
[----:B------:R-:W-:Y:S05]  /*5780*/  BSYNC B0 ;  /* 0x0000000000007941 */ /* 0x000fea0003800000 */
.L_x_64:
[----:B------:R-:W4:Y:S01]  /*5790*/  SHFL.BFLY PT, R3, R6, 0x10, 0x1f ;  /* 0x0e001f0006037f89 */ /* 0x000f2200000e0000 */
[----:B---3--:R-:W-:-:S04]  /*57a0*/  LOP3.LUT P0, R9, R19, 0x1f, RZ, 0xc0, !PT ;  /* 0x0000001f13097812 */ /* 0x008fc8000780c0ff */
[----:B------:R-:W-:Y:S01]  /*57b0*/  ISETP.GT.U32.AND P3, PT, R9, 0x7, PT ;  /* 0x000000070900780c */ /* 0x000fe20003f64070 */
[----:B----4-:R-:W-:-:S08]  /*57c0*/  FADD.FTZ R3, R3, R6 ;  /* 0x0000000603037221 */ /* 0x010fd00000010000 */
[----:B------:R-:W-:Y:S01]  /*57d0*/  @!P0 SHF.R.U32.HI R6, RZ, 0x3, R19 ;  /* 0x00000003ff068819 */ /* 0x000fe20000011613 */
[----:B------:R-:W3:Y:S03]  /*57e0*/  SHFL.BFLY PT, R0, R3, 0x8, 0x1f ;  /* 0x0d001f0003007f89 */ /* 0x000ee600000e0000 */
[----:B------:R-:W-:Y:S01]  /*57f0*/  @!P0 LOP3.LUT R6, R6, 0x1ffffffc, RZ, 0xc0, !PT ;  /* 0x1ffffffc06068812 */ /* 0x000fe200078ec0ff */
[----:B---3--:R-:W-:-:S05]  /*5800*/  FADD.FTZ R0, R3, R0 ;  /* 0x0000000003007221 */ /* 0x008fca0000010000 */
[----:B0-----:R-:W0:Y:S02]  /*5810*/  SHFL.BFLY PT, R5, R0, 0x4, 0x1f ;  /* 0x0c801f0000057f89 */ /* 0x001e2400000e0000 */
[----:B0-----:R-:W-:-:S05]  /*5820*/  FADD.FTZ R5, R0, R5 ;  /* 0x0000000500057221 */ /* 0x001fca0000010000 */
[----:B--2---:R-:W0:Y:S02]  /*5830*/  SHFL.BFLY PT, R4, R5, 0x2, 0x1f ;  /* 0x0c401f0005047f89 */ /* 0x004e2400000e0000 */
[----:B0-----:R-:W-:-:S05]  /*5840*/  FADD.FTZ R4, R5, R4 ;  /* 0x0000000405047221 */ /* 0x001fca0000010000 */
[----:B------:R-:W0:Y:S02]  /*5850*/  SHFL.BFLY PT, R7, R4, 0x1, 0x1f ;  /* 0x0c201f0004077f89 */ /* 0x000e2400000e0000 */
[----:B0-----:R-:W-:-:S05]  /*5860*/  FADD.FTZ R7, R4, R7 ;  /* 0x0000000704077221 */ /* 0x001fca0000010000 */
[----:B------:R-:W-:Y:S04]  /*5870*/  @!P0 STS [R6+0x20], R7 ;  /* 0x0000200706008388 */ /* 0x000fe80000000800 */
[----:B------:R-:W-:Y:S06]  /*5880*/  BAR.SYNC.DEFER_BLOCKING 0x0 ;  /* 0x0000000000007b1d */ /* 0x000fec0000010000 */
[----:B------:R-:W0:Y:S04]  /*5890*/  @!P3 LDS R7, [R9.X4+0x20] ;  /* 0x000020000907b984 */ /* 0x000e280000004800 */
[----:B0-----:R-:W0:Y:S02]  /*58a0*/  SHFL.BFLY PT, R0, R7, 0x4, 0x1f ;  /* 0x0c801f0007007f89 */ /* 0x001e2400000e0000 */
[----:B0-----:R-:W-:-:S05]  /*58b0*/  FADD.FTZ R0, R0, R7 ;  /* 0x0000000700007221 */ /* 0x001fca0000010000 */
[----:B------:R-:W0:Y:S02]  /*58c0*/  SHFL.BFLY PT, R3, R0, 0x2, 0x1f ;  /* 0x0c401f0000037f89 */ /* 0x000e2400000e0000 */
[----:B0-----:R-:W-:-:S05]  /*58d0*/  FADD.FTZ R3, R0, R3 ;  /* 0x0000000300037221 */ /* 0x001fca0000010000 */
[----:B------:R-:W0:Y:S02]  /*58e0*/  SHFL.BFLY PT, R4, R3, 0x1, 0x1f ;  /* 0x0c201f0003047f89 */ /* 0x000e2400000e0000 */
[----:B0-----:R-:W-:-:S05]  /*58f0*/  FADD.FTZ R4, R3, R4 ;  /* 0x0000000403047221 */ /* 0x001fca0000010000 */
[----:B------:R0:W2:Y:S01]  /*5900*/  SHFL.IDX PT, R10, R4, RZ, 0x1f ;  /* 0x00001fff040a7589 */ /* 0x0000a200000e0000 */
[----:B------:R-:W-:Y:S05]  /*5910*/  @P1 BRA.U `(.L_x_85) ;  /* 0x000005d100001947 */ /* 0x000fea0003800000 */
[----:B------:R-:W3:Y:S01]  /*5920*/  LDC.U8 R14, c[0x0][0x26c] ;  /* 0x00009b00ff0e7b82 */ /* 0x000ee20000000000 */
[----:B------:R-:W-:Y:S01]  /*5930*/  BSSY B0, `(.L_x_85) ;  /* 0x000005b000007945 */ /* 0x000fe20003800000 */
[----:B0-----:R-:W-:Y:S01]  /*5940*/  CS2R R4, SRZ ;  /* 0x0000000000047805 */ /* 0x001fe2000001ff00 */
[----:B---3--:R-:W-:-:S13]  /*5950*/  ISETP.NE.AND P0, PT, R14, RZ, PT ;  /* 0x000000ff0e00720c */ /* 0x008fda0003f05270 */
[----:B------:R-:W-:Y:S02]  /*5960*/  @P0 IMAD.MOV.U32 R0, RZ, RZ, c[0x0][0x268] ;  /* 0x00009a00ff000624 */ /* 0x000fe400078e00ff */
[----:B------:R-:W-:-:S04]  /*5970*/  @P0 IMAD R3, R2, c[0x0][0x1d8], R18 ;  /* 0x0000760002030a24 */ /* 0x000fc800078e0212 */
[----:B------:R-:W-:-:S04]  /*5980*/  @P0 IMAD R0, R3, R0, c[0x0][0x1ec] ;  /* 0x00007b0003000624 */ /* 0x000fc800078e0200 */
[----:B------:R-:W-:-:S04]  /*5990*/  @P0 IMAD R3, R0, c[0x0][0x1d4], RZ ;  /* 0x0000750000030a24 */ /* 0x000fc800078e02ff */
[--C-:B------:R-:W-:Y:S01]  /*59a0*/  @P0 IMAD.MOV.U32 R4, RZ, RZ, R3.reuse ;  /* 0x000000ffff040224 */ /* 0x100fe200078e0003 */
[----:B------:R-:W-:Y:S01]  /*59b0*/  @P0 SHF.R.S32.HI R5, RZ, 0x1f, R3 ;  /* 0x0000001fff050819 */ /* 0x000fe20000011403 */
[----:B------:R-:W-:Y:S05]  /*59c0*/  @P1 BRA `(.L_x_86) ;  /* 0x0000051000001947 */ /* 0x000fea0003800000 */
[----:B------:R-:W-:Y:S01]  /*59d0*/  LOP3.LUT R0, RZ, R216, RZ, 0x33, !PT ;  /* 0x000000d8ff007212 */ /* 0x000fe200078e33ff */
[----:B--2---:R-:W-:Y:S01]  /*59e0*/  FADD.FTZ R10, R10, 9.9999999747524270788e-07 ;  /* 0x358637bd0a0a7421 */ /* 0x004fe20000010000 */
[----:B------:R-:W-:Y:S02]  /*59f0*/  BSSY B1, `(.L_x_87) ;  /* 0x0000020000017945 */ /* 0x000fe40003800000 */
[----:B------:R-:W-:Y:S01]  /*5a00*/  IADD3 R0, -R19, R16, R0 ;  /* 0x0000001013007210 */ /* 0x000fe20007ffe100 */
[----:B------:R0:W2:Y:S03]  /*5a10*/  MUFU.RCP R13, R10 ;  /* 0x0000000a000d7308 */ /* 0x0000a60000001000 */
[----:B------:R-:W-:-:S02]  /*5a20*/  LEA.HI R3, R0, 0x1, RZ, 0x18 ;  /* 0x0000000100037811 */ /* 0x000fc400078fc0ff */
[----:B------:R-:W-:Y:S02]  /*5a30*/  ISETP.GE.U32.AND P1, PT, R0, 0x300, PT ;  /* 0x000003000000780c */ /* 0x000fe40003f26070 */
[----:B------:R-:W-:Y:S01]  /*5a40*/  LOP3.LUT P3, R6, R3, 0x3, RZ, 0xc0, !PT ;  /* 0x0000000303067812 */ /* 0x000fe2000786c0ff */
[----:B------:R-:W-:-:S12]  /*5a50*/  IMAD.IADD R3, R19, 0x1, R216 ;  /* 0x0000000113037824 */ /* 0x000fd800078e02d8 */
[----:B------:R-:W-:Y:S05]  /*5a60*/  @!P3 BRA `(.L_x_88) ;  /* 0x000001800000b947 */ /* 0x000fea0003800000 */
[----:B0-2---:R-:W-:Y:S01]  /*5a70*/  IADD3 R11, P3, R3, R4, RZ ;  /* 0x00000004030b7210 */ /* 0x005fe20007f7e0ff */
[----:B------:R-:W-:Y:S01]  /*5a80*/  IMAD.MOV.U32 R0, RZ, RZ, R6 ;  /* 0x000000ffff007224 */ /* 0x000fe200078e0006 */
[----:B------:R-:W-:Y:S01]  /*5a90*/  IADD3 R23, R23, 0x240, RZ ;  /* 0x0000024017177810 */ /* 0x000fe20007ffe0ff */
[----:B------:R-:W-:Y:S01]  /*5aa0*/  IMAD R6, R19, 0x2, R28 ;  /* 0x0000000213067824 */ /* 0x000fe200078e021c */
[----:B------:R-:W-:Y:S02]  /*5ab0*/  LEA.HI.X.SX32 R12, R3, R5, 0x1, P3 ;  /* 0x00000005030c7211 */ /* 0x000fe400018f0eff */
[C---:B------:R-:W-:Y:S02]  /*5ac0*/  LEA R10, P3, R11.reuse, c[0x0][0x260], 0x2 ;  /* 0x000098000b0a7a11 */ /* 0x040fe400078610ff */
[----:B------:R-:W-:Y:S02]  /*5ad0*/  IADD3 R9, R6, 0x240, RZ ;  /* 0x0000024006097810 */ /* 0x000fe40007ffe0ff */
[----:B------:R-:W-:-:S04]  /*5ae0*/  LEA.HI.X R11, R11, c[0x0][0x264], R12, 0x2, P3 ;  /* 0x000099000b0b7a11 */ /* 0x000fc800018f140c */
.L_x_89:
[----:B--2---:R0:W2:Y:S01]  /*5af0*/  LDS R6, [R23] ;  /* 0x0000000017067984 */ /* 0x0040a20000000800 */
[----:B------:R-:W-:Y:S01]  /*5b00*/  @P0 IMAD.MOV.U32 R7, RZ, RZ, R11 ;  /* 0x000000ffff070224 */ /* 0x000fe200078e000b */
[----:B------:R-:W-:-:S02]  /*5b10*/  IADD3 R0, R0, -0x1, RZ ;  /* 0xffffffff00007810 */ /* 0x000fc40007ffe0ff */
[----:B------:R-:W-:Y:S02]  /*5b20*/  IADD3 R3, R3, 0x100, RZ ;  /* 0x0000010003037810 */ /* 0x000fe40007ffe0ff */
[----:B------:R-:W-:Y:S02]  /*5b30*/  ISETP.NE.AND P3, PT, R0, RZ, PT ;  /* 0x000000ff0000720c */ /* 0x000fe40003f65270 */
[----:B0-----:R-:W-:Y:S01]  /*5b40*/  IADD3 R23, R23, 0x400, RZ ;  /* 0x0000040017177810 */ /* 0x001fe20007ffe0ff */
[----:B--2---:R-:W-:-:S05]  /*5b50*/  FMUL.FTZ R15, R6, R13 ;  /* 0x0000000d060f7220 */ /* 0x004fca0000410000 */
[----:B------:R-:W-:-:S04]  /*5b60*/  F2FP.PACK_AB R6, RZ, R15 ;  /* 0x0000000fff06723e */ /* 0x000fc800000000ff */
[----:B------:R-:W-:Y:S01]  /*5b70*/  PRMT R12, R6, 0x7610, R12 ;  /* 0x00007610060c7816 */ /* 0x000fe2000000000c */
[----:B------:R-:W-:Y:S01]  /*5b80*/  @P0 IMAD.MOV.U32 R6, RZ, RZ, R10 ;  /* 0x000000ffff060224 */ /* 0x000fe200078e000a */
[----:B------:R-:W-:-:S03]  /*5b90*/  IADD3 R10, P4, R10, 0x400, RZ ;  /* 0x000004000a0a7810 */ /* 0x000fc60007f9e0ff */
[----:B------:R0:W-:Y:S02]  /*5ba0*/  STS.U16 [R9], R12 ;  /* 0x0000000c09007388 */ /* 0x0001e40000000400 */
[----:B------:R-:W-:Y:S02]  /*5bb0*/  IMAD.X R11, RZ, RZ, R11, P4 ;  /* 0x000000ffff0b7224 */ /* 0x000fe400020e060b */
[----:B------:R2:W-:Y:S01]  /*5bc0*/  @P0 STG.E [R6.64], R15 ;  /* 0x0000000f06000986 */ /* 0x0005e2000c101924 */
[----:B0-----:R-:W-:Y:S01]  /*5bd0*/  IADD3 R9, R9, 0x200, RZ ;  /* 0x0000020009097810 */ /* 0x001fe20007ffe0ff */
[----:B------:R-:W-:Y:S05]  /*5be0*/  @P3 BRA `(.L_x_89) ;  /* 0xffffff0000003947 */ /* 0x000fea000383ffff */
.L_x_88:
[----:B0-2---:R-:W-:Y:S05]  /*5bf0*/  BSYNC B1 ;  /* 0x0000000000017941 */ /* 0x005fea0003800000 */
.L_x_87:
[----:B------:R-:W-:Y:S05]  /*5c00*/  @!P1 BRA `(.L_x_86) ;  /* 0x000002d000009947 */ /* 0x000fea0003800000 */
[C---:B------:R-:W-:Y:S01]  /*5c10*/  IADD3 R10, P0, R3.reuse, R4, RZ ;  /* 0x00000004030a7210 */ /* 0x040fe20007f1e0ff */
[C---:B------:R-:W-:Y:S01]  /*5c20*/  IMAD R7, R3.reuse, 0x2, R28 ;  /* 0x0000000203077824 */ /* 0x040fe200078e021c */
[----:B------:R-:W-:Y:S01]  /*5c30*/  ISETP.NE.AND P3, PT, R14, RZ, PT ;  /* 0x000000ff0e00720c */ /* 0x000fe20003f65270 */
[C---:B------:R-:W-:Y:S01]  /*5c40*/  IMAD.SHL.U32 R0, R216.reuse, 0x4, RZ ;  /* 0x00000004d8007824 */ /* 0x040fe200078e00ff */
[C---:B------:R-:W-:Y:S01]  /*5c50*/  LEA.HI.X.SX32 R5, R3.reuse, R5, 0x1, P0 ;  /* 0x0000000503057211 */ /* 0x040fe200000f0eff */
[----:B------:R-:W-:Y:S01]  /*5c60*/  IMAD R7, R216, -0x2, R7 ;  /* 0xfffffffed8077824 */ /* 0x000fe200078e0207 */
[----:B------:R-:W-:Y:S01]  /*5c70*/  LEA R9, P0, R10, c[0x0][0x260], 0x2 ;  /* 0x000098000a097a11 */ /* 0x000fe200078010ff */
[----:B------:R-:W-:-:S03]  /*5c80*/  IMAD R0, R3, 0x4, -R0 ;  /* 0x0000000403007824 */ /* 0x000fc600078e0a00 */
[----:B------:R-:W-:Y:S02]  /*5c90*/  LEA.HI.X R10, R10, c[0x0][0x264], R5, 0x2, P0 ;  /* 0x000099000a0a7a11 */ /* 0x000fe400000f1405 */
[----:B------:R-:W-:Y:S02]  /*5ca0*/  IADD3 R7, R7, 0x240, RZ ;  /* 0x0000024007077810 */ /* 0x000fe40007ffe0ff */
[----:B------:R-:W-:-:S05]  /*5cb0*/  IADD3 R0, R0, 0x240, RZ ;  /* 0x0000024000007810 */ /* 0x000fca0007ffe0ff */
.L_x_90:
[----:B------:R-:W0:Y:S01]  /*5cc0*/  LDS R4, [R0] ;  /* 0x0000000000047984 */ /* 0x000e220000000800 */
[----:B------:R-:W-:-:S04]  /*5cd0*/  IADD3 R3, R3, 0x400, RZ ;  /* 0x0000040003037810 */ /* 0x000fc80007ffe0ff */
[----:B------:R-:W-:Y:S01]  /*5ce0*/  ISETP.GE.AND P0, PT, R3, R16, PT ;  /* 0x000000100300720c */ /* 0x000fe20003f06270 */
[----:B0-----:R-:W-:-:S05]  /*5cf0*/  FMUL.FTZ R11, R4, R13 ;  /* 0x0000000d040b7220 */ /* 0x001fca0000410000 */
[----:B------:R-:W-:-:S04]  /*5d00*/  F2FP.PACK_AB R4, RZ, R11 ;  /* 0x0000000bff04723e */ /* 0x000fc800000000ff */
[----:B------:R-:W-:-:S05]  /*5d10*/  PRMT R5, R4, 0x7610, R5 ;  /* 0x0000761004057816 */ /* 0x000fca0000000005 */
[----:B------:R0:W-:Y:S04]  /*5d20*/  STS.U16 [R7], R5 ;  /* 0x0000000507007388 */ /* 0x0001e80000000400 */
[----:B------:R-:W2:Y:S01]  /*5d30*/  LDS R4, [R0+0x400] ;  /* 0x0004000000047984 */ /* 0x000ea20000000800 */
[----:B0-----:R-:W-:Y:S02]  /*5d40*/  IMAD.MOV.U32 R5, RZ, RZ, R10 ;  /* 0x000000ffff057224 */ /* 0x001fe400078e000a */
[----:B--2---:R-:W-:-:S05]  /*5d50*/  FMUL.FTZ R15, R4, R13 ;  /* 0x0000000d040f7220 */ /* 0x004fca0000410000 */
[----:B------:R-:W-:-:S04]  /*5d60*/  F2FP.PACK_AB R4, RZ, R15 ;  /* 0x0000000fff04723e */ /* 0x000fc800000000ff */
[----:B------:R-:W-:-:S05]  /*5d70*/  PRMT R12, R4, 0x7610, R12 ;  /* 0x00007610040c7816 */ /* 0x000fca000000000c */
[----:B------:R-:W-:Y:S04]  /*5d80*/  STS.U16 [R7+0x200], R12 ;  /* 0x0002000c07007388 */ /* 0x000fe80000000400 */
[----:B------:R-:W0:Y:S02]  /*5d90*/  LDS R4, [R0+0x800] ;  /* 0x0008000000047984 */ /* 0x000e240000000800 */
[----:B0-----:R-:W-:-:S05]  /*5da0*/  FMUL.FTZ R21, R4, R13 ;  /* 0x0000000d04157220 */ /* 0x001fca0000410000 */
[----:B------:R-:W-:-:S04]  /*5db0*/  F2FP.PACK_AB R4, RZ, R21 ;  /* 0x00000015ff04723e */ /* 0x000fc800000000ff */
[----:B------:R-:W-:-:S05]  /*5dc0*/  PRMT R14, R4, 0x7610, R14 ;  /* 0x00007610040e7816 */ /* 0x000fca000000000e */
[----:B------:R-:W-:Y:S04]  /*5dd0*/  STS.U16 [R7+0x400], R14 ;  /* 0x0004000e07007388 */ /* 0x000fe80000000400 */
[----:B------:R0:W2:Y:S02]  /*5de0*/  LDS R4, [R0+0xc00] ;  /* 0x000c000000047984 */ /* 0x0000a40000000800 */
[----:B0-----:R-:W-:Y:S01]  /*5df0*/  IADD3 R0, R0, 0x1000, RZ ;  /* 0x0000100000007810 */ /* 0x001fe20007ffe0ff */
[----:B--2---:R-:W-:Y:S02]  /*5e00*/  FMUL.FTZ R23, R4, R13 ;  /* 0x0000000d04177220 */ /* 0x004fe40000410000 */
[----:B------:R-:W-:-:S03]  /*5e10*/  IMAD.MOV.U32 R4, RZ, RZ, R9 ;  /* 0x000000ffff047224 */ /* 0x000fc600078e0009 */
[----:B------:R-:W-:Y:S02]  /*5e20*/  F2FP.PACK_AB R6, RZ, R23 ;  /* 0x00000017ff06723e */ /* 0x000fe400000000ff */
[----:B------:R-:W-:Y:S01]  /*5e30*/  @P3 STG.E [R4.64], R11 ;  /* 0x0000000b04003986 */ /* 0x000fe2000c101924 */
[----:B------:R-:W-:Y:S02]  /*5e40*/  IADD3 R9, P1, R4, 0x1000, RZ ;  /* 0x0000100004097810 */ /* 0x000fe40007f3e0ff */
[----:B------:R-:W-:Y:S01]  /*5e50*/  PRMT R20, R6, 0x7610, R20 ;  /* 0x0000761006147816 */ /* 0x000fe20000000014 */
[----:B------:R-:W-:Y:S01]  /*5e60*/  @P3 STG.E [R4.64+0x400], R15 ;  /* 0x0004000f04003986 */ /* 0x000fe2000c101924 */
[----:B------:R-:W-:Y:S01]  /*5e70*/  IADD3 R6, R7, 0x800, RZ ;  /* 0x0000080007067810 */ /* 0x000fe20007ffe0ff */
[----:B------:R-:W-:Y:S02]  /*5e80*/  IMAD.X R10, RZ, RZ, R5, P1 ;  /* 0x000000ffff0a7224 */ /* 0x000fe400008e0605 */
[----:B------:R-:W-:Y:S04]  /*5e90*/  @P3 STG.E [R4.64+0x800], R21 ;  /* 0x0008001504003986 */ /* 0x000fe8000c101924 */
[----:B------:R-:W-:Y:S04]  /*5ea0*/  @P3 STG.E [R4.64+0xc00], R23 ;  /* 0x000c001704003986 */ /* 0x000fe8000c101924 */
[----:B------:R0:W-:Y:S02]  /*5eb0*/  STS.U16 [R7+0x600], R20 ;  /* 0x0006001407007388 */ /* 0x0001e40000000400 */
[----:B0-----:R-:W-:Y:S01]  /*5ec0*/  IMAD.MOV.U32 R7, RZ, RZ, R6 ;  /* 0x000000ffff077224 */ /* 0x001fe200078e0006 */
[----:B------:R-:W-:Y:S05]  /*5ed0*/  @!P0 BRA `(.L_x_90) ;  /* 0xfffffde000008947 */ /* 0x000fea000383ffff */
.L_x_86:
[----:B------:R-:W-:Y:S05]  /*5ee0*/  BSYNC B0 ;  /* 0x0000000000007941 */ /* 0x000fea0003800000 */
.L_x_85:
[----:B------:R-:W-:Y:S01]  /*5ef0*/  SHF.R.S32.HI R0, RZ, 0x1f, R25 ;  /* 0x0000001fff007819 */ /* 0x000fe20000011419 */
[----:B------:R-:W-:Y:S01]  /*5f00*/  UMOV UR4, 0x4 ;  /* 0x0000000400047882 */ /* 0x000fe20000000000 */
[----:B------:R-:W-:Y:S01]  /*5f10*/  LEA.HI R8, R8, R19, RZ, 0x4 ;  /* 0x0000001308087211 */ /* 0x000fe200078f20ff */
[----:B------:R-:W-:Y:S01]  /*5f20*/  ULDC UR5, c[0x0][0x1d4] ;  /* 0x0000750000057ab9 */ /* 0x000fe20000000800 */
[----:B------:R-:W-:Y:S01]  /*5f30*/  LEA.HI R0, R0, R25, RZ, 0x4 ;  /* 0x0000001900007211 */ /* 0x000fe200078f20ff */
[----:B------:R-:W-:Y:S01]  /*5f40*/  UIADD3 UR4, UR4, UR5, URZ ;  /* 0x0000000504047290 */ /* 0x000fe2000fffe03f */
[----:B------:R-:W-:Y:S01]  /*5f50*/  SHF.R.S32.HI R9, RZ, 0x4, R8 ;  /* 0x00000004ff097819 */ /* 0x000fe20000011408 */
[----:B------:R-:W-:Y:S01]  /*5f60*/  BSSY B0, `(.L_x_91) ;  /* 0x000001d000007945 */ /* 0x000fe20003800000 */
[----:B------:R-:W-:Y:S01]  /*5f70*/  LOP3.LUT R0, R0, 0xfffffff0, RZ, 0xc0, !PT ;  /* 0xfffffff000007812 */ /* 0x000fe200078ec0ff */
[----:B------:R-:W-:Y:S01]  /*5f80*/  USHF.R.S32.HI UR5, URZ, 0x1f, UR4 ;  /* 0x0000001f3f057899 */ /* 0x000fe20008011404 */
[----:B------:R-:W-:Y:S01]  /*5f90*/  LOP3.LUT R28, R8, 0xfffffff0, RZ, 0xc0, !PT ;  /* 0xfffffff0081c7812 */ /* 0x000fe200078ec0ff */
[----:B------:R-:W-:Y:S01]  /*5fa0*/  CS2R R6, SRZ ;  /* 0x0000000000067805 */ /* 0x000fe2000001ff00 */
[----:B0-----:R-:W-:Y:S01]  /*5fb0*/  CS2R R4, SRZ ;  /* 0x0000000000047805 */ /* 0x001fe2000001ff00 */
[----:B------:R-:W-:Y:S01]  /*5fc0*/  IMAD.IADD R0, R25, 0x1, -R0 ;  /* 0x0000000119007824 */ /* 0x000fe200078e0a00 */
[----:B------:R-:W-:Y:S01]  /*5fd0*/  ULEA.HI UR5, UR5, UR4, URZ, 0x2 ;  /* 0x0000000405057291 */ /* 0x000fe2000f8f103f */
[----:B------:R-:W-:-:S03]  /*5fe0*/  IMAD.IADD R28, R19, 0x1, -R28 ;  /* 0x00000001131c7824 */ /* 0x000fc600078e0a1c */
[----:B------:R-:W-:Y:S01]  /*5ff0*/  ISETP.NE.AND P1, PT, R9, R0, PT ;  /* 0x000000000900720c */ /* 0x000fe20003f25270 */
[----:B------:R-:W-:Y:S01]  /*6000*/  USHF.L.U32 UR5, UR5, 0x2, URZ ;  /* 0x0000000205057899 */ /* 0x000fe2000800063f */
[----:B------:R-:W-:Y:S02]  /*6010*/  IMAD.SHL.U32 R3, R28, 0x8, RZ ;  /* 0x000000081c037824 */ /* 0x000fe400078e00ff */
[----:B------:R-:W-:Y:S01]  /*6020*/  ISETP.NE.OR P0, PT, RZ, c[0x0][0x1ec], P1 ;  /* 0x00007b00ff007a0c */ /* 0x000fe20000f05670 */
[----:B------:R-:W-:Y:S01]  /*6030*/  ULOP3.LUT UR5, UR5, 0xfffffff0, URZ, 0xc0, !UPT ;  /* 0xfffffff005057892 */ /* 0x000fe2000f8ec03f */
[--C-:B------:R-:W-:Y:S02]  /*6040*/  IMAD R30, R30, c[0x0][0x1d4], R3.reuse ;  /* 0x000075001e1e7a24 */ /* 0x100fe400078e0203 */
[----:B------:R-:W-:Y:S01]  /*6050*/  IMAD R8, R24, c[0x0][0x1d4], R3 ;  /* 0x0000750018087a24 */ /* 0x000fe200078e0203 */
[----:B------:R-:W-:Y:S02]  /*6060*/  UIADD3 UR6, UR5, 0x240, URZ ;  /* 0x0000024005067890 */ /* 0x000fe4000fffe03f */
[----:B------:R-:W-:-:S02]  /*6070*/  SHF.R.S32.HI R29, RZ, 0x1f, R30 ;  /* 0x0000001fff1d7819 */ /* 0x000fc4000001141e */
[----:B------:R-:W-:-:S04]  /*6080*/  SHF.R.S32.HI R0, RZ, 0x1f, R8 ;  /* 0x0000001fff007819 */ /* 0x000fc80000011408 */
[----:B------:R-:W-:Y:S05]  /*6090*/  @P0 BRA `(.L_x_92) ;  /* 0x0000009000000947 */ /* 0x000fea0003800000 */
[----:B------:R-:W-:Y:S01]  /*60a0*/  ISETP.NE.U32.AND P0, PT, RZ, c[0x0][0x190], PT ;  /* 0x00006400ff007a0c */ /* 0x000fe20003f05070 */
[----:B------:R-:W-:-:S03]  /*60b0*/  IMAD.MOV.U32 R7, RZ, RZ, RZ ;  /* 0x000000ffff077224 */ /* 0x000fc600078e00ff */
[----:B------:R-:W-:-:S13]  /*60c0*/  ISETP.NE.AND.EX P0, PT, RZ, c[0x0][0x194], PT, P0 ;  /* 0x00006500ff007a0c */ /* 0x000fda0003f05300 */
[----:B------:R-:W-:Y:S05]  /*60d0*/  @!P0 BRA `(.L_x_93) ;  /* 0x0000004000008947 */ /* 0x000fea0003800000 */
[----:B------:R-:W-:Y:S02]  /*60e0*/  IMAD R4, R18, 0x80, R3 ;  /* 0x0000008012047824 */ /* 0x000fe400078e0203 */
[----:B------:R-:W-:-:S04]  /*60f0*/  IMAD.MOV.U32 R5, RZ, RZ, 0x2 ;  /* 0x00000002ff057424 */ /* 0x000fc800078e00ff */
[----:B------:R-:W-:-:S06]  /*6100*/  IMAD.WIDE R4, R4, R5, c[0x0][0x190] ;  /* 0x0000640004047625 */ /* 0x000fcc00078e0205 */
[----:B------:R-:W5:Y:S02]  /*6110*/  LDG.E.128 R4, [R4.64] ;  /* 0x0000002404047981 */ /* 0x000f64000c1e1d00 */
.L_x_93:
[----:B-----5:R0:W-:Y:S02]  /*6120*/  STS.128 [R28.X16+0x140], R4 ;  /* 0x000140041c007388 */ /* 0x0201e4000000cc00 */
.L_x_92:
[----:B------:R-:W-:Y:S05]  /*6130*/  BSYNC B0 ;  /* 0x0000000000007941 */ /* 0x000fea0003800000 */
.L_x_91:
[----:B------:R-:W-:Y:S01]  /*6140*/  IMAD.IADD R32, R9, 0x1, R216 ;  /* 0x0000000109207824 */ /* 0x000fe200078e02d8 */
[----:B------:R-:W-:Y:S01]  /*6150*/  IMNMX R31, R25, c[0x0][0x1d4], PT ;  /* 0x00007500191f7a17 */ /* 0x000fe20003800200 */
[----:B------:R-:W-:Y:S01]  /*6160*/  BAR.SYNC.DEFER_BLOCKING 0x0 ;  /* 0x0000000000007b1d */ /* 0x000fe20000010000 */
[----:B------:R-:W-:Y:S01]  /*6170*/  LEA R33, R9, UR6, 0x1 ;  /* 0x0000000609217c11 */ /* 0x000fe2000f8e08ff */
[----:B------:R-:W-:Y:S01]  /*6180*/  IMAD.SHL.U32 R11, R32, 0x80, RZ ;  /* 0x00000080200b7824 */ /* 0x000fe200078e00ff */
[----:B------:R-:W-:Y:S01]  /*6190*/  CS2R R20, SRZ ;  /* 0x0000000000147805 */ /* 0x000fe2000001ff00 */
[----:B------:R-:W-:Y:S01]  /*61a0*/  CS2R R14, SRZ ;  /* 0x00000000000e7805 */ /* 0x000fe2000001ff00 */
[----:B------:R-:W-:Y:S01]  /*61b0*/  CS2R R12, SRZ ;  /* 0x00000000000c7805 */ /* 0x000fe2000001ff00 */
[----:B------:R-:W-:Y:S01]  /*61c0*/  BSSY B0, `(.L_x_94) ;  /* 0x00000b2000007945 */ /* 0x000fe20003800000 */
[----:B--2---:R-:W-:-:S04]  /*61d0*/  IADD3 R10, P0, R8, R11, RZ ;  /* 0x0000000b080a7210 */ /* 0x004fc80007f1e0ff */
[----:B------:R-:W-:Y:S02]  /*61e0*/  LEA.HI.X.SX32 R11, R11, R0, 0x1, P0 ;  /* 0x000000000b0b7211 */ /* 0x000fe400000f0eff */
[----:B------:R-:W-:-:S04]  /*61f0*/  LEA R22, P0, R10, c[0x0][0x1a0], 0x1 ;  /* 0x000068000a167a11 */ /* 0x000fc800078008ff */
[----:B------:R-:W-:Y:S02]  /*6200*/  LEA.HI.X R23, R10, c[0x0][0x1a4], R11, 0x1, P0 ;  /* 0x000069000a177a11 */ /* 0x000fe400000f0c0b */
[----:B------:R-:W-:Y:S01]  /*6210*/  ISETP.GE.AND P0, PT, R32, R31, PT ;  /* 0x0000001f2000720c */ /* 0x000fe20003f06270 */
[----:B------:R-:W-:-:S12]  /*6220*/  CS2R R10, SRZ ;  /* 0x00000000000a7805 */ /* 0x000fd8000001ff00 */
[----:B------:R-:W-:Y:S05]  /*6230*/  @P0 BRA `(.L_x_95) ;  /* 0x00000aa000000947 */ /* 0x000fea0003800000 */
[----:B------:R-:W-:Y:S01]  /*6240*/  ULDC UR4, c[0x0][0x1d4] ;  /* 0x0000750000047ab9 */ /* 0x000fe20000000800 */
[----:B------:R-:W-:Y:S01]  /*6250*/  IMAD.MOV R11, RZ, RZ, -R16 ;  /* 0x000000ffff0b7224 */ /* 0x000fe200078e0a10 */
[----:B------:R-:W-:Y:S01]  /*6260*/  ULOP3.LUT UR4, URZ, UR4, URZ, 0x33, !UPT ;  /* 0x000000043f047292 */ /* 0x000fe2000f8e333f */
[----:B------:R-:W-:Y:S01]  /*6270*/  IADD3 R10, -R216, -0x2, -R9 ;  /* 0xfffffffed80a7810 */ /* 0x000fe20007ffe909 */
[----:B------:R-:W-:Y:S01]  /*6280*/  IMAD R34, R17, c[0x0][0x1d8], R18 ;  /* 0x0000760011227a24 */ /* 0x000fe200078e0212 */
[----:B------:R-:W-:Y:S01]  /*6290*/  BSSY B1, `(.L_x_96) ;  /* 0x000003f000017945 */ /* 0x000fe20003800000 */
[----:B------:R-:W-:Y:S01]  /*62a0*/  IMAD.MOV.U32 R35, RZ, RZ, 0x2 ;  /* 0x00000002ff237424 */ /* 0x000fe200078e00ff */
[----:B------:R-:W-:Y:S01]  /*62b0*/  CS2R R12, SRZ ;  /* 0x00000000000c7805 */ /* 0x000fe2000001ff00 */
[----:B------:R-:W-:Y:S01]  /*62c0*/  IMNMX R11, R11, UR4, !PT ;  /* 0x000000040b0b7c17 */ /* 0x000fe2000f800200 */
[----:B------:R-:W-:Y:S01]  /*62d0*/  IMAD R34, R34, 0x80, R3 ;  /* 0x0000008022227824 */ /* 0x000fe200078e0203 */
[----:B------:R-:W-:Y:S01]  /*62e0*/  CS2R R14, SRZ ;  /* 0x00000000000e7805 */ /* 0x000fe2000001ff00 */
[----:B------:R-:W-:Y:S01]  /*62f0*/  IMAD.MOV.U32 R44, RZ, RZ, R32 ;  /* 0x000000ffff2c7224 */ /* 0x000fe200078e0020 */
[----:B------:R-:W-:Y:S01]  /*6300*/  CS2R R20, SRZ ;  /* 0x0000000000147805 */ /* 0x000fe2000001ff00 */
[----:B------:R-:W-:-:S02]  /*6310*/  IMAD.IADD R36, R10, 0x1, -R11 ;  /* 0x000000010a247824 */ /* 0x000fc400078e0a0b */
[----:B------:R-:W-:Y:S01]  /*6320*/  CS2R R10, SRZ ;  /* 0x00000000000a7805 */ /* 0x000fe2000001ff00 */
[----:B------:R-:W-:Y:S02]  /*6330*/  IMAD.WIDE R34, R34, R35, c[0x0][0x238] ;  /* 0x00008e0022227625 */ /* 0x000fe400078e0223 */
[----:B------:R-:W-:-:S13]  /*6340*/  LOP3.LUT P0, RZ, R36, 0x10, RZ, 0xc0, !PT ;  /* 0x0000001024ff7812 */ /* 0x000fda000780c0ff */
[----:B------:R-:W-:Y:S05]  /*6350*/  @P0 BRA `(.L_x_97) ;  /* 0x0000032000000947 */ /* 0x000fea0003800000 */
[----:B------:R-:W-:Y:S01]  /*6360*/  IMAD R13, R2, c[0x0][0x1d4], RZ ;  /* 0x00007500020d7a24 */ /* 0x000fe200078e02ff */
[----:B------:R-:W-:Y:S01]  /*6370*/  SHF.R.S32.HI R10, RZ, 0x1f, R32 ;  /* 0x0000001fff0a7819 */ /* 0x000fe20000011420 */
[----:B------:R-:W2:Y:S03]  /*6380*/  LDS.U16 R20, [R33] ;  /* 0x0000000021147984 */ /* 0x000ea60000000400 */
[----:B------:R-:W-:-:S04]  /*6390*/  IADD3 R11, P0, R13, R32, RZ ;  /* 0x000000200d0b7210 */ /* 0x000fc80007f1e0ff */
[----:B------:R-:W-:Y:S02]  /*63a0*/  LEA.HI.X.SX32 R12, R13, R10, 0x1, P0 ;  /* 0x0000000a0d0c7211 */ /* 0x000fe400000f0eff */
[----:B------:R-:W-:-:S04]  /*63b0*/  LEA R10, P0, R11, c[0x0][0x1a8], 0x2 ;  /* 0x00006a000b0a7a11 */ /* 0x000fc800078010ff */
[----:B------:R-:W-:-:S05]  /*63c0*/  LEA.HI.X R11, R11, c[0x0][0x1ac], R12, 0x2, P0 ;  /* 0x00006b000b0b7a11 */ /* 0x000fca00000f140c */
[----:B------:R-:W3:Y:S02]  /*63d0*/  LDG.E R10, [R10.64] ;  /* 0x000000240a0a7981 */ /* 0x000ee4000c1e1900 */
[----:B---3--:R-:W-:-:S04]  /*63e0*/  IMAD R13, R10, c[0x0][0x1d8], RZ ;  /* 0x000076000a0d7a24 */ /* 0x008fc800078e02ff */
[----:B------:R-:W-:-:S04]  /*63f0*/  IMAD R13, R13, c[0x0][0x1d4], R32 ;  /* 0x000075000d0d7a24 */ /* 0x000fc800078e0220 */
[----:B------:R-:W-:-:S05]  /*6400*/  IMAD.SHL.U32 R13, R13, 0x80, RZ ;  /* 0x000000800d0d7824 */ /* 0x000fca00078e00ff */
[----:B------:R-:W-:-:S04]  /*6410*/  IADD3 R14, P0, R30, R13, RZ ;  /* 0x0000000d1e0e7210 */ /* 0x000fc80007f1e0ff */
[----:B------:R-:W-:Y:S02]  /*6420*/  LEA.HI.X.SX32 R13, R13, R29, 0x1, P0 ;  /* 0x0000001d0d0d7211 */ /* 0x000fe400000f0eff */
[----:B------:R-:W-:-:S04]  /*6430*/  LEA R12, P0, R14, c[0x0][0x1a0], 0x1 ;  /* 0x000068000e0c7a11 */ /* 0x000fc800078008ff */
[----:B------:R-:W-:-:S06]  /*6440*/  LEA.HI.X R13, R14, c[0x0][0x1a4], R13, 0x1, P0 ;  /* 0x000069000e0d7a11 */ /* 0x000fcc00000f0c0d */
[----:B------:R-:W5:Y:S01]  /*6450*/  LDG.E.128 R12, [R12.64] ;  /* 0x000000240c0c7981 */ /* 0x000f62000c1e1d00 */
[----:B------:R-:W-:Y:S01]  /*6460*/  ULDC UR4, c[0x0][0x1ec] ;  /* 0x00007b0000047ab9 */ /* 0x000fe20000000800 */
[----:B--2---:R-:W-:Y:S01]  /*6470*/  HADD2.F32 R21, -RZ, R20.H0_H0 ;  /* 0x20000014ff157230 */ /* 0x004fe20000004100 */
[----:B------:R-:W-:-:S06]  /*6480*/  UISETP.NE.AND UP0, UPT, URZ, UR4, UPT ;  /* 0x000000043f00728c */ /* 0x000fcc000bf05270 */
[----:B------:R-:W-:-:S13]  /*6490*/  PLOP3.LUT P2, PT, PT, PT, UP0, 0x80, 0x0 ;  /* 0x000000000000781c */ /* 0x000fda0003f4f008 */
[----:B------:R-:W-:Y:S05]  /*64a0*/  @P2 BRA `(.L_x_98) ;  /* 0x000000c000002947 */ /* 0x000fea0003800000 */
[----:B------:R-:W-:Y:S01]  /*64b0*/  LOP3.LUT P3, RZ, R27, 0x1, RZ, 0xc0, !PT ;  /* 0x000000011bff7812 */ /* 0x000fe2000786c0ff */
[----:B------:R-:W2:-:S12]  /*64c0*/  LDS.128 R40, [R28.X16+0x140] ;  /* 0x000140001c287984 */ /* 0x000e98000000cc00 */
[----:B------:R-:W3:Y:S01]  /*64d0*/  @P3 LDG.E.128 R44, [R34.64] ;  /* 0x00000024222c3981 */ /* 0x000ee2000c1e1d00 */
[----:B--2--5:R-:W-:Y:S01]  /*64e0*/  HFMA2.MMA R12, R12, 1, 1, R40 ;  /* 0x3c003c000c0c7835 */ /* 0x024fe20000000028 */
[----:B------:R-:W-:Y:S01]  /*64f0*/  HADD2 R13, R13, R41 ;  /* 0x000000290d0d7230 */ /* 0x000fe20000000000 */
[----:B------:R-:W-:Y:S01]  /*6500*/  HFMA2.MMA R14, R14, 1, 1, R42 ;  /* 0x3c003c000e0e7835 */ /* 0x000fe2000000002a */
[----:B------:R-:W-:-:S04]  /*6510*/  HADD2 R15, R15, R43 ;  /* 0x0000002b0f0f7230 */ /* 0x000fc80000000000 */
[----:B---3--:R-:W-:-:S03]  /*6520*/  @P3 HFMA2.MMA R13, R13, R45, -RZ ;  /* 0x0000002d0d0d3235 */ /* 0x008fc600001000ff */
[----:B------:R-:W-:Y:S01]  /*6530*/  @P3 HMUL2 R12, R12, R44 ;  /* 0x0000002c0c0c3232 */ /* 0x000fe20000000000 */
[----:B------:R-:W-:Y:S01]  /*6540*/  @P3 HFMA2.MMA R15, R15, R47, -RZ ;  /* 0x0000002f0f0f3235 */ /* 0x000fe200001000ff */
[----:B------:R-:W-:-:S06]  /*6550*/  @P3 HMUL2 R14, R14, R46 ;  /* 0x0000002e0e0e3232 */ /* 0x000fcc0000000000 */
[----:B------:R2:W-:Y:S04]  /*6560*/  STG.E.128 [R22.64], R12 ;  /* 0x0000000c16007986 */ /* 0x0005e8000c101d24 */
.L_x_98:
[--C-:B-----5:R-:W-:Y:S02]  /*6570*/  HADD2.F32 R10, -RZ, R12.reuse.H0_H0 ;  /* 0x2000000cff0a7230 */ /* 0x120fe40000004100 */
[----:B--2---:R-:W-:Y:S02]  /*6580*/  HADD2.F32 R12, -RZ, R12.H1_H1 ;  /* 0x3000000cff0c7230 */ /* 0x004fe40000004100 */
[--C-:B------:R-:W-:Y:S01]  /*6590*/  HADD2.F32 R20, -RZ, R13.reuse.H0_H0 ;  /* 0x2000000dff147230 */ /* 0x100fe20000004100 */
[C---:B------:R-:W-:Y:S01]  /*65a0*/  FFMA.FTZ R10, R21.reuse, R10, RZ ;  /* 0x0000000a150a7223 */ /* 0x040fe200000100ff */
[----:B------:R-:W-:Y:S01]  /*65b0*/  HADD2.F32 R38, -RZ, R13.H1_H1 ;  /* 0x3000000dff267230 */ /* 0x000fe20000004100 */
[C---:B------:R-:W-:Y:S01]  /*65c0*/  FFMA.FTZ R11, R21.reuse, R12, RZ ;  /* 0x0000000c150b7223 */ /* 0x040fe200000100ff */
[--C-:B------:R-:W-:Y:S01]  /*65d0*/  HADD2.F32 R40, -RZ, R14.reuse.H0_H0 ;  /* 0x2000000eff287230 */ /* 0x100fe20000004100 */
[C---:B------:R-:W-:Y:S01]  /*65e0*/  FFMA.FTZ R12, R21.reuse, R20, RZ ;  /* 0x00000014150c7223 */ /* 0x040fe200000100ff */
[----:B------:R-:W-:Y:S01]  /*65f0*/  HADD2.F32 R42, -RZ, R14.H1_H1 ;  /* 0x3000000eff2a7230 */ /* 0x000fe20000004100 */
[C---:B------:R-:W-:Y:S01]  /*6600*/  FFMA.FTZ R13, R21.reuse, R38, RZ ;  /* 0x00000026150d7223 */ /* 0x040fe200000100ff */
[--C-:B------:R-:W-:Y:S01]  /*6610*/  HADD2.F32 R44, -RZ, R15.reuse.H0_H0 ;  /* 0x2000000fff2c7230 */ /* 0x100fe20000004100 */
[C---:B------:R-:W-:Y:S01]  /*6620*/  FFMA.FTZ R14, R21.reuse, R40, RZ ;  /* 0x00000028150e7223 */ /* 0x040fe200000100ff */
[----:B------:R-:W-:Y:S01]  /*6630*/  HADD2.F32 R46, -RZ, R15.H1_H1 ;  /* 0x3000000fff2e7230 */ /* 0x000fe20000004100 */
[----:B------:R-:W-:-:S02]  /*6640*/  FFMA.FTZ R15, R21, R42, RZ ;  /* 0x0000002a150f7223 */ /* 0x000fc400000100ff */
[C---:B------:R-:W-:Y:S01]  /*6650*/  FFMA.FTZ R20, R21.reuse, R44, RZ ;  /* 0x0000002c15147223 */ /* 0x040fe200000100ff */
[----:B------:R-:W-:Y:S01]  /*6660*/  IADD3 R44, R32, 0x10, RZ ;  /* 0x00000010202c7810 */ /* 0x000fe20007ffe0ff */
[----:B------:R-:W-:Y:S02]  /*6670*/  FFMA.FTZ R21, R21, R46, RZ ;  /* 0x0000002e15157223 */ /* 0x000fe400000100ff */
.L_x_97:
[----:B------:R-:W-:Y:S05]  /*6680*/  BSYNC B1 ;  /* 0x0000000000017941 */ /* 0x000fea0003800000 */
.L_x_96:
[----:B------:R-:W-:-:S13]  /*6690*/  LOP3.LUT P0, RZ, R36, 0xfffffff0, RZ, 0xc0, !PT ;  /* 0xfffffff024ff7812 */ /* 0x000fda000780c0ff */
[----:B------:R-:W-:Y:S05]  /*66a0*/  @!P0 BRA `(.L_x_95) ;  /* 0x0000063000008947 */ /* 0x000fea0003800000 */
[----:B------:R-:W-:Y:S01]  /*66b0*/  ULDC UR4, c[0x0][0x1ec] ;  /* 0x00007b0000047ab9 */ /* 0x000fe20000000800 */
[----:B------:R-:W-:Y:S01]  /*66c0*/  IMAD R57, R2, c[0x0][0x1d4], RZ ;  /* 0x0000750002397a24 */ /* 0x000fe200078e02ff */
[----:B------:R-:W-:-:S06]  /*66d0*/  UISETP.NE.AND UP0, UPT, URZ, UR4, UPT ;  /* 0x000000043f00728c */ /* 0x000fcc000bf05270 */
[----:B------:R-:W-:Y:S02]  /*66e0*/  PLOP3.LUT P2, PT, PT, PT, UP0, 0x80, 0x0 ;  /* 0x000000000000781c */ /* 0x000fe40003f4f008 */
.L_x_101:
[----:B------:R-:W-:Y:S02]  /*66f0*/  SHF.R.S32.HI R36, RZ, 0x1f, R44 ;  /* 0x0000001fff247819 */ /* 0x000fe4000001142c */
[----:B------:R-:W-:Y:S02]  /*6700*/  IADD3 R37, P0, R57, R44, RZ ;  /* 0x0000002c39257210 */ /* 0x000fe40007f1e0ff */
[----:B------:R-:W-:Y:S02]  /*6710*/  LOP3.LUT P4, RZ, R27, 0x1, RZ, 0xc0, !PT ;  /* 0x000000011bff7812 */ /* 0x000fe4000788c0ff */
[----:B------:R-:W-:Y:S02]  /*6720*/  LEA.HI.X.SX32 R36, R57, R36, 0x1, P0 ;  /* 0x0000002439247211 */ /* 0x000fe400000f0eff */
[----:B------:R-:W-:-:S04]  /*6730*/  LEA R40, P0, R37, c[0x0][0x1a8], 0x2 ;  /* 0x00006a0025287a11 */ /* 0x000fc800078010ff */
[----:B------:R-:W-:-:S05]  /*6740*/  LEA.HI.X R41, R37, c[0x0][0x1ac], R36, 0x2, P0 ;  /* 0x00006b0025297a11 */ /* 0x000fca00000f1424 */
[----:B------:R-:W2:Y:S01]  /*6750*/  LDG.E R36, [R40.64] ;  /* 0x0000002428247981 */ /* 0x000ea2000c1e1900 */
[----:B------:R-:W-:-:S05]  /*6760*/  IMAD.SHL.U32 R39, R44, 0x80, RZ ;  /* 0x000000802c277824 */ /* 0x000fca00078e00ff */
[----:B------:R-:W-:-:S04]  /*6770*/  IADD3 R38, P3, R8, R39, RZ ;  /* 0x0000002708267210 */ /* 0x000fc80007f7e0ff */
[----:B------:R-:W-:Y:S02]  /*6780*/  LEA.HI.X.SX32 R39, R39, R0, 0x1, P3 ;  /* 0x0000000027277211 */ /* 0x000fe400018f0eff */
[----:B------:R-:W-:-:S04]  /*6790*/  LEA R42, P3, R38, c[0x0][0x1a0], 0x1 ;  /* 0x00006800262a7a11 */ /* 0x000fc800078608ff */
[----:B------:R-:W-:Y:S01]  /*67a0*/  LEA.HI.X R43, R38, c[0x0][0x1a4], R39, 0x1, P3 ;  /* 0x00006900262b7a11 */ /* 0x000fe200018f0c27 */
[----:B--2---:R-:W-:-:S04]  /*67b0*/  IMAD R37, R36, c[0x0][0x1d8], RZ ;  /* 0x0000760024257a24 */ /* 0x004fc800078e02ff */
[----:B------:R-:W-:-:S04]  /*67c0*/  IMAD R37, R37, c[0x0][0x1d4], R44 ;  /* 0x0000750025257a24 */ /* 0x000fc800078e022c */
[----:B------:R-:W-:-:S05]  /*67d0*/  IMAD.SHL.U32 R37, R37, 0x80, RZ ;  /* 0x0000008025257824 */ /* 0x000fca00078e00ff */
[----:B------:R-:W-:-:S04]  /*67e0*/  IADD3 R45, P0, R30, R37, RZ ;  /* 0x000000251e2d7210 */ /* 0x000fc80007f1e0ff */
[----:B------:R-:W-:Y:S02]  /*67f0*/  LEA.HI.X.SX32 R46, R37, R29, 0x1, P0 ;  /* 0x0000001d252e7211 */ /* 0x000fe400000f0eff */
[----:B------:R-:W-:-:S04]  /*6800*/  LEA R36, P0, R45, c[0x0][0x1a0], 0x1 ;  /* 0x000068002d247a11 */ /* 0x000fc800078008ff */
[----:B------:R-:W-:-:S05]  /*6810*/  LEA.HI.X R37, R45, c[0x0][0x1a4], R46, 0x1, P0 ;  /* 0x000069002d257a11 */ /* 0x000fca00000f0c2e */
[----:B------:R2:W5:Y:S01]  /*6820*/  LDG.E.128 R48, [R36.64] ;  /* 0x0000002424307981 */ /* 0x000562000c1e1d00 */
[----:B------:R-:W-:Y:S05]  /*6830*/  @P2 BRA `(.L_x_99) ;  /* 0x000000b000002947 */ /* 0x000fea0003800000 */
[----:B------:R-:W3:Y:S04]  /*6840*/  @P4 LDG.E.128 R52, [R34.64] ;  /* 0x0000002422344981 */ /* 0x000ee8000c1e1d00 */
[----:B--2---:R-:W2:Y:S02]  /*6850*/  LDS.128 R36, [R28.X16+0x140] ;  /* 0x000140001c247984 */ /* 0x004ea4000000cc00 */
        /* <DEDUP_REMOVED lines=9> */
.L_x_99:
[----:B------:R-:W3:Y:S01]  /*68f0*/  LDG.E R40, [R40.64+0x40] ;  /* 0x0000402428287981 */ /* 0x000ee2000c1e1900 */
[----:B------:R-:W-:-:S05]  /*6900*/  IMAD.IADD R45, R44, 0x1, -R216 ;  /* 0x000000012c2d7824 */ /* 0x000fca00078e0ad8 */
[----:B------:R-:W-:Y:S01]  /*6910*/  LEA R46, R45, UR5, 0x1 ;  /* 0x000000052d2e7c11 */ /* 0x000fe2000f8e08ff */
[----:B--23--:R-:W-:-:S04]  /*6920*/  IMAD R37, R40, c[0x0][0x1d8], RZ ;  /* 0x0000760028257a24 */ /* 0x00cfc800078e02ff */
[----:B------:R-:W2:Y:S01]  /*6930*/  LDS.U16 R40, [R46+0x240] ;  /* 0x000240002e287984 */ /* 0x000ea20000000400 */
[----:B------:R-:W-:-:S05]  /*6940*/  IMAD R37, R37, c[0x0][0x1d4], R44 ;  /* 0x0000750025257a24 */ /* 0x000fca00078e022c */
[----:B------:R-:W-:-:S04]  /*6950*/  LEA R37, R37, 0x800, 0x7 ;  /* 0x0000080025257811 */ /* 0x000fc800078e38ff */
[----:B------:R-:W-:-:S04]  /*6960*/  IADD3 R38, P0, R30, R37, RZ ;  /* 0x000000251e267210 */ /* 0x000fc80007f1e0ff */
[----:B------:R-:W-:Y:S02]  /*6970*/  LEA.HI.X.SX32 R37, R37, R29, 0x1, P0 ;  /* 0x0000001d25257211 */ /* 0x000fe400000f0eff */
[----:B------:R-:W-:-:S04]  /*6980*/  LEA R36, P0, R38, c[0x0][0x1a0], 0x1 ;  /* 0x0000680026247a11 */ /* 0x000fc800078008ff */
[----:B------:R-:W-:-:S06]  /*6990*/  LEA.HI.X R37, R38, c[0x0][0x1a4], R37, 0x1, P0 ;  /* 0x0000690026257a11 */ /* 0x000fcc00000f0c25 */
[----:B------:R-:W5:Y:S02]  /*69a0*/  LDG.E.128 R36, [R36.64] ;  /* 0x0000002424247981 */ /* 0x000f64000c1e1d00 */
[----:B-----5:R-:W-:Y:S02]  /*69b0*/  HADD2.F32 R41, -RZ, R48.H0_H0 ;  /* 0x20000030ff297230 */ /* 0x020fe40000004100 */
[----:B------:R-:W-:Y:S02]  /*69c0*/  HADD2.F32 R47, -RZ, R49.H0_H0 ;  /* 0x20000031ff2f7230 */ /* 0x000fe40000004100 */
[----:B------:R-:W-:Y:S02]  /*69d0*/  HADD2.F32 R53, -RZ, R50.H0_H0 ;  /* 0x20000032ff357230 */ /* 0x000fe40000004100 */
[----:B------:R-:W-:Y:S02]  /*69e0*/  HADD2.F32 R55, -RZ, R51.H0_H0 ;  /* 0x20000033ff377230 */ /* 0x000fe40000004100 */
[----:B------:R-:W-:-:S02]  /*69f0*/  HADD2.F32 R48, -RZ, R48.H1_H1 ;  /* 0x30000030ff307230 */ /* 0x000fc40000004100 */
[----:B------:R-:W-:Y:S02]  /*6a00*/  HADD2.F32 R49, -RZ, R49.H1_H1 ;  /* 0x30000031ff317230 */ /* 0x000fe40000004100 */
[----:B--2---:R-:W-:Y:S02]  /*6a10*/  HADD2.F32 R40, -RZ, R40.H0_H0 ;  /* 0x20000028ff287230 */ /* 0x004fe40000004100 */
[----:B------:R-:W-:Y:S02]  /*6a20*/  HADD2.F32 R50, -RZ, R50.H1_H1 ;  /* 0x30000032ff327230 */ /* 0x000fe40000004100 */
[----:B------:R-:W-:Y:S01]  /*6a30*/  HADD2.F32 R51, -RZ, R51.H1_H1 ;  /* 0x30000033ff337230 */ /* 0x000fe20000004100 */
[C---:B------:R-:W-:Y:S01]  /*6a40*/  FFMA.FTZ R41, R40.reuse, R41, R10 ;  /* 0x0000002928297223 */ /* 0x040fe2000001000a */
[----:B------:R-:W-:Y:S01]  /*6a50*/  LEA R10, R45, UR6, 0x1 ;  /* 0x000000062d0a7c11 */ /* 0x000fe2000f8e08ff */
[C---:B------:R-:W-:Y:S02]  /*6a60*/  FFMA.FTZ R11, R40.reuse, R48, R11 ;  /* 0x00000030280b7223 */ /* 0x040fe4000001000b */
[----:B------:R-:W-:-:S02]  /*6a70*/  FFMA.FTZ R47, R40, R47, R12 ;  /* 0x0000002f282f7223 */ /* 0x000fc4000001000c */
[C---:B------:R-:W-:Y:S02]  /*6a80*/  FFMA.FTZ R49, R40.reuse, R49, R13 ;  /* 0x0000003128317223 */ /* 0x040fe4000001000d */
[C---:B------:R-:W-:Y:S02]  /*6a90*/  FFMA.FTZ R53, R40.reuse, R53, R14 ;  /* 0x0000003528357223 */ /* 0x040fe4000001000e */
[C---:B------:R-:W-:Y:S02]  /*6aa0*/  FFMA.FTZ R50, R40.reuse, R50, R15 ;  /* 0x0000003228327223 */ /* 0x040fe4000001000f */
[C---:B------:R-:W-:Y:S02]  /*6ab0*/  FFMA.FTZ R55, R40.reuse, R55, R20 ;  /* 0x0000003728377223 */ /* 0x040fe40000010014 */
[----:B------:R-:W-:Y:S01]  /*6ac0*/  FFMA.FTZ R51, R40, R51, R21 ;  /* 0x0000003328337223 */ /* 0x000fe20000010015 */
[----:B------:R-:W-:Y:S05]  /*6ad0*/  @P2 BRA `(.L_x_100) ;  /* 0x000000b000002947 */ /* 0x000fea0003800000 */
[----:B------:R-:W2:Y:S04]  /*6ae0*/  @P4 LDG.E.128 R12, [R34.64] ;  /* 0x00000024220c4981 */ /* 0x000ea8000c1e1d00 */
[----:B------:R-:W3:Y:S02]  /*6af0*/  LDS.128 R60, [R28.X16+0x140] ;  /* 0x000140001c3c7984 */ /* 0x000ee4000000cc00 */
[----:B---3--:R-:W-:Y:S01]  /*6b00*/  HFMA2.MMA R36, R36, 1, 1, R60 ;  /* 0x3c003c0024247835 */ /* 0x008fe2000000003c */
[----:B------:R-:W-:Y:S01]  /*6b10*/  HADD2 R37, R37, R61 ;  /* 0x0000003d25257230 */ /* 0x000fe20000000000 */
[----:B------:R-:W-:Y:S01]  /*6b20*/  HFMA2.MMA R38, R38, 1, 1, R62 ;  /* 0x3c003c0026267835 */ /* 0x000fe2000000003e */
[----:B------:R-:W-:-:S04]  /*6b30*/  HADD2 R39, R39, R63 ;  /* 0x0000003f27277230 */ /* 0x000fc80000000000 */
[----:B--2---:R-:W-:-:S03]  /*6b40*/  @P4 HFMA2.MMA R37, R37, R13, -RZ ;  /* 0x0000000d25254235 */ /* 0x004fc600001000ff */
[----:B------:R-:W-:Y:S01]  /*6b50*/  @P4 HMUL2 R36, R36, R12 ;  /* 0x0000000c24244232 */ /* 0x000fe20000000000 */
[----:B------:R-:W-:Y:S01]  /*6b60*/  @P4 HFMA2.MMA R39, R39, R15, -RZ ;  /* 0x0000000f27274235 */ /* 0x000fe200001000ff */
[----:B------:R-:W-:-:S06]  /*6b70*/  @P4 HMUL2 R38, R38, R14 ;  /* 0x0000000e26264232 */ /* 0x000fcc0000000000 */
[----:B------:R2:W-:Y:S04]  /*6b80*/  STG.E.128 [R42.64+0x1000], R36 ;  /* 0x001000242a007986 */ /* 0x0005e8000c101d24 */
.L_x_100:
[----:B------:R-:W3:Y:S01]  /*6b90*/  LDS.U16 R10, [R10+0x20] ;  /* 0x000020000a0a7984 */ /* 0x000ee20000000400 */
[----:B------:R-:W-:Y:S01]  /*6ba0*/  IADD3 R44, R44, 0x20, RZ ;  /* 0x000000202c2c7810 */ /* 0x000fe20007ffe0ff */
[----:B------:R-:W-:Y:S02]  /*6bb0*/  HADD2.F32 R12, -RZ, R36.H0_H0 ;  /* 0x20000024ff0c7230 */ /* 0x000fe40000004100 */
[--C-:B------:R-:W-:Y:S01]  /*6bc0*/  HADD2.F32 R14, -RZ, R37.reuse.H0_H0 ;  /* 0x20000025ff0e7230 */ /* 0x100fe20000004100 */
[----:B------:R-:W-:Y:S01]  /*6bd0*/  ISETP.GE.AND P0, PT, R44, R31, PT ;  /* 0x0000001f2c00720c */ /* 0x000fe20003f06270 */
[----:B------:R-:W-:Y:S02]  /*6be0*/  HADD2.F32 R20, -RZ, R37.H1_H1 ;  /* 0x30000025ff147230 */ /* 0x000fe40000004100 */
[----:B------:R-:W-:Y:S02]  /*6bf0*/  HADD2.F32 R40, -RZ, R38.H0_H0 ;  /* 0x20000026ff287230 */ /* 0x000fe40000004100 */
[----:B--2---:R-:W-:-:S02]  /*6c00*/  HADD2.F32 R36, -RZ, R36.H1_H1 ;  /* 0x30000024ff247230 */ /* 0x004fc40000004100 */
[----:B------:R-:W-:Y:S02]  /*6c10*/  HADD2.F32 R38, -RZ, R38.H1_H1 ;  /* 0x30000026ff267230 */ /* 0x000fe40000004100 */
[--C-:B------:R-:W-:Y:S02]  /*6c20*/  HADD2.F32 R42, -RZ, R39.reuse.H0_H0 ;  /* 0x20000027ff2a7230 */ /* 0x100fe40000004100 */
[----:B------:R-:W-:Y:S02]  /*6c30*/  HADD2.F32 R46, -RZ, R39.H1_H1 ;  /* 0x30000027ff2e7230 */ /* 0x000fe40000004100 */
[----:B---3--:R-:W-:-:S05]  /*6c40*/  HADD2.F32 R21, -RZ, R10.H0_H0 ;  /* 0x2000000aff157230 */ /* 0x008fca0000004100 */
[C---:B------:R-:W-:Y:S02]  /*6c50*/  FFMA.FTZ R10, R21.reuse, R12, R41 ;  /* 0x0000000c150a7223 */ /* 0x040fe40000010029 */
[C---:B------:R-:W-:Y:S02]  /*6c60*/  FFMA.FTZ R12, R21.reuse, R14, R47 ;  /* 0x0000000e150c7223 */ /* 0x040fe4000001002f */
[C---:B------:R-:W-:Y:S02]  /*6c70*/  FFMA.FTZ R13, R21.reuse, R20, R49 ;  /* 0x00000014150d7223 */ /* 0x040fe40000010031 */
[C---:B------:R-:W-:Y:S02]  /*6c80*/  FFMA.FTZ R11, R21.reuse, R36, R11 ;  /* 0x00000024150b7223 */ /* 0x040fe4000001000b */
[C---:B------:R-:W-:Y:S02]  /*6c90*/  FFMA.FTZ R14, R21.reuse, R40, R53 ;  /* 0x00000028150e7223 */ /* 0x040fe40000010035 */
[----:B------:R-:W-:-:S02]  /*6ca0*/  FFMA.FTZ R15, R21, R38, R50 ;  /* 0x00000026150f7223 */ /* 0x000fc40000010032 */
[C---:B------:R-:W-:Y:S02]  /*6cb0*/  FFMA.FTZ R20, R21.reuse, R42, R55 ;  /* 0x0000002a15147223 */ /* 0x040fe40000010037 */
[----:B------:R-:W-:Y:S01]  /*6cc0*/  FFMA.FTZ R21, R21, R46, R51 ;  /* 0x0000002e15157223 */ /* 0x000fe20000010033 */
[----:B------:R-:W-:Y:S05]  /*6cd0*/  @!P0 BRA `(.L_x_101) ;  /* 0xfffffa1000008947 */ /* 0x000fea000383ffff */
.L_x_95:
[----:B------:R-:W-:Y:S05]  /*6ce0*/  BSYNC B0 ;  /* 0x0000000000007941 */ /* 0x000fea0003800000 */
.L_x_94:
[----:B------:R-:W-:Y:S01]  /*6cf0*/  ISETP.GE.AND P0, PT, R32, R25, PT ;  /* 0x000000192000720c */ /* 0x000fe20003f06270 */
[----:B------:R-:W-:-:S12]  /*6d00*/  BSSY B0, `(.L_x_102) ;  /* 0x0000102000007945 */ /* 0x000fd80003800000 */
[----:B------:R-:W-:Y:S05]  /*6d10*/  @P0 BRA `(.L_x_103) ;  /* 0x0000100000000947 */ /* 0x000fea0003800000 */
[----:B------:R-:W-:Y:S01]  /*6d20*/  IADD3 R31, -R9, -0x2, R16 ;  /* 0xfffffffe091f7810 */ /* 0x000fe20007ffe110 */
[----:B------:R-:W-:Y:S01]  /*6d30*/  IMAD R16, R17, c[0x0][0x1d8], R18 ;  /* 0x0000760011107a24 */ /* 0x000fe200078e0212 */
[----:B------:R-:W-:Y:S01]  /*6d40*/  BSSY B1, `(.L_x_104) ;  /* 0x0000053000017945 */ /* 0x000fe20003800000 */
[----:B------:R-:W-:Y:S02]  /*6d50*/  IMAD.MOV.U32 R35, RZ, RZ, 0x2 ;  /* 0x00000002ff237424 */ /* 0x000fe400078e00ff */
[----:B------:R-:W-:Y:S02]  /*6d60*/  IMAD.IADD R31, R31, 0x1, -R216 ;  /* 0x000000011f1f7824 */ /* 0x000fe400078e0ad8 */
[----:B------:R-:W-:-:S03]  /*6d70*/  IMAD R16, R16, 0x80, R3 ;  /* 0x0000008010107824 */ /* 0x000fc600078e0203 */
[----:B------:R-:W-:Y:S01]  /*6d80*/  LOP3.LUT P0, RZ, R31, 0x10, RZ, 0xc0, !PT ;  /* 0x000000101fff7812 */ /* 0x000fe2000780c0ff */
[----:B------:R-:W-:-:S12]  /*6d90*/  IMAD.WIDE R34, R16, R35, c[0x0][0x238] ;  /* 0x00008e0010227625 */ /* 0x000fd800078e0223 */
[----:B------:R-:W-:Y:S05]  /*6da0*/  @P0 BRA `(.L_x_105) ;  /* 0x000004c000000947 */ /* 0x000fea0003800000 */
[----:B------:R-:W-:Y:S01]  /*6db0*/  ISETP.GE.AND P0, PT, R32, c[0x0][0x1d4], PT ;  /* 0x0000750020007a0c */ /* 0x000fe20003f06270 */
[----:B------:R-:W-:-:S12]  /*6dc0*/  BSSY B2, `(.L_x_106) ;  /* 0x0000049000027945 */ /* 0x000fd80003800000 */
[----:B------:R-:W-:Y:S05]  /*6dd0*/  @!P0 BRA `(.L_x_107) ;  /* 0x0000047000008947 */ /* 0x000fea0003800000 */
[----:B------:R-:W-:Y:S01]  /*6de0*/  IABS R39, c[0x0][0x1d4] ;  /* 0x0000750000277a13 */ /* 0x000fe20000000000 */
[----:B------:R-:W-:Y:S01]  /*6df0*/  IMAD.MOV.U32 R36, RZ, RZ, RZ ;  /* 0x000000ffff247224 */ /* 0x000fe200078e00ff */
[----:B------:R-:W-:Y:S01]  /*6e00*/  ISETP.GE.AND P2, PT, R32, RZ, PT ;  /* 0x000000ff2000720c */ /* 0x000fe20003f46270 */
[----:B------:R-:W2:Y:S01]  /*6e10*/  LDS.U16 R33, [R33] ;  /* 0x0000000021217984 */ /* 0x000ea20000000400 */
[----:B------:R-:W3:Y:S01]  /*6e20*/  I2F.RP R38, R39 ;  /* 0x0000002700267306 */ /* 0x000ee20000209400 */
[----:B------:R-:W-:-:S07]  /*6e30*/  ISETP.NE.AND P3, PT, RZ, c[0x0][0x1d4], PT ;  /* 0x00007500ff007a0c */ /* 0x000fce0003f65270 */
[----:B---3--:R-:W3:Y:S02]  /*6e40*/  MUFU.RCP R38, R38 ;  /* 0x0000002600267308 */ /* 0x008ee40000001000 */
[----:B---3--:R-:W-:-:S06]  /*6e50*/  IADD3 R40, R38, 0xffffffe, RZ ;  /* 0x0ffffffe26287810 */ /* 0x008fcc0007ffe0ff */
[----:B------:R-:W3:Y:S02]  /*6e60*/  F2I.FTZ.U32.TRUNC.NTZ R37, R40 ;  /* 0x0000002800257305 */ /* 0x000ee4000021f000 */
[----:B---3--:R-:W-:-:S04]  /*6e70*/  IMAD.MOV R16, RZ, RZ, -R37 ;  /* 0x000000ffff107224 */ /* 0x008fc800078e0a25 */
[----:B------:R-:W-:Y:S01]  /*6e80*/  IMAD R41, R16, R39, RZ ;  /* 0x0000002710297224 */ /* 0x000fe200078e02ff */
[----:B------:R-:W-:-:S03]  /*6e90*/  IABS R16, R32 ;  /* 0x0000002000107213 */ /* 0x000fc60000000000 */
[----:B------:R-:W-:-:S04]  /*6ea0*/  IMAD.HI.U32 R41, R37, R41, R36 ;  /* 0x0000002925297227 */ /* 0x000fc800078e0024 */
[----:B------:R-:W-:-:S04]  /*6eb0*/  IMAD.MOV.U32 R36, RZ, RZ, R16 ;  /* 0x000000ffff247224 */ /* 0x000fc800078e0010 */
[----:B------:R-:W-:-:S04]  /*6ec0*/  IMAD.HI.U32 R16, R41, R36, RZ ;  /* 0x0000002429107227 */ /* 0x000fc800078e00ff */
[----:B------:R-:W-:-:S04]  /*6ed0*/  IMAD.MOV R37, RZ, RZ, -R16 ;  /* 0x000000ffff257224 */ /* 0x000fc800078e0a10 */
[----:B------:R-:W-:-:S05]  /*6ee0*/  IMAD R16, R39, R37, R36 ;  /* 0x0000002527107224 */ /* 0x000fca00078e0224 */
[----:B------:R-:W-:-:S13]  /*6ef0*/  ISETP.GT.U32.AND P0, PT, R39, R16, PT ;  /* 0x000000102700720c */ /* 0x000fda0003f04070 */
[----:B------:R-:W-:-:S05]  /*6f00*/  @!P0 IMAD.IADD R16, R16, 0x1, -R39 ;  /* 0x0000000110108824 */ /* 0x000fca00078e0a27 */
[----:B------:R-:W-:-:S13]  /*6f10*/  ISETP.GT.U32.AND P0, PT, R39, R16, PT ;  /* 0x000000102700720c */ /* 0x000fda0003f04070 */
[----:B------:R-:W-:Y:S02]  /*6f20*/  @!P0 IMAD.IADD R16, R16, 0x1, -R39 ;  /* 0x0000000110108824 */ /* 0x000fe400078e0a27 */
[----:B------:R-:W-:Y:S02]  /*6f30*/  IMAD R39, R2, c[0x0][0x1d4], RZ ;  /* 0x0000750002277a24 */ /* 0x000fe400078e02ff */
[----:B------:R-:W-:Y:S01]  /*6f40*/  @!P2 IMAD.MOV R16, RZ, RZ, -R16 ;  /* 0x000000ffff10a224 */ /* 0x000fe200078e0a10 */
[----:B------:R-:W-:-:S04]  /*6f50*/  @!P3 LOP3.LUT R16, RZ, c[0x0][0x1d4], RZ, 0x33, !PT ;  /* 0x00007500ff10ba12 */ /* 0x000fc800078e33ff */
[----:B------:R-:W-:Y:S02]  /*6f60*/  SHF.R.S32.HI R36, RZ, 0x1f, R16 ;  /* 0x0000001fff247819 */ /* 0x000fe40000011410 */
        /* <DEDUP_REMOVED lines=11> */
[----:B------:R-:W-:-:S05]  /*7020*/  LEA.HI.X R39, R16, c[0x0][0x1a4], R39, 0x1, P0 ;  /* 0x0000690010277a11 */ /* 0x000fca00000f0c27 */
[----:B------:R3:W5:Y:S01]  /*7030*/  LDG.E.128 R40, [R38.64] ;  /* 0x0000002426287981 */ /* 0x000762000c1e1d00 */
[----:B------:R-:W-:Y:S01]  /*7040*/  ULDC UR4, c[0x0][0x1ec] ;  /* 0x00007b0000047ab9 */ /* 0x000fe20000000800 */
[----:B--2---:R-:W-:Y:S01]  /*7050*/  HADD2.F32 R16, -RZ, R33.H0_H0 ;  /* 0x20000021ff107230 */ /* 0x004fe20000004100 */
[----:B------:R-:W-:-:S06]  /*7060*/  UISETP.NE.AND UP0, UPT, URZ, UR4, UPT ;  /* 0x000000043f00728c */ /* 0x000fcc000bf05270 */
[----:B------:R-:W-:-:S13]  /*7070*/  PLOP3.LUT P2, PT, PT, PT, UP0, 0x80, 0x0 ;  /* 0x000000000000781c */ /* 0x000fda0003f4f008 */
[----:B------:R-:W-:Y:S05]  /*7080*/  @P2 BRA `(.L_x_108) ;  /* 0x000000c000002947 */ /* 0x000fea0003800000 */
[----:B---3--:R-:W-:Y:S01]  /*7090*/  LOP3.LUT P4, RZ, R27, 0x1, RZ, 0xc0, !PT ;  /* 0x000000011bff7812 */ /* 0x008fe2000788c0ff */
        /* <DEDUP_REMOVED lines=11> */
.L_x_108:
[----:B--23-5:R-:W-:Y:S02]  /*7150*/  HADD2.F32 R23, -RZ, R40.H0_H0 ;  /* 0x20000028ff177230 */ /* 0x02cfe40000004100 */
[----:B------:R-:W-:Y:S02]  /*7160*/  HADD2.F32 R33, -RZ, R41.H0_H0 ;  /* 0x20000029ff217230 */ /* 0x000fe40000004100 */
[----:B------:R-:W-:Y:S01]  /*7170*/  HADD2.F32 R37, -RZ, R42.H0_H0 ;  /* 0x2000002aff257230 */ /* 0x000fe20000004100 */
[C---:B------:R-:W-:Y:S01]  /*7180*/  FFMA.FTZ R10, R16.reuse, R23, R10 ;  /* 0x00000017100a7223 */ /* 0x040fe2000001000a */
[----:B------:R-:W-:Y:S01]  /*7190*/  HADD2.F32 R39, -RZ, R43.H0_H0 ;  /* 0x2000002bff277230 */ /* 0x000fe20000004100 */
[C---:B------:R-:W-:Y:S01]  /*71a0*/  FFMA.FTZ R12, R16.reuse, R33, R12 ;  /* 0x00000021100c7223 */ /* 0x040fe2000001000c */
[----:B------:R-:W-:Y:S01]  /*71b0*/  HADD2.F32 R40, -RZ, R40.H1_H1 ;  /* 0x30000028ff287230 */ /* 0x000fe20000004100 */
[C---:B------:R-:W-:Y:S01]  /*71c0*/  FFMA.FTZ R14, R16.reuse, R37, R14 ;  /* 0x00000025100e7223 */ /* 0x040fe2000001000e */
[----:B------:R-:W-:Y:S01]  /*71d0*/  HADD2.F32 R41, -RZ, R41.H1_H1 ;  /* 0x30000029ff297230 */ /* 0x000fe20000004100 */
[C---:B------:R-:W-:Y:S01]  /*71e0*/  FFMA.FTZ R20, R16.reuse, R39, R20 ;  /* 0x0000002710147223 */ /* 0x040fe20000010014 */
[----:B------:R-:W-:Y:S01]  /*71f0*/  HADD2.F32 R42, -RZ, R42.H1_H1 ;  /* 0x3000002aff2a7230 */ /* 0x000fe20000004100 */
[C---:B------:R-:W-:Y:S01]  /*7200*/  FFMA.FTZ R11, R16.reuse, R40, R11 ;  /* 0x00000028100b7223 */ /* 0x040fe2000001000b */
[----:B------:R-:W-:Y:S01]  /*7210*/  HADD2.F32 R43, -RZ, R43.H1_H1 ;  /* 0x3000002bff2b7230 */ /* 0x000fe20000004100 */
[----:B------:R-:W-:-:S02]  /*7220*/  FFMA.FTZ R13, R16, R41, R13 ;  /* 0x00000029100d7223 */ /* 0x000fc4000001000d */
[C---:B------:R-:W-:Y:S02]  /*7230*/  FFMA.FTZ R15, R16.reuse, R42, R15 ;  /* 0x0000002a100f7223 */ /* 0x040fe4000001000f */
[----:B------:R-:W-:Y:S02]  /*7240*/  FFMA.FTZ R21, R16, R43, R21 ;  /* 0x0000002b10157223 */ /* 0x000fe40000010015 */
.L_x_107:
[----:B------:R-:W-:Y:S05]  /*7250*/  BSYNC B2 ;  /* 0x0000000000027941 */ /* 0x000fea0003800000 */
.L_x_106:
[----:B------:R-:W-:Y:S02]  /*7260*/  IADD3 R32, R32, 0x10, RZ ;  /* 0x0000001020207810 */ /* 0x000fe40007ffe0ff */
.L_x_105:
[----:B------:R-:W-:Y:S05]  /*7270*/  BSYNC B1 ;  /* 0x0000000000017941 */ /* 0x000fea0003800000 */
.L_x_104:
[----:B------:R-:W-:-:S13]  /*7280*/  LOP3.LUT P0, RZ, R31, 0xfffffff0, RZ, 0xc0, !PT ;  /* 0xfffffff01fff7812 */ /* 0x000fda000780c0ff */
[----:B------:R-:W-:Y:S05]  /*7290*/  @!P0 BRA `(.L_x_103) ;  /* 0x00000a8000008947 */ /* 0x000fea0003800000 */
[C---:B------:R-:W-:Y:S01]  /*72a0*/  LEA R23, R32.reuse, UR5, 0x1 ;  /* 0x0000000520177c11 */ /* 0x040fe2000f8e08ff */
[----:B------:R-:W-:Y:S01]  /*72b0*/  IMAD.MOV.U32 R16, RZ, RZ, RZ ;  /* 0x000000ffff107224 */ /* 0x000fe200078e00ff */
[----:B------:R-:W-:-:S03]  /*72c0*/  LEA R54, R32, 0x800, 0x7 ;  /* 0x0000080020367811 */ /* 0x000fc600078e38ff */
[----:B------:R-:W-:Y:S02]  /*72d0*/  IMAD R53, R216, -0x2, R23 ;  /* 0xfffffffed8357824 */ /* 0x000fe400078e0217 */
.L_x_115:
[----:B------:R-:W-:Y:S01]  /*72e0*/  IADD3 R23, R54, -0x800, RZ ;  /* 0xfffff80036177810 */ /* 0x000fe20007ffe0ff */
[----:B------:R-:W-:Y:S01]  /*72f0*/  BSSY B1, `(.L_x_109) ;  /* 0x0000050000017945 */ /* 0x000fe20003800000 */
[----:B------:R-:W-:Y:S02]  /*7300*/  IMAD.IADD R52, R53, 0x1, R16 ;  /* 0x0000000135347824 */ /* 0x000fe400078e0210 */
[----:B------:R-:W-:-:S04]  /*7310*/  IADD3 R22, P0, R8, R23, RZ ;  /* 0x0000001708167210 */ /* 0x000fc80007f1e0ff */
[----:B------:R-:W-:Y:S02]  /*7320*/  LEA.HI.X.SX32 R23, R23, R0, 0x1, P0 ;  /* 0x0000000017177211 */ /* 0x000fe400000f0eff */
[----:B------:R-:W-:Y:S02]  /*7330*/  ISETP.GE.AND P0, PT, R32, c[0x0][0x1d4], PT ;  /* 0x0000750020007a0c */ /* 0x000fe40003f06270 */
[----:B------:R-:W-:-:S04]  /*7340*/  LEA R38, P3, R22, c[0x0][0x1a0], 0x1 ;  /* 0x0000680016267a11 */ /* 0x000fc800078608ff */
[----:B------:R-:W-:-:S07]  /*7350*/  LEA.HI.X R39, R22, c[0x0][0x1a4], R23, 0x1, P3 ;  /* 0x0000690016277a11 */ /* 0x000fce00018f0c17 */
[----:B------:R-:W-:Y:S05]  /*7360*/  @!P0 BRA `(.L_x_110) ;  /* 0x0000048000008947 */ /* 0x000fea0003800000 */
[----:B------:R-:W-:Y:S02]  /*7370*/  IABS R31, c[0x0][0x1d4] ;  /* 0x00007500001f7a13 */ /* 0x000fe40000000000 */
[----:B------:R-:W-:Y:S02]  /*7380*/  IABS R40, R32 ;  /* 0x0000002000287213 */ /* 0x000fe40000000000 */
[----:B------:R-:W2:Y:S01]  /*7390*/  I2F.RP R33, R31 ;  /* 0x0000001f00217306 */ /* 0x000ea20000209400 */
[----:B------:R-:W-:Y:S02]  /*73a0*/  ISETP.GE.AND P2, PT, R32, RZ, PT ;  /* 0x000000ff2000720c */ /* 0x000fe40003f46270 */
[----:B------:R-:W-:-:S05]  /*73b0*/  ISETP.NE.AND P3, PT, RZ, c[0x0][0x1d4], PT ;  /* 0x00007500ff007a0c */ /* 0x000fca0003f65270 */
[----:B--2---:R-:W2:Y:S02]  /*73c0*/  MUFU.RCP R33, R33 ;  /* 0x0000002100217308 */ /* 0x004ea40000001000 */
[----:B--2---:R-:W-:-:S06]  /*73d0*/  IADD3 R36, R33, 0xffffffe, RZ ;  /* 0x0ffffffe21247810 */ /* 0x004fcc0007ffe0ff */
[----:B------:R2:W3:Y:S02]  /*73e0*/  F2I.FTZ.U32.TRUNC.NTZ R23, R36 ;  /* 0x0000002400177305 */ /* 0x0004e4000021f000 */
[----:B--2---:R-:W-:Y:S02]  /*73f0*/  IMAD R36, R2, c[0x0][0x1d4], RZ ;  /* 0x0000750002247a24 */ /* 0x004fe400078e02ff */
[----:B---3--:R-:W-:-:S04]  /*7400*/  IMAD.MOV R22, RZ, RZ, -R23 ;  /* 0x000000ffff167224 */ /* 0x008fc800078e0a17 */
[----:B------:R-:W-:Y:S02]  /*7410*/  IMAD R37, R22, R31, RZ ;  /* 0x0000001f16257224 */ /* 0x000fe400078e02ff */
[----:B------:R-:W-:-:S04]  /*7420*/  IMAD.MOV.U32 R22, RZ, RZ, RZ ;  /* 0x000000ffff167224 */ /* 0x000fc800078e00ff */
        /* <DEDUP_REMOVED lines=8> */
[----:B------:R-:W-:-:S04]  /*74b0*/  @!P0 IMAD.IADD R22, R22, 0x1, -R31 ;  /* 0x0000000116168824 */ /* 0x000fc800078e0a1f */
[----:B------:R-:W-:-:S04]  /*74c0*/  IMAD.MOV.U32 R31, RZ, RZ, R22 ;  /* 0x000000ffff1f7224 */ /* 0x000fc800078e0016 */
[----:B------:R-:W-:Y:S01]  /*74d0*/  @!P2 IMAD.MOV R31, RZ, RZ, -R31 ;  /* 0x000000ffff1fa224 */ /* 0x000fe200078e0a1f */
[----:B------:R-:W-:-:S04]  /*74e0*/  @!P3 LOP3.LUT R31, RZ, c[0x0][0x1d4], RZ, 0x33, !PT ;  /* 0x00007500ff1fba12 */ /* 0x000fc800078e33ff */
[----:B------:R-:W-:Y:S02]  /*74f0*/  SHF.R.S32.HI R22, RZ, 0x1f, R31 ;  /* 0x0000001fff167819 */ /* 0x000fe4000001141f */
[----:B------:R-:W-:-:S04]  /*7500*/  IADD3 R23, P0, R36, R31, RZ ;  /* 0x0000001f24177210 */ /* 0x000fc80007f1e0ff */
[----:B------:R-:W-:Y:S02]  /*7510*/  LEA.HI.X.SX32 R36, R36, R22, 0x1, P0 ;  /* 0x0000001624247211 */ /* 0x000fe400000f0eff */
[----:B------:R-:W-:-:S04]  /*7520*/  LEA R22, P0, R23, c[0x0][0x1a8], 0x2 ;  /* 0x00006a0017167a11 */ /* 0x000fc800078010ff */
[----:B------:R-:W-:-:S05]  /*7530*/  LEA.HI.X R23, R23, c[0x0][0x1ac], R36, 0x2, P0 ;  /* 0x00006b0017177a11 */ /* 0x000fca00000f1424 */
[----:B------:R-:W2:Y:S02]  /*7540*/  LDG.E R22, [R22.64] ;  /* 0x0000002416167981 */ /* 0x000ea4000c1e1900 */
[----:B--2---:R-:W-:-:S04]  /*7550*/  IMAD R36, R22, c[0x0][0x1d8], RZ ;  /* 0x0000760016247a24 */ /* 0x004fc800078e02ff */
[----:B------:R-:W-:-:S04]  /*7560*/  IMAD R36, R36, c[0x0][0x1d4], R31 ;  /* 0x0000750024247a24 */ /* 0x000fc800078e021f */
[----:B------:R-:W-:-:S05]  /*7570*/  IMAD.SHL.U32 R36, R36, 0x80, RZ ;  /* 0x0000008024247824 */ /* 0x000fca00078e00ff */
[----:B------:R-:W-:-:S04]  /*7580*/  IADD3 R31, P0, R30, R36, RZ ;  /* 0x000000241e1f7210 */ /* 0x000fc80007f1e0ff */
[----:B------:R-:W-:Y:S02]  /*7590*/  LEA.HI.X.SX32 R40, R36, R29, 0x1, P0 ;  /* 0x0000001d24287211 */ /* 0x000fe400000f0eff */
[----:B------:R-:W-:-:S04]  /*75a0*/  LEA R36, P0, R31, c[0x0][0x1a0], 0x1 ;  /* 0x000068001f247a11 */ /* 0x000fc800078008ff */
[----:B------:R-:W-:Y:S02]  /*75b0*/  LEA.HI.X R37, R31, c[0x0][0x1a4], R40, 0x1, P0 ;  /* 0x000069001f257a11 */ /* 0x000fe400000f0c28 */
[----:B------:R-:W2:Y:S04]  /*75c0*/  LDS.U16 R31, [R52+0x240] ;  /* 0x00024000341f7984 */ /* 0x000ea80000000400 */
[----:B------:R3:W5:Y:S01]  /*75d0*/  LDG.E.128 R40, [R36.64] ;  /* 0x0000002424287981 */ /* 0x000762000c1e1d00 */
[----:B------:R-:W-:Y:S02]  /*75e0*/  ULDC UR4, c[0x0][0x1ec] ;  /* 0x00007b0000047ab9 */ /* 0x000fe40000000800 */
[----:B------:R-:W-:-:S06]  /*75f0*/  UISETP.NE.AND UP0, UPT, URZ, UR4, UPT ;  /* 0x000000043f00728c */ /* 0x000fcc000bf05270 */
[----:B------:R-:W-:Y:S01]  /*7600*/  PLOP3.LUT P2, PT, PT, PT, UP0, 0x80, 0x0 ;  /* 0x000000000000781c */ /* 0x000fe20003f4f008 */
[----:B--2---:R-:W-:-:S12]  /*7610*/  HADD2.F32 R31, -RZ, R31.H0_H0 ;  /* 0x2000001fff1f7230 */ /* 0x004fd80000004100 */
        /* <DEDUP_REMOVED lines=13> */
.L_x_111:
[----:B---3-5:R-:W-:Y:S02]  /*76f0*/  HADD2.F32 R22, -RZ, R40.H0_H0 ;  /* 0x20000028ff167230 */ /* 0x028fe40000004100 */
[----:B------:R-:W-:Y:S02]  /*7700*/  HADD2.F32 R33, -RZ, R42.H0_H0 ;  /* 0x2000002aff217230 */ /* 0x000fe40000004100 */
[----:B--2---:R-:W-:Y:S01]  /*7710*/  HADD2.F32 R40, -RZ, R40.H1_H1 ;  /* 0x30000028ff287230 */ /* 0x004fe20000004100 */
[C---:B------:R-:W-:Y:S01]  /*7720*/  FFMA.FTZ R10, R31.reuse, R22, R10 ;  /* 0x000000161f0a7223 */ /* 0x040fe2000001000a */
[--C-:B------:R-:W-:Y:S01]  /*7730*/  HADD2.F32 R23, -RZ, R41.reuse.H0_H0 ;  /* 0x20000029ff177230 */ /* 0x100fe20000004100 */
[C---:B------:R-:W-:Y:S01]  /*7740*/  FFMA.FTZ R14, R31.reuse, R33, R14 ;  /* 0x000000211f0e7223 */ /* 0x040fe2000001000e */
[----:B------:R-:W-:Y:S01]  /*7750*/  HADD2.F32 R36, -RZ, R41.H1_H1 ;  /* 0x30000029ff247230 */ /* 0x000fe20000004100 */
[C---:B------:R-:W-:Y:S01]  /*7760*/  FFMA.FTZ R11, R31.reuse, R40, R11 ;  /* 0x000000281f0b7223 */ /* 0x040fe2000001000b */
[----:B------:R-:W-:Y:S01]  /*7770*/  HADD2.F32 R42, -RZ, R42.H1_H1 ;  /* 0x3000002aff2a7230 */ /* 0x000fe20000004100 */
[C---:B------:R-:W-:Y:S01]  /*7780*/  FFMA.FTZ R12, R31.reuse, R23, R12 ;  /* 0x000000171f0c7223 */ /* 0x040fe2000001000c */
[--C-:B------:R-:W-:Y:S01]  /*7790*/  HADD2.F32 R37, -RZ, R43.reuse.H0_H0 ;  /* 0x2000002bff257230 */ /* 0x100fe20000004100 */
[C---:B------:R-:W-:Y:S01]  /*77a0*/  FFMA.FTZ R13, R31.reuse, R36, R13 ;  /* 0x000000241f0d7223 */ /* 0x040fe2000001000d */
[----:B------:R-:W-:Y:S01]  /*77b0*/  HADD2.F32 R44, -RZ, R43.H1_H1 ;  /* 0x3000002bff2c7230 */ /* 0x000fe20000004100 */
[----:B------:R-:W-:-:S02]  /*77c0*/  FFMA.FTZ R15, R31, R42, R15 ;  /* 0x0000002a1f0f7223 */ /* 0x000fc4000001000f */
[C---:B------:R-:W-:Y:S02]  /*77d0*/  FFMA.FTZ R20, R31.reuse, R37, R20 ;  /* 0x000000251f147223 */ /* 0x040fe40000010014 */
[----:B------:R-:W-:Y:S02]  /*77e0*/  FFMA.FTZ R21, R31, R44, R21 ;  /* 0x0000002c1f157223 */ /* 0x000fe40000010015 */
.L_x_110:
[----:B------:R-:W-:Y:S05]  /*77f0*/  BSYNC B1 ;  /* 0x0000000000017941 */ /* 0x000fea0003800000 */
.L_x_109:
[----:B------:R-:W-:Y:S01]  /*7800*/  IADD3 R41, R32, 0x10, RZ ;  /* 0x0000001020297810 */ /* 0x000fe20007ffe0ff */
[----:B------:R-:W-:Y:S03]  /*7810*/  BSSY B1, `(.L_x_112) ;  /* 0x000004b000017945 */ /* 0x000fe60003800000 */
[----:B------:R-:W-:-:S13]  /*7820*/  ISETP.GE.AND P0, PT, R41, c[0x0][0x1d4], PT ;  /* 0x0000750029007a0c */ /* 0x000fda0003f06270 */
        /* <DEDUP_REMOVED lines=56> */
[----:B------:R2:W-:Y:S04]  /*7bb0*/  STG.E.128 [R38.64+0x1000], R40 ;  /* 0x0010002826007986 */ /* 0x0005e8000c101d24 */
.L_x_114:
        /* <DEDUP_REMOVED lines=16> */
.L_x_113:
[----:B------:R-:W-:Y:S05]  /*7cc0*/  BSYNC B1 ;  /* 0x0000000000017941 */ /* 0x000fea0003800000 */
.L_x_112:
[----:B------:R-:W-:Y:S02]  /*7cd0*/  IADD3 R32, R32, 0x20, RZ ;  /* 0x0000002020207810 */ /* 0x000fe40007ffe0ff */
[----:B------:R-:W-:Y:S02]  /*7ce0*/  IADD3 R16, R16, 0x40, RZ ;  /* 0x0000004010107810 */ /* 0x000fe40007ffe0ff */
[----:B------:R-:W-:Y:S02]  /*7cf0*/  ISETP.GE.AND P0, PT, R32, R25, PT ;  /* 0x000000192000720c */ /* 0x000fe40003f06270 */
[----:B------:R-:W-:-:S11]  /*7d00*/  IADD3 R54, R54, 0x1000, RZ ;  /* 0x0000100036367810 */ /* 0x000fd60007ffe0ff */
[----:B------:R-:W-:Y:S05]  /*7d10*/  @!P0 BRA `(.L_x_115) ;  /* 0xfffff5c000008947 */ /* 0x000fea000383ffff */
.L_x_103:
[----:B------:R-:W-:Y:S05]  /*7d20*/  BSYNC B0 ;  /* 0x0000000000007941 */ /* 0x000fea0003800000 */
.L_x_102:
[----:B------:R-:W-:Y:S01]  /*7d30*/  BSSY B0, `(.L_x_116) ;  /* 0x0000033000007945 */ /* 0x000fe20003800000 */
[----:B------:R-:W-:Y:S05]  /*7d40*/  @P1 BRA `(.L_x_117) ;  /* 0x0000031000001947 */ /* 0x000fea0003800000 */
[----:B------:R-:W-:-:S05]  /*7d50*/  IMAD.SHL.U32 R23, R25, 0x80, RZ ;  /* 0x0000008019177824 */ /* 0x000fca00078e00ff */
[----:B------:R-:W-:-:S04]  /*7d60*/  IADD3 R2, P0, R8, R23, RZ ;  /* 0x0000001708027210 */ /* 0x000fc80007f1e0ff */
[----:B------:R-:W-:Y:S02]  /*7d70*/  LEA.HI.X.SX32 R23, R23, R0, 0x1, P0 ;  /* 0x0000000017177211 */ /* 0x000fe400000f0eff */
[----:B------:R-:W-:-:S04]  /*7d80*/  LEA R22, P0, R2, c[0x0][0x1a0], 0x1 ;  /* 0x0000680002167a11 */ /* 0x000fc800078008ff */
[----:B------:R-:W-:-:S05]  /*7d90*/  LEA.HI.X R23, R2, c[0x0][0x1a4], R23, 0x1, P0 ;  /* 0x0000690002177a11 */ /* 0x000fca00000f0c17 */
[----:B0-----:R0:W5:Y:S01]  /*7da0*/  LDG.E.128 R28, [R22.64] ;  /* 0x00000024161c7981 */ /* 0x001162000c1e1d00 */
[----:B------:R-:W-:Y:S01]  /*7db0*/  IMAD.IADD R16, R25, 0x1, -R216 ;  /* 0x0000000119107824 */ /* 0x000fe200078e0ad8 */
[----:B------:R-:W-:Y:S04]  /*7dc0*/  BSSY B1, `(.L_x_118) ;  /* 0x0000019000017945 */ /* 0x000fe80003800000 */
[----:B------:R-:W-:-:S05]  /*7dd0*/  LEA R16, R16, UR5, 0x1 ;  /* 0x0000000510107c11 */ /* 0x000fca000f8e08ff */
[----:B------:R-:W2:Y:S02]  /*7de0*/  LDS.U16 R2, [R16+0x240] ;  /* 0x0002400010027984 */ /* 0x000ea40000000400 */
[----:B--2---:R-:W-:Y:S01]  /*7df0*/  HADD2.F32 R2, -RZ, R2.H0_H0 ;  /* 0x20000002ff027230 */ /* 0x004fe20000004100 */
[----:B------:R-:W-:Y:S05]  /*7e00*/  @P2 BRA `(.L_x_119) ;  /* 0x0000014000002947 */ /* 0x000fea0003800000 */
[----:B0-----:R-:W-:-:S13]  /*7e10*/  LOP3.LUT P3, RZ, R27, 0x1, RZ, 0xc0, !PT ;  /* 0x000000011bff7812 */ /* 0x001fda000786c0ff */
[----:B------:R-:W-:Y:S02]  /*7e20*/  @P3 IMAD R18, R17, c[0x0][0x1d8], R18 ;  /* 0x0000760011123a24 */ /* 0x000fe400078e0212 */
[----:B------:R-:W-:Y:S02]  /*7e30*/  @P3 IMAD.MOV.U32 R17, RZ, RZ, 0x2 ;  /* 0x00000002ff113424 */ /* 0x000fe400078e00ff */
[----:B------:R-:W-:-:S04]  /*7e40*/  @P3 IMAD R16, R18, 0x80, R3 ;  /* 0x0000008012103824 */ /* 0x000fc800078e0203 */
[----:B------:R-:W-:-:S05]  /*7e50*/  @P3 IMAD.WIDE R16, R16, R17, c[0x0][0x238] ;  /* 0x00008e0010103625 */ /* 0x000fca00078e0211 */
[----:B------:R-:W2:Y:S01]  /*7e60*/  @P3 LDG.E.128 R32, [R16.64] ;  /* 0x0000002410203981 */ /* 0x000ea2000c1e1d00 */
[----:B------:R-:W-:Y:S01]  /*7e70*/  IMAD.SHL.U32 R23, R26, 0x80, RZ ;  /* 0x000000801a177824 */ /* 0x000fe200078e00ff */
[----:B-----5:R-:W-:Y:S01]  /*7e80*/  HFMA2.MMA R28, R28, 1, 1, R4 ;  /* 0x3c003c001c1c7835 */ /* 0x020fe20000000004 */
[----:B------:R-:W-:Y:S01]  /*7e90*/  HADD2 R29, R29, R5 ;  /* 0x000000051d1d7230 */ /* 0x000fe20000000000 */
[----:B------:R-:W-:Y:S01]  /*7ea0*/  HFMA2.MMA R30, R30, 1, 1, R6 ;  /* 0x3c003c001e1e7835 */ /* 0x000fe20000000006 */
[----:B------:R-:W-:Y:S01]  /*7eb0*/  HADD2 R31, R31, R7 ;  /* 0x000000071f1f7230 */ /* 0x000fe20000000000 */
[----:B------:R-:W-:-:S04]  /*7ec0*/  IADD3 R8, P0, R8, R23, RZ ;  /* 0x0000001708087210 */ /* 0x000fc80007f1e0ff */
        /* <DEDUP_REMOVED lines=8> */
.L_x_119:
[----:B0-----:R-:W-:Y:S05]  /*7f50*/  BSYNC B1 ;  /* 0x0000000000017941 */ /* 0x001fea0003800000 */
.L_x_118:
[----:B-----5:R-:W-:Y:S02]  /*7f60*/  HADD2.F32 R5, -RZ, R28.H0_H0 ;  /* 0x2000001cff057230 */ /* 0x020fe40000004100 */
        /* <DEDUP_REMOVED lines=15> */
.L_x_117:
[----:B------:R-:W-:Y:S05]  /*8060*/  BSYNC B0 ;  /* 0x0000000000007941 */ /* 0x000fea0003800000 */
.L_x_116:
[----:B------:R-:W-:Y:S01]  /*8070*/  LOP3.LUT R0, R19, 0xffffff80, RZ, 0xc0, !PT ;  /* 0xffffff8013007812 */ /* 0x000fe200078ec0ff */
[----:B------:R-:W-:Y:S01]  /*8080*/  IMAD R9, R9, 0x80, R3 ;  /* 0x0000008009097824 */ /* 0x000fe200078e0203 */
[C---:B------:R-:W-:Y:S01]  /*8090*/  LOP3.LUT R2, R19.reuse, 0xffffffc0, RZ, 0xc0, !PT ;  /* 0xffffffc013027812 */ /* 0x040fe200078ec0ff */
[----:B------:R-:W-:Y:S01]  /*80a0*/  BAR.SYNC.DEFER_BLOCKING 0x0 ;  /* 0x0000000000007b1d */ /* 0x000fe20000010000 */
[----:B------:R-:W-:Y:S02]  /*80b0*/  ISETP.NE.AND P6, PT, R0, 0x80, PT ;  /* 0x000000800000780c */ /* 0x000fe40003fc5270 */
[----:B------:R-:W-:Y:S02]  /*80c0*/  ISETP.NE.AND P5, PT, R2, 0x40, PT ;  /* 0x000000400200780c */ /* 0x000fe40003fa5270 */
[C---:B------:R-:W-:Y:S01]  /*80d0*/  ISETP.GT.AND P0, PT, R19.reuse, 0x3f, PT ;  /* 0x0000003f1300780c */ /* 0x040fe20003f04270 */
[----:B------:R-:W-:Y:S01]  /*80e0*/  BSSY B0, `(.L_x_120) ;  /* 0x0000011000007945 */ /* 0x000fe20003800000 */
[----:B0-----:R-:W-:-:S02]  /*80f0*/  LOP3.LUT R4, R19, 0xffffffe0, RZ, 0xc0, !PT ;  /* 0xffffffe013047812 */ /* 0x001fc400078ec0ff */
[C---:B------:R-:W-:Y:S02]  /*8100*/  LOP3.LUT R2, R19.reuse, 0xfffffff0, RZ, 0xc0, !PT ;  /* 0xfffffff013027812 */ /* 0x040fe400078ec0ff */
[----:B------:R-:W-:Y:S02]  /*8110*/  P2R R0, PR, RZ, 0x1 ;  /* 0x00000001ff007803 */ /* 0x000fe40000000000 */
[----:B------:R-:W-:Y:S02]  /*8120*/  ISETP.NE.AND P4, PT, R4, 0x20, PT ;  /* 0x000000200400780c */ /* 0x000fe40003f85270 */
[C---:B------:R-:W-:Y:S02]  /*8130*/  ISETP.GT.AND P3, PT, R19.reuse, 0x7f, PT ;  /* 0x0000007f1300780c */ /* 0x040fe40003f64270 */
[C---:B------:R-:W-:Y:S02]  /*8140*/  ISETP.GT.AND P2, PT, R19.reuse, 0x1f, PT ;  /* 0x0000001f1300780c */ /* 0x040fe40003f44270 */
[----:B------:R-:W-:-:S02]  /*8150*/  ISETP.GT.AND P1, PT, R19, 0xf, PT ;  /* 0x0000000f1300780c */ /* 0x000fc40003f24270 */
[----:B------:R-:W-:Y:S02]  /*8160*/  IADD3 R0, R19, 0xf, RZ ;  /* 0x0000000f13007810 */ /* 0x000fe40007ffe0ff */
[----:B------:R-:W-:Y:S02]  /*8170*/  LEA R9, R9, 0x240, 0x1 ;  /* 0x0000024009097811 */ /* 0x000fe400078e08ff */
[----:B------:R-:W-:Y:S01]  /*8180*/  ISETP.NE.AND P0, PT, R2, 0x10, PT ;  /* 0x000000100200780c */ /* 0x000fe20003f05270 */
[----:B------:R-:W-:Y:S07]  /*8190*/  @P6 BRA `(.L_x_121) ;  /* 0x0000005000006947 */ /* 0x000fee0003800000 */
[----:B------:R-:W-:Y:S02]  /*81a0*/  F2FP.PACK_AB R4, R11, R10 ;  /* 0x0000000a0b04723e */ /* 0x000fe400000000ff */
[----:B------:R-:W-:Y:S02]  /*81b0*/  F2FP.PACK_AB R5, R13, R12 ;  /* 0x0000000c0d05723e */ /* 0x000fe400000000ff */
[----:B------:R-:W-:Y:S02]  /*81c0*/  F2FP.PACK_AB R6, R15, R14 ;  /* 0x0000000e0f06723e */ /* 0x000fe400000000ff */
[----:B------:R-:W-:-:S05]  /*81d0*/  F2FP.PACK_AB R7, R21, R20 ;  /* 0x000000141507723e */ /* 0x000fca00000000ff */
[----:B------:R0:W-:Y:S02]  /*81e0*/  STS.128 [R9+-0x800], R4 ;  /* 0xfff8000409007388 */ /* 0x0001e40000000c00 */
.L_x_121:
[----:B------:R-:W-:Y:S05]  /*81f0*/  BSYNC B0 ;  /* 0x0000000000007941 */ /* 0x000fea0003800000 */
.L_x_120:
[----:B------:R-:W-:Y:S01]  /*8200*/  BAR.SYNC.DEFER_BLOCKING 0x0 ;  /* 0x0000000000007b1d */ /* 0x000fe20000010000 */
[----:B------:R-:W-:-:S05]  /*8210*/  ISETP.GT.U32.AND P6, PT, R0, 0x1e, PT ;  /* 0x0000001e0000780c */ /* 0x000fca0003fc4070 */
[----:B------:R-:W-:Y:S01]  /*8220*/  BSSY B0, `(.L_x_122) ;  /* 0x0000013000007945 */ /* 0x000fe20003800000 */
[----:B------:R-:W-:Y:S05]  /*8230*/  @P3 BRA `(.L_x_123) ;  /* 0x0000011000003947 */ /* 0x000fea0003800000 */
[----:B0-----:R-:W0:Y:S02]  /*8240*/  LDS.128 R4, [R9] ;  /* 0x0000000009047984 */ /* 0x001e240000000c00 */
[--C-:B0-----:R-:W-:Y:S02]  /*8250*/  HADD2.F32 R23, -RZ, R5.reuse.H0_H0 ;  /* 0x20000005ff177230 */ /* 0x101fe40000004100 */
[----:B------:R-:W-:Y:S02]  /*8260*/  HADD2.F32 R0, -RZ, R5.H1_H1 ;  /* 0x30000005ff007230 */ /* 0x000fe40000004100 */
[----:B------:R-:W-:Y:S01]  /*8270*/  HADD2.F32 R17, -RZ, R4.H0_H0 ;  /* 0x20000004ff117230 */ /* 0x000fe20000004100 */
[----:B------:R-:W-:Y:S01]  /*8280*/  FADD.FTZ R12, R12, R23 ;  /* 0x000000170c0c7221 */ /* 0x000fe20000010000 */
[----:B------:R-:W-:Y:S01]  /*8290*/  HADD2.F32 R5, -RZ, R6.H0_H0 ;  /* 0x20000006ff057230 */ /* 0x000fe20000004100 */
[----:B------:R-:W-:Y:S01]  /*82a0*/  FADD.FTZ R13, R13, R0 ;  /* 0x000000000d0d7221 */ /* 0x000fe20000010000 */
[----:B------:R-:W-:Y:S01]  /*82b0*/  HADD2.F32 R4, -RZ, R4.H1_H1 ;  /* 0x30000004ff047230 */ /* 0x000fe20000004100 */
[----:B------:R-:W-:Y:S01]  /*82c0*/  FADD.FTZ R10, R10, R17 ;  /* 0x000000110a0a7221 */ /* 0x000fe20000010000 */
[----:B------:R-:W-:Y:S01]  /*82d0*/  HADD2.F32 R6, -RZ, R6.H1_H1 ;  /* 0x30000006ff067230 */ /* 0x000fe20000004100 */
[----:B------:R-:W-:Y:S01]  /*82e0*/  FADD.FTZ R14, R14, R5 ;  /* 0x000000050e0e7221 */ /* 0x000fe20000010000 */
[--C-:B------:R-:W-:Y:S01]  /*82f0*/  HADD2.F32 R25, -RZ, R7.reuse.H0_H0 ;  /* 0x20000007ff197230 */ /* 0x100fe20000004100 */
[----:B------:R-:W-:Y:S01]  /*8300*/  FADD.FTZ R11, R11, R4 ;  /* 0x000000040b0b7221 */ /* 0x000fe20000010000 */
[----:B------:R-:W-:Y:S01]  /*8310*/  HADD2.F32 R2, -RZ, R7.H1_H1 ;  /* 0x30000007ff027230 */ /* 0x000fe20000004100 */
[----:B------:R-:W-:-:S02]  /*8320*/  FADD.FTZ R15, R15, R6 ;  /* 0x000000060f0f7221 */ /* 0x000fc40000010000 */
[----:B------:R-:W-:Y:S02]  /*8330*/  FADD.FTZ R20, R20, R25 ;  /* 0x0000001914147221 */ /* 0x000fe40000010000 */
[----:B------:R-:W-:Y:S02]  /*8340*/  FADD.FTZ R21, R21, R2 ;  /* 0x0000000215157221 */ /* 0x000fe40000010000 */
.L_x_123:
[----:B------:R-:W-:Y:S05]  /*8350*/  BSYNC B0 ;  /* 0x0000000000007941 */ /* 0x000fea0003800000 */
.L_x_122:
[----:B------:R-:W-:Y:S06]  /*8360*/  BAR.SYNC.DEFER_BLOCKING 0x0 ;  /* 0x0000000000007b1d */ /* 0x000fec0000010000 */
[----:B------:R-:W-:Y:S01]  /*8370*/  BSSY B0, `(.L_x_124) ;  /* 0x0000007000007945 */ /* 0x000fe20003800000 */
[----:B------:R-:W-:Y:S05]  /*8380*/  @P5 BRA `(.L_x_125) ;  /* 0x0000005000005947 */ /* 0x000fea0003800000 */
[----:B0-----:R-:W-:Y:S02]  /*8390*/  F2FP.PACK_AB R4, R11, R10 ;  /* 0x0000000a0b04723e */ /* 0x001fe400000000ff */
[----:B------:R-:W-:-:S02]  /*83a0*/  F2FP.PACK_AB R5, R13, R12 ;  /* 0x0000000c0d05723e */ /* 0x000fc400000000ff */
[----:B------:R-:W-:Y:S02]  /*83b0*/  F2FP.PACK_AB R6, R15, R14 ;  /* 0x0000000e0f06723e */ /* 0x000fe400000000ff */
[----:B------:R-:W-:-:S05]  /*83c0*/  F2FP.PACK_AB R7, R21, R20 ;  /* 0x000000141507723e */ /* 0x000fca00000000ff */
[----:B------:R0:W-:Y:S02]  /*83d0*/  STS.128 [R9+-0x400], R4 ;  /* 0xfffc000409007388 */ /* 0x0001e40000000c00 */
.L_x_125:
[----:B------:R-:W-:Y:S05]  /*83e0*/  BSYNC B0 ;  /* 0x0000000000007941 */ /* 0x000fea0003800000 */
.L_x_124:
[----:B------:R-:W-:Y:S01]  /*83f0*/  BAR.SYNC.DEFER_BLOCKING 0x0 ;  /* 0x0000000000007b1d */ /* 0x000fe20000010000 */
[----:B------:R-:W-:-:S05]  /*8400*/  ISETP.GT.AND P3, PT, R19, 0x3f, PT ;  /* 0x0000003f1300780c */ /* 0x000fca0003f64270 */
[----:B------:R-:W-:Y:S08]  /*8410*/  BSSY B0, `(.L_x_126) ;  /* 0x0000013000007945 */ /* 0x000ff00003800000 */
[----:B------:R-:W-:Y:S05]  /*8420*/  @P3 BRA `(.L_x_127) ;  /* 0x0000011000003947 */ /* 0x000fea0003800000 */
[----:B0-----:R-:W0:Y:S02]  /*8430*/  LDS.128 R4, [R9] ;  /* 0x0000000009047984 */ /* 0x001e240000000c00 */
[----:B0-----:R-:W-:-:S02]  /*8440*/  HADD2.F32 R19, -RZ, R5.H0_H0 ;  /* 0x20000005ff137230 */ /* 0x001fc40000004100 */
        /* <DEDUP_REMOVED lines=15> */
.L_x_127:
[----:B------:R-:W-:Y:S05]  /*8540*/  BSYNC B0 ;  /* 0x0000000000007941 */ /* 0x000fea0003800000 */
.L_x_126:
        /* <DEDUP_REMOVED lines=8> */
.L_x_129:
[----:B------:R-:W-:Y:S05]  /*85d0*/  BSYNC B0 ;  /* 0x0000000000007941 */ /* 0x000fea0003800000 */
.L_x_128:
[----:B------:R-:W-:Y:S06]  /*85e0*/  BAR.SYNC.DEFER_BLOCKING 0x0 ;  /* 0x0000000000007b1d */ /* 0x000fec0000010000 */
[----:B------:R-:W-:Y:S01]  /*85f0*/  BSSY B0, `(.L_x_130) ;  /* 0x0000013000007945 */ /* 0x000fe20003800000 */
[----:B------:R-:W-:Y:S05]  /*8600*/  @P2 BRA `(.L_x_131) ;  /* 0x0000011000002947 */ /* 0x000fea0003800000 */
[----:B0-----:R-:W0:Y:S02]  /*8610*/  LDS.128 R4, [R9] ;  /* 0x0000000009047984 */ /* 0x001e240000000c00 */
[--C-:B0-----:R-:W-:Y:S02]  /*8620*/  HADD2.F32 R19, -RZ, R5.reuse.H0_H0 ;  /* 0x20000005ff137230 */ /* 0x101fe40000004100 */
[----:B------:R-:W-:-:S02]  /*8630*/  HADD2.F32 R0, -RZ, R5.H1_H1 ;  /* 0x30000005ff007230 */ /* 0x000fc40000004100 */
        /* <DEDUP_REMOVED lines=14> */
.L_x_131:
[----:B------:R-:W-:Y:S05]  /*8720*/  BSYNC B0 ;  /* 0x0000000000007941 */ /* 0x000fea0003800000 */
.L_x_130:
        /* <DEDUP_REMOVED lines=8> */
.L_x_133:
[----:B------:R-:W-:Y:S05]  /*87b0*/  BSYNC B0 ;  /* 0x0000000000007941 */ /* 0x000fea0003800000 */
.L_x_132:
        /* <DEDUP_REMOVED lines=20> */
.L_x_135:
[----:B------:R-:W-:Y:S05]  /*8900*/  BSYNC B0 ;  /* 0x0000000000007941 */ /* 0x000fea0003800000 */
.L_x_134:
[----:B------:R-:W-:Y:S06]  /*8910*/  BAR.SYNC.DEFER_BLOCKING 0x0 ;  /* 0x0000000000007b1d */ /* 0x000fec0000010000 */
[----:B------:R-:W-:Y:S05]  /*8920*/  @P6 EXIT ;  /* 0x000000000000694d */ /* 0x000fea0003800000 */
[----:B------:R-:W-:-:S05]  /*8930*/  IMAD.MOV.U32 R2, RZ, RZ, 0x2 ;  /* 0x00000002ff027424 */ /* 0x000fca00078e00ff */
[----:B------:R-:W-:-:S13]  /*8940*/  ISETP.NE.AND P0, PT, R2, c[0x0][0x258], PT ;  /* 0x0000960002007a0c */ /* 0x000fda0003f05270 */
[----:B------:R-:W-:Y:S05]  /*8950*/  @!P0 BRA `(.L_x_136) ;  /* 0x000000b000008947 */ /* 0x000fea0003800000 */
[----:B------:R-:W-:Y:S01]  /*8960*/  IMAD.IADD R3, R24, 0x1, R3 ;  /* 0x0000000118037824 */ /* 0x000fe200078e0203 */
[----:B------:R-:W-:Y:S02]  /*8970*/  F2FP.PACK_AB R11, R11, R10 ;  /* 0x0000000a0b0b723e */ /* 0x000fe400000000ff */
[----:B------:R-:W-:Y:S01]  /*8980*/  F2FP.PACK_AB R13, R13, R12 ;  /* 0x0000000c0d0d723e */ /* 0x000fe200000000ff */
[----:B------:R-:W-:Y:S01]  /*8990*/  IMAD.WIDE R2, R3, R2, c[0x0][0x160] ;  /* 0x0000580003027625 */ /* 0x000fe200078e0202 */
[----:B------:R-:W-:Y:S02]  /*89a0*/  F2FP.PACK_AB R15, R15, R14 ;  /* 0x0000000e0f0f723e */ /* 0x000fe400000000ff */
[----:B------:R-:W-:Y:S02]  /*89b0*/  F2FP.PACK_AB R21, R21, R20 ;  /* 0x000000141515723e */ /* 0x000fe400000000ff */
[----:B------:R-:W-:Y:S04]  /*89c0*/  STG.E [R2.64], R11 ;  /* 0x0000000b02007986 */ /* 0x000fe8000c101924 */
[----:B------:R-:W-:Y:S04]  /*89d0*/  STG.E [R2.64+0x4], R13 ;  /* 0x0000040d02007986 */ /* 0x000fe8000c101924 */
[----:B------:R-:W-:Y:S04]  /*89e0*/  STG.E [R2.64+0x8], R15 ;  /* 0x0000080f02007986 */ /* 0x000fe8000c101924 */
[----:B------:R-:W-:Y:S01]  /*89f0*/  STG.E [R2.64+0xc], R21 ;  /* 0x00000c1502007986 */ /* 0x000fe2000c101924 */
[----:B------:R-:W-:Y:S05]  /*8a00*/  EXIT ;  /* 0x000000000000794d */ /* 0x000fea0003800000 */
.L_x_136:
[----:B0-----:R-:W-:Y:S02]  /*8a10*/  IMAD.MOV.U32 R4, RZ, RZ, c[0x0][0x250] ;  /* 0x00009400ff047624 */ /* 0x001fe400078e00ff */
[----:B------:R-:W-:-:S05]  /*8a20*/  IMAD.MOV.U32 R5, RZ, RZ, c[0x0][0x254] ;  /* 0x00009500ff057624 */ /* 0x000fca00078e00ff */
[----:B------:R-:W2:Y:S01]  /*8a30*/  LDG.E R4, [R4.64] ;  /* 0x0000002404047981 */ /* 0x000ea2000c1e1900 */
[----:B------:R-:W-:Y:S02]  /*8a40*/  IMAD.IADD R24, R24, 0x1, R3 ;  /* 0x0000000118187824 */ /* 0x000fe400078e0203 */
[C---:B--2---:R-:W-:Y:S02]  /*8a50*/  FMUL.FTZ R11, R4.reuse, R11 ;  /* 0x0000000b040b7220 */ /* 0x044fe40000410000 */
[C---:B------:R-:W-:Y:S02]  /*8a60*/  FMUL.FTZ R12, R4.reuse, R12 ;  /* 0x0000000c040c7220 */ /* 0x040fe40000410000 */
[C---:B------:R-:W-:Y:S02]  /*8a70*/  FMUL.FTZ R13, R4.reuse, R13 ;  /* 0x0000000d040d7220 */ /* 0x040fe40000410000 */
[----:B------:R-:W0:Y:S01]  /*8a80*/  F2I.S8.NTZ R11, R11 ;  /* 0x0000000b000b7305 */ /* 0x000e220000202100 */
[----:B------:R-:W-:-:S02]  /*8a90*/  FMUL.FTZ R14, R4, R14 ;  /* 0x0000000e040e7220 */ /* 0x000fc40000410000 */
[C---:B------:R-:W-:Y:S02]  /*8aa0*/  FMUL.FTZ R15, R4.reuse, R15 ;  /* 0x0000000f040f7220 */ /* 0x040fe40000410000 */
[C---:B------:R-:W-:Y:S02]  /*8ab0*/  FMUL.FTZ R10, R4.reuse, R10 ;  /* 0x0000000a040a7220 */ /* 0x040fe40000410000 */
[C---:B------:R-:W-:Y:S01]  /*8ac0*/  FMUL.FTZ R20, R4.reuse, R20 ;  /* 0x0000001404147220 */ /* 0x040fe20000410000 */
[----:B------:R-:W2:Y:S01]  /*8ad0*/  F2I.S8.NTZ R12, R12 ;  /* 0x0000000c000c7305 */ /* 0x000ea20000202100 */
[----:B------:R-:W-:-:S07]  /*8ae0*/  FMUL.FTZ R4, R4, R21 ;  /* 0x0000001504047220 */ /* 0x000fce0000410000 */
[----:B------:R-:W3:Y:S01]  /*8af0*/  F2I.S8.NTZ R13, R13 ;  /* 0x0000000d000d7305 */ /* 0x000ee20000202100 */
[----:B0-----:R-:W-:-:S04]  /*8b00*/  PRMT R0, R11, 0x8880, RZ ;  /* 0x000088800b007816 */ /* 0x001fc800000000ff */
[----:B------:R-:W-:-:S03]  /*8b10*/  PRMT R0, R0, 0x7710, RZ ;  /* 0x0000771000007816 */ /* 0x000fc600000000ff */
[----:B------:R-:W0:Y:S01]  /*8b20*/  F2I.S8.NTZ R14, R14 ;  /* 0x0000000e000e7305 */ /* 0x000e220000202100 */
[----:B--2---:R-:W-:Y:S02]  /*8b30*/  PRMT R2, R12, 0x8880, RZ ;  /* 0x000088800c027816 */ /* 0x004fe400000000ff */
[----:B------:R-:W-:Y:S02]  /*8b40*/  LOP3.LUT R9, R0, 0xff, RZ, 0xc0, !PT ;  /* 0x000000ff00097812 */ /* 0x000fe400078ec0ff */
[----:B------:R-:W-:Y:S02]  /*8b50*/  PRMT R2, R2, 0x7710, RZ ;  /* 0x0000771002027816 */ /* 0x000fe400000000ff */
[----:B------:R-:W-:Y:S01]  /*8b60*/  SHF.L.U64.HI R6, R9, 0x8, RZ ;  /* 0x0000000809067819 */ /* 0x000fe200000102ff */
[----:B------:R-:W2:Y:S01]  /*8b70*/  F2I.S8.NTZ R15, R15 ;  /* 0x0000000f000f7305 */ /* 0x000ea20000202100 */
[----:B---3--:R-:W-:Y:S02]  /*8b80*/  PRMT R5, R13, 0x8880, RZ ;  /* 0x000088800d057816 */ /* 0x008fe400000000ff */
[----:B------:R-:W-:-:S02]  /*8b90*/  LOP3.LUT R8, R2, 0xff, RZ, 0xc0, !PT ;  /* 0x000000ff02087812 */ /* 0x000fc400078ec0ff */
[----:B------:R-:W-:Y:S02]  /*8ba0*/  PRMT R5, R5, 0x7710, RZ ;  /* 0x0000771005057816 */ /* 0x000fe400000000ff */
[----:B------:R-:W-:Y:S01]  /*8bb0*/  SHF.L.U64.HI R2, R8, 0x10, RZ ;  /* 0x0000001008027819 */ /* 0x000fe200000102ff */
[----:B------:R-:W3:Y:S01]  /*8bc0*/  F2I.S8.NTZ R10, R10 ;  /* 0x0000000a000a7305 */ /* 0x000ee20000202100 */
[----:B------:R-:W-:Y:S02]  /*8bd0*/  LOP3.LUT R7, R5, 0xff, RZ, 0xc0, !PT ;  /* 0x000000ff05077812 */ /* 0x000fe400078ec0ff */
[----:B0-----:R-:W-:Y:S02]  /*8be0*/  PRMT R0, R14, 0x8880, RZ ;  /* 0x000088800e007816 */ /* 0x001fe400000000ff */
[----:B------:R-:W-:Y:S02]  /*8bf0*/  SHF.L.U64.HI R5, R7, 0x18, RZ ;  /* 0x0000001807057819 */ /* 0x000fe400000102ff */
[----:B------:R-:W-:Y:S01]  /*8c00*/  PRMT R0, R0, 0x7710, RZ ;  /* 0x0000771000007816 */ /* 0x000fe200000000ff */
[----:B------:R-:W0:Y:S01]  /*8c10*/  F2I.S8.NTZ R20, R20 ;  /* 0x0000001400147305 */ /* 0x000e220000202100 */
[----:B------:R-:W-:-:S02]  /*8c20*/  LOP3.LUT R5, R5, R2, R6, 0xfe, !PT ;  /* 0x0000000205057212 */ /* 0x000fc400078efe06 */
[----:B--2---:R-:W-:Y:S02]  /*8c30*/  PRMT R2, R15, 0x8880, RZ ;  /* 0x000088800f027816 */ /* 0x004fe400000000ff */
[----:B------:R-:W-:Y:S02]  /*8c40*/  LOP3.LUT R0, R0, 0xff, RZ, 0xc0, !PT ;  /* 0x000000ff00007812 */ /* 0x000fe400078ec0ff */
[----:B------:R-:W-:Y:S01]  /*8c50*/  PRMT R2, R2, 0x7710, RZ ;  /* 0x0000771002027816 */ /* 0x000fe200000000ff */
[----:B------:R-:W2:Y:S01]  /*8c60*/  F2I.S8.NTZ R4, R4 ;  /* 0x0000000400047305 */ /* 0x000ea20000202100 */
[----:B---3--:R-:W-:Y:S02]  /*8c70*/  PRMT R10, R10, 0x8880, RZ ;  /* 0x000088800a0a7816 */ /* 0x008fe400000000ff */
[----:B------:R-:W-:Y:S02]  /*8c80*/  LOP3.LUT R6, R0, 0xffffff00, R5, 0xf8, !PT ;  /* 0xffffff0000067812 */ /* 0x000fe400078ef805 */
[----:B------:R-:W-:-:S02]  /*8c90*/  PRMT R5, R2, 0x7604, RZ ;  /* 0x0000760402057816 */ /* 0x000fc400000000ff */
[----:B------:R-:W-:Y:S02]  /*8ca0*/  PRMT R0, R10, 0x7710, RZ ;  /* 0x000077100a007816 */ /* 0x000fe400000000ff */
[----:B0-----:R-:W-:Y:S02]  /*8cb0*/  PRMT R20, R20, 0x8880, RZ ;  /* 0x0000888014147816 */ /* 0x001fe400000000ff */
[----:B------:R-:W-:Y:S01]  /*8cc0*/  LOP3.LUT R5, R5, 0xffff00ff, R6, 0xf8, !PT ;  /* 0xffff00ff05057812 */ /* 0x000fe200078ef806 */
[----:B------:R-:W-:Y:S01]  /*8cd0*/  IMAD.U32 R6, R8, 0x10000, RZ ;  /* 0x0001000008067824 */ /* 0x000fe200078e00ff */
[----:B------:R-:W-:Y:S02]  /*8ce0*/  PRMT R2, R20, 0x7710, RZ ;  /* 0x0000771014027816 */ /* 0x000fe400000000ff */
[----:B------:R-:W-:Y:S02]  /*8cf0*/  PRMT R9, R0, 0x6540, R9 ;  /* 0x0000654000097816 */ /* 0x000fe40000000009 */
[----:B------:R-:W-:-:S02]  /*8d00*/  PRMT R2, R2, 0x7054, RZ ;  /* 0x0000705402027816 */ /* 0x000fc400000000ff */
[----:B--2---:R-:W-:Y:S02]  /*8d10*/  PRMT R0, R4, 0x8880, RZ ;  /* 0x0000888004007816 */ /* 0x004fe400000000ff */
[----:B------:R-:W-:Y:S02]  /*8d20*/  LOP3.LUT R6, R6, 0xff00ffff, R9, 0xf8, !PT ;  /* 0xff00ffff06067812 */ /* 0x000fe400078ef809 */
[----:B------:R-:W-:Y:S02]  /*8d30*/  LOP3.LUT R3, R2, 0xff00ffff, R5, 0xf8, !PT ;  /* 0xff00ffff02037812 */ /* 0x000fe400078ef805 */
[----:B------:R-:W-:Y:S02]  /*8d40*/  IADD3 R4, P0, R24, c[0x0][0x160], RZ ;  /* 0x0000580018047a10 */ /* 0x000fe40007f1e0ff */
[----:B------:R-:W-:Y:S02]  /*8d50*/  PRMT R0, R0, 0x7710, RZ ;  /* 0x0000771000007816 */ /* 0x000fe400000000ff */
[----:B------:R-:W-:-:S02]  /*8d60*/  PRMT R2, R6, 0x4210, R7 ;  /* 0x0000421006027816 */ /* 0x000fc40000000007 */
[----:B------:R-:W-:Y:S02]  /*8d70*/  LEA.HI.X.SX32 R5, R24, c[0x0][0x164], 0x1, P0 ;  /* 0x0000590018057a11 */ /* 0x000fe400000f0eff */
[----:B------:R-:W-:-:S05]  /*8d80*/  PRMT R3, R3, 0x4210, R0 ;  /* 0x0000421003037816 */ /* 0x000fca0000000000 */
[----:B------:R-:W-:Y:S01]  /*8d90*/  STG.E.64 [R4.64], R2 ;  /* 0x0000000204007986 */ /* 0x000fe2000c101b24 */
[----:B------:R-:W-:Y:S05]  /*8da0*/  EXIT ;  /* 0x000000000000794d */ /* 0x000fea0003800000 */
.L_x_22:
[----:B------:R-:W-:Y:S01]  /*8db0*/  IMAD.MOV.U32 R3, RZ, RZ, 0x10 ;  /* 0x00000010ff037424 */ /* 0x000fe200078e00ff */
[----:B0-----:R-:W-:Y:S01]  /*8dc0*/  MOV R4, 0x8e00 ;  /* 0x00008e0000047802 */ /* 0x001fe20000000f00 */
[----:B------:R-:W-:Y:S02]  /*8dd0*/  IMAD.MOV.U32 R0, RZ, RZ, 0x1f ;  /* 0x0000001fff007424 */ /* 0x000fe400078e00ff */
[----:B------:R-:W-:Y:S02]  /*8de0*/  IMAD.MOV.U32 R7, RZ, RZ, -0x1 ;  /* 0xffffffffff077424 */ /* 0x000fe400078e00ff */
[----:B------:R-:W-:Y:S05]  /*8df0*/  CALL.REL.NOINC `($__internal_0_$__cuda_sm70_shflsync_bfly_p) ;  /* 0x000001b000007944 */ /* 0x000fea0003c00000 */
[----:B01----:R-:W-:Y:S05]  /*8e00*/  BRA `(.L_x_137) ;  /* 0xffff908000007947 */ /* 0x003fea000383ffff */
.L_x_23:
[----:B-1----:R-:W-:Y:S01]  /*8e10*/  IMAD.MOV.U32 R6, RZ, RZ, R9 ;  /* 0x000000ffff067224 */ /* 0x002fe200078e0009 */
[----:B0-----:R-:W-:Y:S01]  /*8e20*/  MOV R4, 0x8e70 ;  /* 0x00008e7000047802 */ /* 0x001fe20000000f00 */
[----:B------:R-:W-:Y:S02]  /*8e30*/  IMAD.MOV.U32 R3, RZ, RZ, 0x8 ;  /* 0x00000008ff037424 */ /* 0x000fe400078e00ff */
[----:B------:R-:W-:Y:S02]  /*8e40*/  IMAD.MOV.U32 R0, RZ, RZ, 0x1f ;  /* 0x0000001fff007424 */ /* 0x000fe400078e00ff */
[----:B------:R-:W-:-:S02]  /*8e50*/  IMAD.MOV.U32 R7, RZ, RZ, -0x1 ;  /* 0xffffffffff077424 */ /* 0x000fc400078e00ff */
[----:B------:R-:W-:Y:S05]  /*8e60*/  CALL.REL.NOINC `($__internal_0_$__cuda_sm70_shflsync_bfly_p) ;  /* 0x0000014000007944 */ /* 0x000fea0003c00000 */
[----:B01----:R-:W-:Y:S01]  /*8e70*/  FADD.FTZ R6, R9, R0 ;  /* 0x0000000009067221 */ /* 0x003fe20000010000 */
[----:B------:R-:W-:Y:S01]  /*8e80*/  MOV R4, 0x8ed0 ;  /* 0x00008ed000047802 */ /* 0x000fe20000000f00 */
[----:B------:R-:W-:-:S02]  /*8e90*/  IMAD.MOV.U32 R3, RZ, RZ, 0x4 ;  /* 0x00000004ff037424 */ /* 0x000fc400078e00ff */
[----:B------:R-:W-:Y:S02]  /*8ea0*/  IMAD.MOV.U32 R0, RZ, RZ, 0x1f ;  /* 0x0000001fff007424 */ /* 0x000fe400078e00ff */
[----:B------:R-:W-:Y:S02]  /*8eb0*/  IMAD.MOV.U32 R7, RZ, RZ, -0x1 ;  /* 0xffffffffff077424 */ /* 0x000fe400078e00ff */
[----:B------:R-:W-:Y:S05]  /*8ec0*/  CALL.REL.NOINC `($__internal_0_$__cuda_sm70_shflsync_bfly_p) ;  /* 0x000000e000007944 */ /* 0x000fea0003c00000 */
[----:B01----:R-:W-:Y:S01]  /*8ed0*/  FADD.FTZ R6, R6, R0 ;  /* 0x0000000006067221 */ /* 0x003fe20000010000 */
[----:B------:R-:W-:Y:S01]  /*8ee0*/  MOV R4, 0x8f30 ;  /* 0x00008f3000047802 */ /* 0x000fe20000000f00 */
[----:B------:R-:W-:Y:S02]  /*8ef0*/  IMAD.MOV.U32 R3, RZ, RZ, 0x2 ;  /* 0x00000002ff037424 */ /* 0x000fe400078e00ff */
[----:B------:R-:W-:Y:S02]  /*8f00*/  IMAD.MOV.U32 R0, RZ, RZ, 0x1f ;  /* 0x0000001fff007424 */ /* 0x000fe400078e00ff */
[----:B------:R-:W-:Y:S02]  /*8f10*/  IMAD.MOV.U32 R7, RZ, RZ, -0x1 ;  /* 0xffffffffff077424 */ /* 0x000fe400078e00ff */
[----:B------:R-:W-:Y:S05]  /*8f20*/  CALL.REL.NOINC `($__internal_0_$__cuda_sm70_shflsync_bfly_p) ;  /* 0x0000008000007944 */ /* 0x000fea0003c00000 */
[----:B01----:R-:W-:Y:S01]  /*8f30*/  FADD.FTZ R6, R6, R0 ;  /* 0x0000000006067221 */ /* 0x003fe20000010000 */
[----:B------:R-:W-:Y:S01]  /*8f40*/  MOV R4, 0x8f90 ;  /* 0x00008f9000047802 */ /* 0x000fe20000000f00 */
[----:B------:R-:W-:-:S02]  /*8f50*/  IMAD.MOV.U32 R3, RZ, RZ, 0x1 ;  /* 0x00000001ff037424 */ /* 0x000fc400078e00ff */
[----:B------:R-:W-:Y:S02]  /*8f60*/  IMAD.MOV.U32 R0, RZ, RZ, 0x1f ;  /* 0x0000001fff007424 */ /* 0x000fe400078e00ff */
[----:B------:R-:W-:Y:S02]  /*8f70*/  IMAD.MOV.U32 R7, RZ, RZ, -0x1 ;  /* 0xffffffffff077424 */ /* 0x000fe400078e00ff */
[----:B------:R-:W-:Y:S05]  /*8f80*/  CALL.REL.NOINC `($__internal_0_$__cuda_sm70_shflsync_bfly_p) ;  /* 0x0000002000007944 */ /* 0x000fea0003c00000 */
[----:B-1----:R-:W-:Y:S01]  /*8f90*/  IMAD.MOV.U32 R5, RZ, RZ, R0 ;  /* 0x000000ffff057224 */ /* 0x002fe200078e0000 */
[----:B0-----:R-:W-:Y:S05]  /*8fa0*/  BRA `(.L_x_138) ;  /* 0xffff8f7000007947 */ /* 0x001fea000383ffff */
        .weak           $__internal_0_$__cuda_sm70_shflsync_bfly_p
        .type           $__internal_0_$__cuda_sm70_shflsync_bfly_p,@function
        .size           $__internal_0_$__cuda_sm70_shflsync_bfly_p,(.L_x_2673 - $__internal_0_$__cuda_sm70_shflsync_bfly_p)
$__internal_0_$__cuda_sm70_shflsync_bfly_p:
[----:B------:R-:W-:Y:S01]  /*8fb0*/  IMAD.MOV.U32 R5, RZ, RZ, 0x0 ;  /* 0x00000000ff057424 */ /* 0x000fe200078e00ff */
[----:B------:R-:W-:Y:S04]  /*8fc0*/  WARPSYNC R7 ;  /* 0x0000000700007348 */ /* 0x000fe80003800000 */
[----:B------:R0:W1:Y:S01]  /*8fd0*/  SHFL.BFLY PT, R0, R6, R3, R0 ;  /* 0x0c00000306007389 */ /* 0x00006200000e0000 */
[----:B------:R-:W-:Y:S05]  /*8fe0*/  RET.REL.NODEC R4 `(_ZN4mmha33masked_multihead_attention_kernelItLi128ELi128ELi1ELi16ELi256ELb1ELb1EEEv26Multihead_attention_paramsIT_XT5_EE) ;  /* 0xffff701004007950 */ /* 0x000fea0003c3ffff */
.L_x_139:
[----:B------:R-:W-:-:S00]  /*8ff0*/  BRA `(.L_x_139) ;  /* 0xfffffff000007947 */ /* 0x000fc0000383ffff */
[----:B------:R-:W-:-:S00]  /*9000*/  NOP ;  /* 0x0000000000007918 */ /* 0x000fc00000000000 */
[----:B------:R-:W-:-:S00]  /*9010*/  NOP ;  /* 0x0000000000007918 */ /* 0x000fc00000000000 */
[----:B------:R-:W-:-:S00]  /*9020*/  NOP ;  /* 0x0000000000007918 */ /* 0x000fc00000000000 */
[----:B------:R-:W-:-:S00]  /*9030*/  NOP ;  /* 0x0000000000007918 */ /* 0x000fc00000000000 */
[----:B------:R-:W-:-:S00]  /*9040*/  NOP ;  /* 0x0000000000007918 */ /* 0x000fc00000000000 */
[----:B------:R-:W-:-:S00]  /*9050*/  NOP ;  /* 0x0000000000007918 */ /* 0x000fc00000000000 */
[----:B------:R-:W-:-:S00]  /*9060*/  NOP ;  /* 0x0000000000007918 */ /* 0x000fc00000000000 */
[----:B------:R-:W-:-:S00]  /*9070*/  NOP ;  /* 0x0000000000007918 */ /* 0x000fc00000000000 */
.L_x_2673:


//--------------------- .text._ZN4mmha33masked_multihead_attention_kernelItLi128ELi128ELi2ELi16ELi128ELb1ELb1EEEv26Multihead_attention_paramsIT_XT5_EE --------------------------
	.section	.text._ZN4mmha33masked_multihead_attention_kernelItLi128ELi128ELi2ELi16ELi128ELb1ELb1EEEv26Multihead_attention_paramsIT_XT5_EE,"ax",@progbits
	.sectioninfo	@"SHI_REGISTERS=137"
	.align	128
        .global         _ZN4mmha33masked_multihead_attention_kernelItLi128ELi128ELi2ELi16ELi128ELb1ELb1EEEv26Multihead_attention_paramsIT_XT5_EE
        .type           _ZN4mmha33masked_multihead_attention_kernelItLi128ELi128ELi2ELi16ELi128ELb1ELb1EEEv26Multihead_attention_paramsIT_XT5_EE,@function
        .size           _ZN4mmha33masked_multihead_attention_kernelItLi128ELi128ELi2ELi16ELi128ELb1ELb1EEEv26Multihead_attention_paramsIT_XT5_EE,(.L_x_2674 - _ZN4mmha33masked_multihead_attention_kernelItLi128ELi128ELi2ELi16ELi128ELb1ELb1EEEv26Multihead_attention_paramsIT_XT5_EE)
        .other          _ZN4mmha33masked_multihead_attention_kernelItLi128ELi128ELi2ELi16ELi128ELb1ELb1EEEv26Multihead_attention_paramsIT_XT5_EE,@"STO_CUDA_ENTRY STV_DEFAULT"
_ZN4mmha33masked_multihead_attention_kernelItLi128ELi128ELi2ELi16ELi128ELb1ELb1EEEv26Multihead_attention_paramsIT_XT5_EE:
.text._ZN4mmha33masked_multihead_attention_kernelItLi128ELi128ELi2ELi16ELi128ELb1ELb1EEEv26Multihead_attention_paramsIT_XT5_EE:
        /* <DEDUP_REMOVED lines=11> */
.L_x_140:
[----:B------:R-:W-:Y:S01]  /*00b0*/  IABS R5, c[0x0][0x1d0] ;  /* 0x0000740000057a13 */ /* 0x000fe20000000000 */
[----:B------:R-:W-:Y:S01]  /*00c0*/  IMAD.MOV.U32 R21, RZ, RZ, 0x4 ;  /* 0x00000004ff157424 */ /* 0x000fe200078e00ff */
[----:B------:R-:W-:Y:S02]  /*00d0*/  ISETP.NE.U32.AND P0, PT, RZ, c[0x0][0x240], PT ;  /* 0x00009000ff007a0c */ /* 0x000fe40003f05070 */
[----:B------:R-:W1:Y:S02]  /*00e0*/  I2F.RP R0, R5 ;  /* 0x0000000500007306 */ /* 0x000e640000209400 */
[----:B------:R-:W-:-:S04]  /*00f0*/  ISETP.NE.AND.EX P0, PT, RZ, c[0x0][0x244], PT, P0 ;  /* 0x00009100ff007a0c */ /* 0x000fc80003f05300 */
[----:B------:R-:W-:Y:S02]  /*0100*/  ISETP.EQ.AND P4, PT, RZ, c[0x0][0x1ec], P0 ;  /* 0x00007b00ff007a0c */ /* 0x000fe40000782270 */
[----:B-1----:R-:W1:Y:S01]  /*0110*/  MUFU.RCP R0, R0 ;  /* 0x0000000000007308 */ /* 0x002e620000001000 */
[----:B------:R-:W-:Y:S01]  /*0120*/  IMAD.MOV.U32 R24, RZ, RZ, RZ ;  /* 0x000000ffff187224 */ /* 0x000fe200078e00ff */
[----:B------:R-:W2:Y:S04]  /*0130*/  S2R R22, SR_TID.X ;  /* 0x0000000000167919 */ /* 0x000ea80000002100 */
[----:B------:R-:W3:Y:S01]  /*0140*/  S2R R19, SR_CTAID.X ;  /* 0x0000000000137919 */ /* 0x000ee20000002500 */
[----:B------:R-:W-:Y:S02]  /*0150*/  IABS R27, c[0x0][0x1d4] ;  /* 0x00007500001b7a13 */ /* 0x000fe40000000000 */
[----:B------:R-:W-:Y:S01]  /*0160*/  ISETP.EQ.U32.AND P0, PT, RZ, c[0x0][0x170], PT ;  /* 0x00005c00ff007a0c */ /* 0x000fe20003f02070 */
[----:B------:R-:W-:Y:S01]  /*0170*/  IMAD.MOV.U32 R28, RZ, RZ, RZ ;  /* 0x000000ffff1c7224 */ /* 0x000fe200078e00ff */
[----:B------:R-:W-:Y:S01]  /*0180*/  CS2R R34, SRZ ;  /* 0x0000000000227805 */ /* 0x000fe2000001ff00 */
[----:B------:R-:W-:Y:S01]  /*0190*/  CS2R R30, SRZ ;  /* 0x00000000001e7805 */ /* 0x000fe2000001ff00 */
[----:B------:R-:W-:Y:S01]  /*01a0*/  BSSY B0, `(.L_x_141) ;  /* 0x0000070000007945 */ /* 0x000fe20003800000 */
[----:B------:R-:W-:-:S02]  /*01b0*/  P2R R128, PR, RZ, 0x10 ;  /* 0x00000010ff807803 */ /* 0x000fc40000000000 */
[----:B-1----:R-:W-:-:S04]  /*01c0*/  IADD3 R2, R0, 0xffffffe, RZ ;  /* 0x0ffffffe00027810 */ /* 0x002fc80007ffe0ff */
[----:B------:R1:W4:Y:S02]  /*01d0*/  F2I.FTZ.U32.TRUNC.NTZ R3, R2 ;  /* 0x0000000200037305 */ /* 0x000324000021f000 */
[----:B-1----:R-:W-:Y:S02]  /*01e0*/  IMAD.MOV.U32 R2, RZ, RZ, RZ ;  /* 0x000000ffff027224 */ /* 0x002fe400078e00ff */
[----:B----4-:R-:W-:-:S04]  /*01f0*/  IMAD.MOV R4, RZ, RZ, -R3 ;  /* 0x000000ffff047224 */ /* 0x010fc800078e0a03 */
[----:B------:R-:W-:Y:S01]  /*0200*/  IMAD R7, R4, R5, RZ ;  /* 0x0000000504077224 */ /* 0x000fe200078e02ff */
[----:B0-----:R-:W-:-:S03]  /*0210*/  IABS R4, R26 ;  /* 0x0000001a00047213 */ /* 0x001fc60000000000 */
        /* <DEDUP_REMOVED lines=18> */
[----:B------:R-:W4:Y:S01]  /*0340*/  @P4 LDG.E R24, [R4.64] ;  /* 0x0000002404184981 */ /* 0x000f22000c1e1900 */
[----:B------:R-:W-:Y:S01]  /*0350*/  ISETP.NE.U32.AND P1, PT, RZ, c[0x0][0x1f8], PT ;  /* 0x00007e00ff007a0c */ /* 0x000fe20003f25070 */
[C---:B--2---:R-:W-:Y:S01]  /*0360*/  IMAD.SHL.U32 R25, R22.reuse, 0x4, RZ ;  /* 0x0000000416197824 */ /* 0x044fe200078e00ff */
[----:B------:R-:W-:Y:S01]  /*0370*/  ISETP.LT.AND P2, PT, R22, 0x20, P4 ;  /* 0x000000201600780c */ /* 0x000fe20002741270 */
[----:B---3--:R-:W-:Y:S01]  /*0380*/  IMAD R18, R26, c[0x0][0x1d8], R19 ;  /* 0x000076001a127a24 */ /* 0x008fe200078e0213 */
[----:B------:R-:W-:Y:S02]  /*0390*/  ISETP.NE.AND.EX P1, PT, RZ, c[0x0][0x1fc], PT, P1 ;  /* 0x00007f00ff007a0c */ /* 0x000fe40003f25310 */
[----:B------:R-:W-:Y:S01]  /*03a0*/  SHF.R.S32.HI R7, RZ, 0x1f, R26 ;  /* 0x0000001fff077819 */ /* 0x000fe2000001141a */
[----:B------:R-:W1:Y:S01]  /*03b0*/  I2F.RP R12, R27 ;  /* 0x0000001b000c7306 */ /* 0x000e620000209400 */
[----:B------:R-:W-:Y:S01]  /*03c0*/  ISETP.GT.AND P5, PT, R22, 0x1f, PT ;  /* 0x0000001f1600780c */ /* 0x000fe20003fa4270 */
[----:B------:R-:W-:Y:S01]  /*03d0*/  IMAD.SHL.U32 R18, R18, 0x80, RZ ;  /* 0x0000008012127824 */ /* 0x000fe200078e00ff */
[----:B------:R-:W-:-:S02]  /*03e0*/  LEA.HI R47, R22, R22, RZ, 0x1 ;  /* 0x00000016162f7211 */ /* 0x000fc400078f08ff */
[----:B------:R-:W-:Y:S02]  /*03f0*/  ISETP.EQ.OR.EX P0, PT, RZ, c[0x0][0x174], P5, P0 ;  /* 0x00005d00ff007a0c */ /* 0x000fe40002f02700 */
[----:B------:R-:W-:Y:S01]  /*0400*/  P2R R0, PR, RZ, 0x20 ;  /* 0x00000020ff007803 */ /* 0x000fe20000000000 */
[----:B------:R-:W-:Y:S01]  /*0410*/  @P2 IMAD.MOV.U32 R11, RZ, RZ, 0x2 ;  /* 0x00000002ff0b2424 */ /* 0x000fe200078e00ff */
[----:B0-----:R-:W-:Y:S01]  /*0420*/  LOP3.LUT R3, R47, 0x3ffffffe, RZ, 0xc0, !PT ;  /* 0x3ffffffe2f037812 */ /* 0x001fe200078ec0ff */
[----:B------:R-:W-:Y:S01]  /*0430*/  IMAD.SHL.U32 R0, R19, 0x80, RZ ;  /* 0x0000008013007824 */ /* 0x000fe200078e00ff */
[----:B------:R-:W-:Y:S02]  /*0440*/  @P1 LEA R8, P3, R26, c[0x0][0x1f8], 0x2 ;  /* 0x00007e001a081a11 */ /* 0x000fe400078610ff */
[----:B------:R-:W-:Y:S01]  /*0450*/  SHF.R.S32.HI R47, RZ, 0x1, R47 ;  /* 0x00000001ff2f7819 */ /* 0x000fe2000001142f */
[----:B------:R-:W-:Y:S01]  /*0460*/  IMAD.IADD R13, R0, 0x1, R25 ;  /* 0x00000001000d7824 */ /* 0x000fe200078e0219 */
[----:B------:R-:W-:Y:S01]  /*0470*/  @P1 LEA.HI.X R9, R26, c[0x0][0x1fc], R7, 0x2, P3 ;  /* 0x00007f001a091a11 */ /* 0x000fe200018f1407 */
[----:B-1----:R-:W0:Y:S01]  /*0480*/  MUFU.RCP R12, R12 ;  /* 0x0000000c000c7308 */ /* 0x002e220000001000 */
[----:B------:R-:W-:-:S02]  /*0490*/  IMAD.IADD R78, R22, 0x1, -R3 ;  /* 0x00000001164e7824 */ /* 0x000fc400078e0a03 */
[----:B------:R-:W-:Y:S01]  /*04a0*/  @!P0 IMAD.MOV.U32 R10, RZ, RZ, 0x2 ;  /* 0x00000002ff0a8424 */ /* 0x000fe200078e00ff */
[----:B------:R1:W5:Y:S01]  /*04b0*/  @P1 LDG.E R28, [R8.64] ;  /* 0x00000024081c1981 */ /* 0x000362000c1e1900 */
[----:B------:R-:W-:Y:S02]  /*04c0*/  IMAD.SHL.U32 R119, R78, 0x4, RZ ;  /* 0x000000044e777824 */ /* 0x000fe400078e00ff */
[----:B------:R-:W-:Y:S02]  /*04d0*/  IMAD R29, R47, 0x8, R18 ;  /* 0x000000082f1d7824 */ /* 0x000fe400078e0212 */
[----:B------:R-:W-:Y:S01]  /*04e0*/  @!P5 IMAD.MOV.U32 R3, RZ, RZ, 0x2 ;  /* 0x00000002ff03d424 */ /* 0x000fe200078e00ff */
[----:B----4-:R-:W-:Y:S01]  /*04f0*/  IADD3 R17, R23, -0x1, RZ ;  /* 0xffffffff17117810 */ /* 0x010fe20007ffe0ff */
[----:B------:R-:W-:-:S03]  /*0500*/  @P2 IMAD R4, R24, c[0x0][0x1d8], R19 ;  /* 0x0000760018042a24 */ /* 0x000fc600078e0213 */
[----:B------:R-:W-:Y:S01]  /*0510*/  IABS R16, R17 ;  /* 0x0000001100107213 */ /* 0x000fe20000000000 */
[----:B------:R-:W-:Y:S02]  /*0520*/  @!P5 IMAD R2, R17, 0x8, R119 ;  /* 0x000000081102d824 */ /* 0x000fe400078e0277 */
[----:B------:R-:W-:Y:S02]  /*0530*/  @P2 IMAD R6, R4, 0x80, R25 ;  /* 0x0000008004062824 */ /* 0x000fe400078e0219 */
[----:B------:R-:W-:-:S04]  /*0540*/  @!P0 IMAD.WIDE R4, R13, R10, c[0x0][0x170] ;  /* 0x00005c000d048625 */ /* 0x000fc800078e020a */
[----:B------:R-:W-:Y:S01]  /*0550*/  @P2 IMAD.WIDE R6, R6, R11, c[0x0][0x230] ;  /* 0x00008c0006062625 */ /* 0x000fe200078e020b */
[----:B0-----:R-:W-:Y:S01]  /*0560*/  IADD3 R10, R12, 0xffffffe, RZ ;  /* 0x0ffffffe0c0a7810 */ /* 0x001fe20007ffe0ff */
[----:B------:R0:W5:Y:S02]  /*0570*/  @!P0 LDG.E.64 R34, [R4.64] ;  /* 0x0000002404228981 */ /* 0x000164000c1e1b00 */
[----:B------:R-:W-:Y:S02]  /*0580*/  @!P5 IMAD R2, R29, c[0x0][0x1d4], R2 ;  /* 0x000075001d02da24 */ /* 0x000fe400078e0202 */
[----:B------:R2:W5:Y:S01]  /*0590*/  @P2 LDG.E.64 R14, [R6.64] ;  /* 0x00000024060e2981 */ /* 0x000562000c1e1b00 */
[----:B------:R3:W1:Y:S01]  /*05a0*/  F2I.FTZ.U32.TRUNC.NTZ R11, R10 ;  /* 0x0000000a000b7305 */ /* 0x000662000021f000 */
[----:B------:R-:W-:-:S05]  /*05b0*/  @!P5 IMAD.WIDE R2, R2, R3, c[0x0][0x198] ;  /* 0x000066000202d625 */ /* 0x000fca00078e0203 */
[----:B------:R4:W5:Y:S01]  /*05c0*/  @!P5 LDG.E.64 R30, [R2.64] ;  /* 0x00000024021ed981 */ /* 0x000962000c1e1b00 */
[----:B---3--:R-:W-:Y:S02]  /*05d0*/  IMAD.MOV.U32 R10, RZ, RZ, RZ ;  /* 0x000000ffff0a7224 */ /* 0x008fe400078e00ff */
[----:B-1----:R-:W-:-:S04]  /*05e0*/  IMAD.MOV R8, RZ, RZ, -R11 ;  /* 0x000000ffff087224 */ /* 0x002fc800078e0a0b */
[----:B0-----:R-:W-:-:S04]  /*05f0*/  IMAD R5, R8, R27, RZ ;  /* 0x0000001b08057224 */ /* 0x001fc800078e02ff */
[----:B------:R-:W-:-:S06]  /*0600*/  IMAD.HI.U32 R11, R11, R5, R10 ;  /* 0x000000050b0b7227 */ /* 0x000fcc00078e000a */
[----:B------:R-:W-:-:S04]  /*0610*/  IMAD.HI.U32 R11, R11, R16, RZ ;  /* 0x000000100b0b7227 */ /* 0x000fc800078e00ff */
[----:B------:R-:W-:-:S04]  /*0620*/  IMAD.MOV R11, RZ, RZ, -R11 ;  /* 0x000000ffff0b7224 */ /* 0x000fc800078e0a0b */
[----:B------:R-:W-:-:S05]  /*0630*/  IMAD R16, R27, R11, R16 ;  /* 0x0000000b1b107224 */ /* 0x000fca00078e0210 */
[----:B------:R-:W-:-:S13]  /*0640*/  ISETP.GT.U32.AND P0, PT, R27, R16, PT ;  /* 0x000000101b00720c */ /* 0x000fda0003f04070 */
[----:B------:R-:W-:-:S05]  /*0650*/  @!P0 IMAD.IADD R16, R16, 0x1, -R27 ;  /* 0x0000000110108824 */ /* 0x000fca00078e0a1b */
[----:B------:R-:W-:Y:S01]  /*0660*/  ISETP.GT.U32.AND P1, PT, R27, R16, PT ;  /* 0x000000101b00720c */ /* 0x000fe20003f24070 */
[----:B----4-:R-:W-:Y:S01]  /*0670*/  IMAD R3, R26, c[0x0][0x1c8], R0 ;  /* 0x000072001a037a24 */ /* 0x010fe200078e0200 */
        /* <DEDUP_REMOVED lines=14> */
[----:B-----5:R-:W-:-:S04]  /*0760*/  IADD3 R4, P0, R0, c[0x0][0x168], RZ ;  /* 0x00005a0000047a10 */ /* 0x020fc80007f1e0ff */
        /* <DEDUP_REMOVED lines=14> */
[-C--:B0-----:R-:W-:Y:S02]  /*0850*/  FMUL.FTZ R5, R6, R3.reuse ;  /* 0x0000000306057220 */ /* 0x081fe40000410000 */
[----:B-1----:R-:W-:-:S05]  /*0860*/  FMUL.FTZ R2, R7, R3 ;  /* 0x0000000307027220 */ /* 0x002fca0000410000 */
[----:B------:R-:W-:Y:S01]  /*0870*/  F2FP.PACK_AB R5, R2, R5 ;  /* 0x000000050205723e */ /* 0x000fe200000000ff */
[----:B--2---:R-:W-:-:S05]  /*0880*/  FMUL.FTZ R3, R0, R3 ;  /* 0x0000000300037220 */ /* 0x004fca0000410000 */
[----:B------:R-:W-:Y:S02]  /*0890*/  F2FP.PACK_AB R4, R3, R8 ;  /* 0x000000080304723e */ /* 0x000fe400000000ff */
.L_x_142:
[----:B--2---:R-:W-:Y:S05]  /*08a0*/  BSYNC B0 ;  /* 0x0000000000007941 */ /* 0x004fea0003800000 */
.L_x_141:
        /* <DEDUP_REMOVED lines=11> */
.L_x_144:
[----:B------:R-:W-:Y:S05]  /*0960*/  BSYNC B0 ;  /* 0x0000000000007941 */ /* 0x000fea0003800000 */
.L_x_143:
        /* <DEDUP_REMOVED lines=8> */
[----:B0-----:R-:W-:Y:S01]  /*09f0*/  SHF.R.S32.HI R3, RZ, 0x1f, R0 ;  /* 0x0000001fff037819 */ /* 0x001fe20000011400 */
        /* <DEDUP_REMOVED lines=17> */
[----:B------:R-:W0:Y:S08]  /*0b10*/  I2F.RP R0, R5 ;  /* 0x0000000500007306 */ /* 0x000e300000209400 */
[----:B0-----:R-:W0:Y:S02]  /*0b20*/  MUFU.RCP R0, R0 ;  /* 0x0000000000007308 */ /* 0x001e240000001000 */
[----:B0-----:R-:W-:Y:S01]  /*0b30*/  IADD3 R2, R0, 0xffffffe, RZ ;  /* 0x0ffffffe00027810 */ /* 0x001fe20007ffe0ff */
        /* <DEDUP_REMOVED lines=45> */
.L_x_147:
        /* <DEDUP_REMOVED lines=9> */
.L_x_148:
        /* <DEDUP_REMOVED lines=37> */
[----:B------:R-:W0:Y:S01]  /*10f0*/  MUFU.EX2 R5, -R5 ;  /* 0x8000000500057308 */ /* 0x000e220000000800 */
[----:B------:R-:W-:-:S07]  /*1100*/  FMUL.FTZ R3, R3, 13.28771209716796875 ;  /* 0x41549a7803037820 */ /* 0x000fce0000410000 */
[----:B------:R-:W1:Y:S01]  /*1110*/  MUFU.EX2 R3, -R3 ;  /* 0x8000000300037308 */ /* 0x000e620000000800 */
[----:B0-----:R-:W-:Y:S01]  /*1120*/  FMUL.FTZ R2, R0, R5 ;  /* 0x0000000500027220 */ /* 0x001fe20000410000 */
[----:B------:R-:W-:-:S03]  /*1130*/  HADD2.F32 R5, -RZ, R34.H1_H1 ;  /* 0x30000022ff057230 */ /* 0x000fc60000004100 */
[----:B------:R-:W-:Y:S02]  /*1140*/  FMUL.RZ R11, R2, 0.15915493667125701904 ;  /* 0x3e22f983020b7820 */ /* 0x000fe4000040c000 */
[----:B-1----:R-:W-:Y:S02]  /*1150*/  FMUL.FTZ R0, R0, R3 ;  /* 0x0000000300007220 */ /* 0x002fe40000410000 */
[----:B------:R-:W0:Y:S01]  /*1160*/  MUFU.COS R6, R11 ;  /* 0x0000000b00067308 */ /* 0x000e220000000000 */
[----:B------:R-:W-:Y:S01]  /*1170*/  HADD2.F32 R3, -RZ, R34.H0_H0 ;  /* 0x20000022ff037230 */ /* 0x000fe20000004100 */
[----:B------:R-:W-:-:S06]  /*1180*/  FMUL.RZ R9, R0, 0.15915493667125701904 ;  /* 0x3e22f98300097820 */ /* 0x000fcc000040c000 */
[----:B------:R-:W1:Y:S08]  /*1190*/  MUFU.SIN R7, R11 ;  /* 0x0000000b00077308 */ /* 0x000e700000000400 */
[----:B------:R-:W2:Y:S01]  /*11a0*/  MUFU.SIN R2, R9 ;  /* 0x0000000900027308 */ /* 0x000ea20000000400 */
[----:B0-----:R-:W-:-:S07]  /*11b0*/  FMUL.FTZ R10, R6, R4 ;  /* 0x00000004060a7220 */ /* 0x001fce0000410000 */
[----:B------:R-:W0:Y:S01]  /*11c0*/  MUFU.COS R0, R9 ;  /* 0x0000000900007308 */ /* 0x000e220000000000 */
[----:B-1----:R-:W-:-:S04]  /*11d0*/  FMUL.FTZ R8, R7, R4 ;  /* 0x0000000407087220 */ /* 0x002fc80000410000 */
[-C--:B------:R-:W-:Y:S02]  /*11e0*/  FFMA.FTZ R8, R6, R35.reuse, -R8 ;  /* 0x0000002306087223 */ /* 0x080fe40000010808 */
[----:B------:R-:W-:Y:S02]  /*11f0*/  FFMA.FTZ R35, R7, R35, R10 ;  /* 0x0000002307237223 */ /* 0x000fe4000001000a */
[----:B--2---:R-:W-:-:S03]  /*1200*/  FMUL.FTZ R4, R2, R5 ;  /* 0x0000000502047220 */ /* 0x004fc60000410000 */
[----:B------:R-:W-:Y:S01]  /*1210*/  F2FP.PACK_AB R35, R35, R8 ;  /* 0x000000082323723e */ /* 0x000fe200000000ff */
[C---:B0-----:R-:W-:Y:S02]  /*1220*/  FMUL.FTZ R5, R0.reuse, R5 ;  /* 0x0000000500057220 */ /* 0x041fe40000410000 */
[-C--:B------:R-:W-:Y:S02]  /*1230*/  FFMA.FTZ R4, R0, R3.reuse, -R4 ;  /* 0x0000000300047223 */ /* 0x080fe40000010804 */
[----:B------:R-:W-:-:S05]  /*1240*/  FFMA.FTZ R5, R2, R3, R5 ;  /* 0x0000000302057223 */ /* 0x000fca0000010005 */
[----:B------:R-:W-:Y:S01]  /*1250*/  F2FP.PACK_AB R34, R5, R4 ;  /* 0x000000040522723e */ /* 0x000fe200000000ff */
[----:B------:R-:W-:Y:S05]  /*1260*/  BRA `(.L_x_153) ;  /* 0x0000042000007947 */ /* 0x000fea0003800000 */
.L_x_152:
        /* <DEDUP_REMOVED lines=14> */
[----:B------:R-:W-:Y:S01]  /*1350*/  HADD2.F32 R14, -RZ, R35.H0_H0 ;  /* 0x20000023ff0e7230 */ /* 0x000fe20000004100 */
[----:B------:R-:W-:-:S05]  /*1360*/  IADD3 R0, -R28, c[0x0][0x1ec], RZ ;  /* 0x00007b001c007a10 */ /* 0x000fca0007ffe1ff */
[----:B------:R-:W-:Y:S08]  /*1370*/  I2F R3, R3 ;  /* 0x0000000300037306 */ /* 0x000ff00000201400 */
[----:B0-----:R-:W0:Y:S08]  /*1380*/  MUFU.RCP R7, R7 ;  /* 0x0000000700077308 */ /* 0x001e300000001000 */
[----:B------:R-:W1:Y:S01]  /*1390*/  I2F R2, R6 ;  /* 0x0000000600027306 */ /* 0x000e620000201400 */
[----:B0-----:R-:W-:-:S07]  /*13a0*/  FMUL.FTZ R4, R3, R7 ;  /* 0x0000000703047220 */ /* 0x001fce0000410000 */
[----:B------:R-:W-:Y:S01]  /*13b0*/  I2F R0, R0 ;  /* 0x0000000000007306 */ /* 0x000fe20000201400 */
[----:B------:R-:W-:Y:S02]  /*13c0*/  FMUL.FTZ R4, R4, 13.28771209716796875 ;  /* 0x41549a7804047820 */ /* 0x000fe40000410000 */
[----:B-1----:R-:W-:-:S05]  /*13d0*/  FMUL.FTZ R2, R2, R7 ;  /* 0x0000000702027220 */ /* 0x002fca0000410000 */
[----:B------:R0:W1:Y:S01]  /*13e0*/  MUFU.EX2 R5, -R4 ;  /* 0x8000000400057308 */ /* 0x0000620000000800 */
[----:B------:R-:W-:-:S07]  /*13f0*/  FMUL.FTZ R2, R2, 13.28771209716796875 ;  /* 0x41549a7802027820 */ /* 0x000fce0000410000 */
[----:B------:R-:W2:Y:S01]  /*1400*/  MUFU.EX2 R7, -R2 ;  /* 0x8000000200077308 */ /* 0x000ea20000000800 */
[--C-:B0-----:R-:W-:Y:S02]  /*1410*/  HADD2.F32 R4, -RZ, R31.reuse.H1_H1 ;  /* 0x3000001fff047230 */ /* 0x101fe40000004100 */
[----:B------:R-:W-:Y:S01]  /*1420*/  HADD2.F32 R31, -RZ, R31.H0_H0 ;  /* 0x2000001fff1f7230 */ /* 0x000fe20000004100 */
[----:B-1----:R-:W-:-:S04]  /*1430*/  FMUL.FTZ R5, R0, R5 ;  /* 0x0000000500057220 */ /* 0x002fc80000410000 */
[----:B------:R-:W-:-:S04]  /*1440*/  FMUL.RZ R8, R5, 0.15915493667125701904 ;  /* 0x3e22f98305087820 */ /* 0x000fc8000040c000 */
[----:B------:R-:W0:Y:S01]  /*1450*/  MUFU.SIN R6, R8 ;  /* 0x0000000800067308 */ /* 0x000e220000000400 */
[----:B--2---:R-:W-:Y:S01]  /*1460*/  FMUL.FTZ R0, R0, R7 ;  /* 0x0000000700007220 */ /* 0x004fe20000410000 */
[----:B------:R-:W-:-:S03]  /*1470*/  HADD2.F32 R7, -RZ, R35.H1_H1 ;  /* 0x30000023ff077230 */ /* 0x000fc60000004100 */
[----:B------:R-:W-:-:S03]  /*1480*/  FMUL.RZ R9, R0, 0.15915493667125701904 ;  /* 0x3e22f98300097820 */ /* 0x000fc6000040c000 */
[----:B------:R-:W1:Y:S08]  /*1490*/  MUFU.COS R5, R8 ;  /* 0x0000000800057308 */ /* 0x000e700000000000 */
[----:B------:R-:W2:Y:S01]  /*14a0*/  MUFU.SIN R3, R9 ;  /* 0x0000000900037308 */ /* 0x000ea20000000400 */
[----:B0-----:R-:W-:Y:S02]  /*14b0*/  FMUL.FTZ R10, R6, R4 ;  /* 0x00000004060a7220 */ /* 0x001fe40000410000 */
[----:B------:R-:W-:-:S05]  /*14c0*/  FMUL.FTZ R2, R7, R6 ;  /* 0x0000000607027220 */ /* 0x000fca0000410000 */
[----:B------:R-:W0:Y:S01]  /*14d0*/  MUFU.COS R0, R9 ;  /* 0x0000000900007308 */ /* 0x000e220000000000 */
[C---:B-1----:R-:W-:Y:S02]  /*14e0*/  FMUL.FTZ R4, R5.reuse, R4 ;  /* 0x0000000405047220 */ /* 0x042fe40000410000 */
[----:B------:R-:W-:Y:S02]  /*14f0*/  FFMA.FTZ R10, R5, R31, -R10 ;  /* 0x0000001f050a7223 */ /* 0x000fe4000001080a */
[----:B------:R-:W-:Y:S01]  /*1500*/  FFMA.FTZ R35, R14, R5, -R2 ;  /* 0x000000050e237223 */ /* 0x000fe20000010802 */
[----:B------:R-:W-:Y:S01]  /*1510*/  HADD2.F32 R2, -RZ, R34.H1_H1 ;  /* 0x30000022ff027230 */ /* 0x000fe20000004100 */
[----:B------:R-:W-:Y:S01]  /*1520*/  FFMA.FTZ R31, R6, R31, R4 ;  /* 0x0000001f061f7223 */ /* 0x000fe20000010004 */
[--C-:B------:R-:W-:Y:S01]  /*1530*/  HADD2.F32 R4, -RZ, R30.reuse.H1_H1 ;  /* 0x3000001eff047230 */ /* 0x100fe20000004100 */
[----:B------:R-:W-:Y:S01]  /*1540*/  FMUL.FTZ R7, R7, R5 ;  /* 0x0000000507077220 */ /* 0x000fe20000410000 */
[----:B------:R-:W-:Y:S01]  /*1550*/  HADD2.F32 R30, -RZ, R30.H0_H0 ;  /* 0x2000001eff1e7230 */ /* 0x000fe20000004100 */
[----:B--2---:R-:W-:Y:S01]  /*1560*/  FMUL.FTZ R5, R2, R3 ;  /* 0x0000000302057220 */ /* 0x004fe20000410000 */
[----:B------:R-:W-:Y:S01]  /*1570*/  HADD2.F32 R34, -RZ, R34.H0_H0 ;  /* 0x20000022ff227230 */ /* 0x000fe20000004100 */
[----:B------:R-:W-:Y:S01]  /*1580*/  FFMA.FTZ R8, R14, R6, R7 ;  /* 0x000000060e087223 */ /* 0x000fe20000010007 */
[----:B------:R-:W-:Y:S01]  /*1590*/  F2FP.PACK_AB R31, R31, R10 ;  /* 0x0000000a1f1f723e */ /* 0x000fe200000000ff */
[----:B------:R-:W-:-:S02]  /*15a0*/  FMUL.FTZ R7, R3, R4 ;  /* 0x0000000403077220 */ /* 0x000fc40000410000 */
[----:B0-----:R-:W-:Y:S01]  /*15b0*/  FMUL.FTZ R2, R2, R0 ;  /* 0x0000000002027220 */ /* 0x001fe20000410000 */
[----:B------:R-:W-:Y:S01]  /*15c0*/  F2FP.PACK_AB R35, R8, R35 ;  /* 0x000000230823723e */ /* 0x000fe200000000ff */
[C---:B------:R-:W-:Y:S02]  /*15d0*/  FMUL.FTZ R4, R0.reuse, R4 ;  /* 0x0000000400047220 */ /* 0x040fe40000410000 */
[----:B------:R-:W-:Y:S02]  /*15e0*/  FFMA.FTZ R7, R0, R30, -R7 ;  /* 0x0000001e00077223 */ /* 0x000fe40000010807 */
[C---:B------:R-:W-:Y:S02]  /*15f0*/  FFMA.FTZ R5, R34.reuse, R0, -R5 ;  /* 0x0000000022057223 */ /* 0x040fe40000010805 */
[----:B------:R-:W-:Y:S02]  /*1600*/  FFMA.FTZ R2, R34, R3, R2 ;  /* 0x0000000322027223 */ /* 0x000fe40000010002 */
[----:B------:R-:W-:-:S03]  /*1610*/  FFMA.FTZ R30, R3, R30, R4 ;  /* 0x0000001e031e7223 */ /* 0x000fc60000010004 */
[----:B------:R-:W-:Y:S02]  /*1620*/  F2FP.PACK_AB R34, R2, R5 ;  /* 0x000000050222723e */ /* 0x000fe400000000ff */
[----:B------:R-:W-:Y:S02]  /*1630*/  F2FP.PACK_AB R30, R30, R7 ;  /* 0x000000071e1e723e */ /* 0x000fe400000000ff */
.L_x_155:
[----:B------:R-:W-:Y:S05]  /*1640*/  BSYNC B2 ;  /* 0x0000000000027941 */ /* 0x000fea0003800000 */
.L_x_154:
[C-C-:B------:R-:W-:Y:S02]  /*1650*/  PRMT R0, R30.reuse, 0x5410, R31.reuse ;  /* 0x000054101e007816 */ /* 0x140fe4000000001f */
[----:B------:R-:W-:-:S03]  /*1660*/  PRMT R2, R30, 0x7632, R31 ;  /* 0x000076321e027816 */ /* 0x000fc6000000001f */
[----:B------:R0:W-:Y:S04]  /*1670*/  STS [R11], R0 ;  /* 0x000000000b007388 */ /* 0x0001e80000000800 */
[----:B------:R0:W-:Y:S02]  /*1680*/  STS [R37], R2 ;  /* 0x0000000225007388 */ /* 0x0001e40000000800 */
.L_x_153:
[----:B------:R-:W-:Y:S05]  /*1690*/  BSYNC B1 ;  /* 0x0000000000017941 */ /* 0x000fea0003800000 */
.L_x_151:
[C-C-:B0-----:R-:W-:Y:S02]  /*16a0*/  PRMT R0, R34.reuse, 0x5410, R35.reuse ;  /* 0x0000541022007816 */ /* 0x141fe40000000023 */
[----:B------:R-:W-:-:S03]  /*16b0*/  PRMT R2, R34, 0x7632, R35 ;  /* 0x0000763222027816 */ /* 0x000fc60000000023 */
[----:B------:R0:W-:Y:S04]  /*16c0*/  STS [R15], R0 ;  /* 0x000000000f007388 */ /* 0x0001e80000000800 */
[----:B------:R0:W-:Y:S02]  /*16d0*/  STS [R21], R2 ;  /* 0x0000000215007388 */ /* 0x0001e40000000800 */
.L_x_150:
[----:B------:R-:W-:Y:S05]  /*16e0*/  BSYNC B0 ;  /* 0x0000000000007941 */ /* 0x000fea0003800000 */
.L_x_149:
[----:B------:R-:W-:Y:S06]  /*16f0*/  BAR.SYNC.DEFER_BLOCKING 0x0 ;  /* 0x0000000000007b1d */ /* 0x000fec0000010000 */
[----:B------:R-:W-:Y:S01]  /*1700*/  BSSY B0, `(.L_x_156) ;  /* 0x0000005000007945 */ /* 0x000fe20003800000 */
[----:B------:R-:W-:Y:S05]  /*1710*/  @!P6 BRA `(.L_x_157) ;  /* 0x000000300000e947 */ /* 0x000fea0003800000 */
[----:B------:R-:W-:Y:S01]  /*1720*/  ISETP.NE.AND P0, PT, RZ, c[0x0][0x1ec], PT ;  /* 0x00007b00ff007a0c */ /* 0x000fe20003f05270 */
[----:B0-----:R0:W1:-:S12]  /*1730*/  LDS.64 R34, [R12] ;  /* 0x000000000c227984 */ /* 0x0010580000000a00 */
[----:B------:R0:W2:Y:S02]  /*1740*/  @!P0 LDS.64 R30, [R13] ;  /* 0x000000000d1e8984 */ /* 0x0000a40000000a00 */
.L_x_157:
[----:B------:R-:W-:Y:S05]  /*1750*/  BSYNC B0 ;  /* 0x0000000000007941 */ /* 0x000fea0003800000 */
.L_x_156:
[----:B------:R-:W-:Y:S06]  /*1760*/  BAR.SYNC.DEFER_BLOCKING 0x0 ;  /* 0x0000000000007b1d */ /* 0x000fec0000010000 */
[----:B------:R-:W-:Y:S05]  /*1770*/  BRA `(.L_x_146) ;  /* 0x000005c000007947 */ /* 0x000fea0003800000 */
.L_x_145:
[----:B------:R-:W-:Y:S01]  /*1780*/  ISETP.NE.AND P0, PT, RZ, c[0x0][0x1ec], PT ;  /* 0x00007b00ff007a0c */ /* 0x000fe20003f05270 */
[----:B------:R-:W-:Y:S01]  /*1790*/  BSSY B0, `(.L_x_146) ;  /* 0x000005a000007945 */ /* 0x000fe20003800000 */
[----:B------:R-:W-:-:S11]  /*17a0*/  IADD3 R8, -R28, c[0x0][0x1ec], RZ ;  /* 0x00007b001c087a10 */ /* 0x000fd60007ffe1ff */
[----:B------:R-:W-:Y:S05]  /*17b0*/  @!P0 BRA `(.L_x_158) ;  /* 0x0000025000008947 */ /* 0x000fea0003800000 */
[----:B------:R-:W-:-:S13]  /*17c0*/  ISETP.GE.AND P0, PT, R25, c[0x0][0x1e0], PT ;  /* 0x0000780019007a0c */ /* 0x000fda0003f06270 */
[----:B------:R-:W-:Y:S05]  /*17d0*/  @P0 BRA `(.L_x_159) ;  /* 0x0000055000000947 */ /* 0x000fea0003800000 */
[----:B------:R-:W0:Y:S01]  /*17e0*/  I2F R6, c[0x0][0x1e0] ;  /* 0x0000780000067b06 */ /* 0x000e220000201400 */
[----:B------:R-:W-:Y:S01]  /*17f0*/  IADD3 R3, R25, 0x2, RZ ;  /* 0x0000000219037810 */ /* 0x000fe20007ffe0ff */
[--C-:B------:R-:W-:Y:S02]  /*1800*/  HADD2.F32 R11, -RZ, R34.reuse.H1_H1 ;  /* 0x30000022ff0b7230 */ /* 0x100fe40000004100 */
        /* <DEDUP_REMOVED lines=16> */
[----:B------:R-:W-:Y:S02]  /*1910*/  MUFU.COS R6, R10 ;  /* 0x0000000a00067308 */ /* 0x000fe40000000000 */
[----:B------:R-:W-:-:S06]  /*1920*/  FMUL.RZ R8, R0, 0.15915493667125701904 ;  /* 0x3e22f98300087820 */ /* 0x000fcc000040c000 */
[----:B------:R-:W0:Y:S08]  /*1930*/  MUFU.SIN R7, R10 ;  /* 0x0000000a00077308 */ /* 0x000e300000000400 */
[----:B------:R-:W1:Y:S08]  /*1940*/  MUFU.SIN R3, R8 ;  /* 0x0000000800037308 */ /* 0x000e700000000400 */
[----:B------:R-:W2:Y:S01]  /*1950*/  MUFU.COS R0, R8 ;  /* 0x0000000800007308 */ /* 0x000ea20000000000 */
[----:B0-----:R-:W-:-:S02]  /*1960*/  FMUL.FTZ R9, R7, R4 ;  /* 0x0000000407097220 */ /* 0x001fc40000410000 */
[C---:B------:R-:W-:Y:S02]  /*1970*/  FMUL.FTZ R4, R6.reuse, R4 ;  /* 0x0000000406047220 */ /* 0x040fe40000410000 */
[-C--:B------:R-:W-:Y:S02]  /*1980*/  FFMA.FTZ R9, R6, R35.reuse, -R9 ;  /* 0x0000002306097223 */ /* 0x080fe40000010809 */
[----:B------:R-:W-:Y:S02]  /*1990*/  FFMA.FTZ R4, R7, R35, R4 ;  /* 0x0000002307047223 */ /* 0x000fe40000010004 */
[----:B-1----:R-:W-:-:S03]  /*19a0*/  FMUL.FTZ R5, R3, R11 ;  /* 0x0000000b03057220 */ /* 0x002fc60000410000 */
[----:B------:R-:W-:Y:S01]  /*19b0*/  F2FP.PACK_AB R35, R4, R9 ;  /* 0x000000090423723e */ /* 0x000fe200000000ff */
[C---:B--2---:R-:W-:Y:S02]  /*19c0*/  FMUL.FTZ R2, R0.reuse, R11 ;  /* 0x0000000b00027220 */ /* 0x044fe40000410000 */
[-C--:B------:R-:W-:Y:S02]  /*19d0*/  FFMA.FTZ R5, R0, R34.reuse, -R5 ;  /* 0x0000002200057223 */ /* 0x080fe40000010805 */
[----:B------:R-:W-:-:S05]  /*19e0*/  FFMA.FTZ R2, R3, R34, R2 ;  /* 0x0000002203027223 */ /* 0x000fca0000010002 */
[----:B------:R-:W-:Y:S01]  /*19f0*/  F2FP.PACK_AB R34, R2, R5 ;  /* 0x000000050222723e */ /* 0x000fe200000000ff */
[----:B------:R-:W-:Y:S05]  /*1a00*/  BRA `(.L_x_159) ;  /* 0x0000032000007947 */ /* 0x000fea0003800000 */
.L_x_158:
[----:B------:R-:W-:-:S13]  /*1a10*/  ISETP.GE.AND P0, PT, R25, c[0x0][0x1e0], PT ;  /* 0x0000780019007a0c */ /* 0x000fda0003f06270 */
[----:B------:R-:W-:Y:S05]  /*1a20*/  @P0 BRA `(.L_x_159) ;  /* 0x0000030000000947 */ /* 0x000fea0003800000 */
[----:B------:R-:W0:Y:S01]  /*1a30*/  I2F R0, c[0x0][0x1e0] ;  /* 0x0000780000007b06 */ /* 0x000e220000201400 */
[----:B------:R-:W-:Y:S01]  /*1a40*/  IADD3 R4, R25, 0x2, RZ ;  /* 0x0000000219047810 */ /* 0x000fe20007ffe0ff */
[----:B------:R-:W-:Y:S02]  /*1a50*/  HADD2.F32 R6, -RZ, R35.H1_H1 ;  /* 0x30000023ff067230 */ /* 0x000fe40000004100 */
[--C-:B------:R-:W-:Y:S02]  /*1a60*/  HADD2.F32 R10, -RZ, R31.reuse.H1_H1 ;  /* 0x3000001fff0a7230 */ /* 0x100fe40000004100 */
[----:B------:R-:W-:Y:S02]  /*1a70*/  HADD2.F32 R12, -RZ, R31.H0_H0 ;  /* 0x2000001fff0c7230 */ /* 0x000fe40000004100 */
[----:B------:R-:W-:Y:S08]  /*1a80*/  I2F R4, R4 ;  /* 0x0000000400047306 */ /* 0x000ff00000201400 */
[----:B0-----:R-:W0:Y:S08]  /*1a90*/  MUFU.RCP R3, R0 ;  /* 0x0000000000037308 */ /* 0x001e300000001000 */
[----:B------:R-:W1:Y:S01]  /*1aa0*/  I2F R2, R25 ;  /* 0x0000001900027306 */ /* 0x000e620000201400 */
[----:B0-----:R-:W-:-:S07]  /*1ab0*/  FMUL.FTZ R5, R4, R3 ;  /* 0x0000000304057220 */ /* 0x001fce0000410000 */
[----:B------:R-:W-:Y:S01]  /*1ac0*/  I2F R8, R8 ;  /* 0x0000000800087306 */ /* 0x000fe20000201400 */
[----:B------:R-:W-:Y:S01]  /*1ad0*/  HADD2.F32 R4, -RZ, R35.H0_H0 ;  /* 0x20000023ff047230 */ /* 0x000fe20000004100 */
[----:B------:R-:W-:Y:S02]  /*1ae0*/  FMUL.FTZ R5, R5, 13.28771209716796875 ;  /* 0x41549a7805057820 */ /* 0x000fe40000410000 */
[----:B-1----:R-:W-:-:S04]  /*1af0*/  FMUL.FTZ R2, R2, R3 ;  /* 0x0000000302027220 */ /* 0x002fc80000410000 */
[----:B------:R-:W0:Y:S01]  /*1b00*/  MUFU.EX2 R5, -R5 ;  /* 0x8000000500057308 */ /* 0x000e220000000800 */
[----:B------:R-:W-:-:S07]  /*1b10*/  FMUL.FTZ R2, R2, 13.28771209716796875 ;  /* 0x41549a7802027820 */ /* 0x000fce0000410000 */
[----:B------:R-:W1:Y:S01]  /*1b20*/  MUFU.EX2 R3, -R2 ;  /* 0x8000000200037308 */ /* 0x000e620000000800 */
[----:B0-----:R-:W-:-:S04]  /*1b30*/  FMUL.FTZ R0, R8, R5 ;  /* 0x0000000508007220 */ /* 0x001fc80000410000 */
[----:B------:R-:W-:-:S04]  /*1b40*/  FMUL.RZ R0, R0, 0.15915493667125701904 ;  /* 0x3e22f98300007820 */ /* 0x000fc8000040c000 */
[----:B------:R-:W0:Y:S01]  /*1b50*/  MUFU.SIN R11, R0 ;  /* 0x00000000000b7308 */ /* 0x000e220000000400 */
[----:B-1----:R-:W-:-:S04]  /*1b60*/  FMUL.FTZ R3, R8, R3 ;  /* 0x0000000308037220 */ /* 0x002fc80000410000 */
[----:B------:R-:W-:-:S03]  /*1b70*/  FMUL.RZ R3, R3, 0.15915493667125701904 ;  /* 0x3e22f98303037820 */ /* 0x000fc6000040c000 */
[----:B------:R1:W2:Y:S08]  /*1b80*/  MUFU.COS R9, R0 ;  /* 0x0000000000097308 */ /* 0x0002b00000000000 */
[----:B------:R-:W3:Y:S01]  /*1b90*/  MUFU.SIN R7, R3 ;  /* 0x0000000300077308 */ /* 0x000ee20000000400 */
[C---:B0-----:R-:W-:Y:S02]  /*1ba0*/  FMUL.FTZ R8, R11.reuse, R6 ;  /* 0x000000060b087220 */ /* 0x041fe40000410000 */
[----:B-1----:R-:W-:-:S05]  /*1bb0*/  FMUL.FTZ R0, R11, R10 ;  /* 0x0000000a0b007220 */ /* 0x002fca0000410000 */
[----:B------:R3:W0:Y:S01]  /*1bc0*/  MUFU.COS R5, R3 ;  /* 0x0000000300057308 */ /* 0x0006220000000000 */
[C---:B--2---:R-:W-:Y:S02]  /*1bd0*/  FMUL.FTZ R6, R9.reuse, R6 ;  /* 0x0000000609067220 */ /* 0x044fe40000410000 */
[C---:B------:R-:W-:Y:S02]  /*1be0*/  FMUL.FTZ R2, R9.reuse, R10 ;  /* 0x0000000a09027220 */ /* 0x040fe40000410000 */
[-C--:B------:R-:W-:Y:S02]  /*1bf0*/  FFMA.FTZ R35, R9, R4.reuse, -R8 ;  /* 0x0000000409237223 */ /* 0x080fe40000010808 */
[----:B------:R-:W-:Y:S02]  /*1c00*/  FFMA.FTZ R10, R11, R4, R6 ;  /* 0x000000040b0a7223 */ /* 0x000fe40000010006 */
[-C--:B------:R-:W-:Y:S01]  /*1c10*/  FFMA.FTZ R31, R9, R12.reuse, -R0 ;  /* 0x0000000c091f7223 */ /* 0x080fe20000010800 */
[----:B------:R-:W-:Y:S01]  /*1c20*/  HADD2.F32 R0, -RZ, R34.H1_H1 ;  /* 0x30000022ff007230 */ /* 0x000fe20000004100 */
[----:B------:R-:W-:Y:S01]  /*1c30*/  FFMA.FTZ R4, R11, R12, R2 ;  /* 0x0000000c0b047223 */ /* 0x000fe20000010002 */
[----:B------:R-:W-:Y:S01]  /*1c40*/  HADD2.F32 R2, -RZ, R30.H1_H1 ;  /* 0x3000001eff027230 */ /* 0x000fe20000004100 */
[----:B------:R-:W-:Y:S01]  /*1c50*/  F2FP.PACK_AB R35, R10, R35 ;  /* 0x000000230a23723e */ /* 0x000fe200000000ff */
[----:B------:R-:W-:Y:S01]  /*1c60*/  HADD2.F32 R34, -RZ, R34.H0_H0 ;  /* 0x20000022ff227230 */ /* 0x000fe20000004100 */
[-C--:B---3--:R-:W-:Y:S01]  /*1c70*/  FMUL.FTZ R3, R7, R0.reuse ;  /* 0x0000000007037220 */ /* 0x088fe20000410000 */
[----:B------:R-:W-:Y:S01]  /*1c80*/  HADD2.F32 R30, -RZ, R30.H0_H0 ;  /* 0x2000001eff1e7230 */ /* 0x000fe20000004100 */
[----:B0-----:R-:W-:Y:S01]  /*1c90*/  FMUL.FTZ R8, R5, R0 ;  /* 0x0000000005087220 */ /* 0x001fe20000410000 */
[----:B------:R-:W-:Y:S01]  /*1ca0*/  F2FP.PACK_AB R31, R4, R31 ;  /* 0x0000001f041f723e */ /* 0x000fe200000000ff */
[----:B------:R-:W-:-:S02]  /*1cb0*/  FMUL.FTZ R0, R7, R2 ;  /* 0x0000000207007220 */ /* 0x000fc40000410000 */
[C---:B------:R-:W-:Y:S02]  /*1cc0*/  FMUL.FTZ R2, R5.reuse, R2 ;  /* 0x0000000205027220 */ /* 0x040fe40000410000 */
[-C--:B------:R-:W-:Y:S02]  /*1cd0*/  FFMA.FTZ R6, R5, R34.reuse, -R3 ;  /* 0x0000002205067223 */ /* 0x080fe40000010803 */
[----:B------:R-:W-:Y:S02]  /*1ce0*/  FFMA.FTZ R9, R7, R34, R8 ;  /* 0x0000002207097223 */ /* 0x000fe40000010008 */
[-C--:B------:R-:W-:Y:S02]  /*1cf0*/  FFMA.FTZ R0, R5, R30.reuse, -R0 ;  /* 0x0000001e05007223 */ /* 0x080fe40000010800 */
[----:B------:R-:W-:Y:S01]  /*1d00*/  FFMA.FTZ R3, R7, R30, R2 ;  /* 0x0000001e07037223 */ /* 0x000fe20000010002 */
[----:B------:R-:W-:-:S04]  /*1d10*/  F2FP.PACK_AB R34, R9, R6 ;  /* 0x000000060922723e */ /* 0x000fc800000000ff */
[----:B------:R-:W-:Y:S02]  /*1d20*/  F2FP.PACK_AB R30, R3, R0 ;  /* 0x00000000031e723e */ /* 0x000fe400000000ff */
.L_x_159:
[----:B------:R-:W-:Y:S05]  /*1d30*/  BSYNC B0 ;  /* 0x0000000000007941 */ /* 0x000fea0003800000 */
.L_x_146:
[----:B------:R-:W-:Y:S01]  /*1d40*/  ISETP.GT.AND P0, PT, R22, 0x1f, PT ;  /* 0x0000001f1600780c */ /* 0x000fe20003f04270 */
[----:B------:R-:W-:Y:S01]  /*1d50*/  BSSY B0, `(.L_x_160) ;  /* 0x000001d000007945 */ /* 0x000fe20003800000 */
[----:B0-----:R-:W-:-:S11]  /*1d60*/  IMAD.MOV.U32 R2, RZ, RZ, RZ ;  /* 0x000000ffff027224 */ /* 0x001fd600078e00ff */
[----:B------:R-:W-:Y:S05]  /*1d70*/  @P0 BRA `(.L_x_161) ;  /* 0x000001a000000947 */ /* 0x000fea0003800000 */
[----:B-1----:R0:W-:Y:S01]  /*1d80*/  STS.64 [R22.X8+0x20], R34 ;  /* 0x0000202216007388 */ /* 0x0021e20000008a00 */
[----:B--2---:R-:W-:Y:S01]  /*1d90*/  HMUL2 R15, R35, R31 ;  /* 0x0000001f230f7232 */ /* 0x004fe20000000000 */
[----:B------:R-:W-:-:S05]  /*1da0*/  ISETP.NE.AND P0, PT, RZ, c[0x0][0x1ec], PT ;  /* 0x00007b00ff007a0c */ /* 0x000fca0003f05270 */
[----:B------:R-:W-:-:S10]  /*1db0*/  HFMA2.MMA R15, R34, R30, R15 ;  /* 0x0000001e220f7235 */ /* 0x000fd4000000000f */
[--C-:B------:R-:W-:Y:S02]  /*1dc0*/  HADD2.F32 R4, -RZ, R15.reuse.H0_H0 ;  /* 0x2000000fff047230 */ /* 0x100fe40000004100 */
[----:B------:R-:W-:Y:S01]  /*1dd0*/  HADD2.F32 R15, -RZ, R15.H1_H1 ;  /* 0x3000000fff0f7230 */ /* 0x000fe20000004100 */
[----:B------:R-:W-:Y:S05]  /*1de0*/  @P0 BRA `(.L_x_162) ;  /* 0x0000006000000947 */ /* 0x000fea0003800000 */
[----:B0-----:R-:W-:Y:S01]  /*1df0*/  IMAD R0, R16, 0x8, R119 ;  /* 0x0000000810007824 */ /* 0x001fe200078e0277 */
[----:B------:R0:W-:Y:S01]  /*1e00*/  STS.64 [R22.X8+0x120], R32 ;  /* 0x0001202016007388 */ /* 0x0001e20000008a00 */
[----:B------:R-:W-:Y:S02]  /*1e10*/  IMAD.MOV.U32 R3, RZ, RZ, 0x2 ;  /* 0x00000002ff037424 */ /* 0x000fe400078e00ff */
[----:B------:R-:W-:-:S04]  /*1e20*/  IMAD R0, R29, c[0x0][0x1d4], R0 ;  /* 0x000075001d007a24 */ /* 0x000fc800078e0200 */
[----:B------:R-:W-:-:S05]  /*1e30*/  IMAD.WIDE R2, R0, R3, c[0x0][0x198] ;  /* 0x0000660000027625 */ /* 0x000fca00078e0203 */
[----:B------:R0:W-:Y:S02]  /*1e40*/  STG.E.64 [R2.64], R30 ;  /* 0x0000001e02007986 */ /* 0x0001e4000c101b24 */
.L_x_162:
[----:B0-----:R-:W-:Y:S01]  /*1e50*/  FADD.FTZ R15, R4, R15 ;  /* 0x0000000f040f7221 */ /* 0x001fe20000010000 */
[----:B------:R-:W-:Y:S05]  /*1e60*/  BRA.DIV ~URZ, `(.L_x_163) ;  /* 0x000067327f007947 */ /* 0x000fea000b800000 */
[----:B------:R0:W1:Y:S02]  /*1e70*/  SHFL.BFLY PT, R0, R15, 0x10, 0x1f ;  /* 0x0e001f000f007f89 */ /* 0x00006400000e0000 */
.L_x_277:
[----:B01----:R-:W-:Y:S01]  /*1e80*/  FADD.FTZ R15, R15, R0 ;  /* 0x000000000f0f7221 */ /* 0x003fe20000010000 */
[----:B------:R-:W-:Y:S05]  /*1e90*/  BRA.DIV ~URZ, `(.L_x_164) ;  /* 0x000067827f007947 */ /* 0x000fea000b800000 */
[----:B------:R-:W0:Y:S02]  /*1ea0*/  SHFL.BFLY PT, R0, R15, 0x8, 0x1f ;  /* 0x0d001f000f007f89 */ /* 0x000e2400000e0000 */
[----:B0-----:R-:W-:-:S05]  /*1eb0*/  FADD.FTZ R0, R15, R0 ;  /* 0x000000000f007221 */ /* 0x001fca0000010000 */
[----:B------:R-:W0:Y:S02]  /*1ec0*/  SHFL.BFLY PT, R3, R0, 0x4, 0x1f ;  /* 0x0c801f0000037f89 */ /* 0x000e2400000e0000 */
[----:B0-----:R-:W-:-:S05]  /*1ed0*/  FADD.FTZ R3, R0, R3 ;  /* 0x0000000300037221 */ /* 0x001fca0000010000 */
[----:B------:R-:W0:Y:S02]  /*1ee0*/  SHFL.BFLY PT, R2, R3, 0x2, 0x1f ;  /* 0x0c401f0003027f89 */ /* 0x000e2400000e0000 */
[----:B0-----:R-:W-:-:S05]  /*1ef0*/  FADD.FTZ R2, R3, R2 ;  /* 0x0000000203027221 */ /* 0x001fca0000010000 */
[----:B------:R0:W1:Y:S02]  /*1f00*/  SHFL.BFLY PT, R5, R2, 0x1, 0x1f ;  /* 0x0c201f0002057f89 */ /* 0x00006400000e0000 */
.L_x_278:
[----:B01----:R-:W-:Y:S02]  /*1f10*/  FADD.FTZ R2, R5, R2 ;  /* 0x0000000205027221 */ /* 0x003fe40000010000 */
.L_x_161:
[----:B------:R-:W-:Y:S05]  /*1f20*/  BSYNC B0 ;  /* 0x0000000000007941 */ /* 0x000fea0003800000 */
.L_x_160:
[----:B------:R-:W-:Y:S01]  /*1f30*/  ISETP.NE.AND P0, PT, R22, RZ, PT ;  /* 0x000000ff1600720c */ /* 0x000fe20003f05270 */
[----:B------:R-:W-:Y:S01]  /*1f40*/  IMAD.MOV.U32 R29, RZ, RZ, -0x800001 ;  /* 0xff7fffffff1d7424 */ /* 0x000fe200078e00ff */
[----:B------:R-:W-:-:S04]  /*1f50*/  IADD3 R0, R23, -c[0x0][0x1d4], RZ ;  /* 0x8000750017007a10 */ /* 0x000fc80007ffe0ff */
[----:B------:R-:W-:-:S07]  /*1f60*/  IMNMX R0, RZ, R0, !PT ;  /* 0x00000000ff007217 */ /* 0x000fce0007800200 */
[----:B------:R-:W-:Y:S05]  /*1f70*/  @P0 BRA `(.L_x_165) ;  /* 0x000000e000000947 */ /* 0x000fea0003800000 */
[----:B------:R-:W-:Y:S01]  /*1f80*/  ISETP.NE.U32.AND P0, PT, RZ, c[0x0][0x218], PT ;  /* 0x00008600ff007a0c */ /* 0x000fe20003f05070 */
[----:B------:R-:W-:Y:S02]  /*1f90*/  IMAD.IADD R6, R17, 0x1, -R0 ;  /* 0x0000000111067824 */ /* 0x000fe400078e0a00 */
        /* <DEDUP_REMOVED lines=11> */
.L_x_166:
[----:B------:R0:W-:Y:S02]  /*2050*/  STS [R6.X4+0x220], R29 ;  /* 0x0002201d06007388 */ /* 0x0001e40000004800 */
.L_x_165:
[----:B------:R-:W-:Y:S01]  /*2060*/  WARPSYNC 0xffffffff ;  /* 0xffffffff00007948 */ /* 0x000fe20003800000 */
[----:B------:R-:W-:Y:S01]  /*2070*/  BAR.SYNC.DEFER_BLOCKING 0x0 ;  /* 0x0000000000007b1d */ /* 0x000fe20000010000 */
[--C-:B------:R-:W-:Y:S01]  /*2080*/  IADD3 R48, R17, 0xf, -R0.reuse ;  /* 0x0000000f11307810 */ /* 0x100fe20007ffe800 */
[----:B------:R-:W-:Y:S02]  /*2090*/  IMAD.IADD R120, R47, 0x1, R0 ;  /* 0x000000012f787824 */ /* 0x000fe400078e0200 */
[----:B------:R-:W-:Y:S01]  /*20a0*/  IMAD R116, R46, c[0x0][0x1d0], R19 ;  /* 0x000074002e747a24 */ /* 0x000fe200078e0213 */
        /* <DEDUP_REMOVED lines=8> */
[----:B------:R3:W4:Y:S04]  /*2130*/  LDS.64 R2, [R78.X8+0x20] ;  /* 0x000020004e027984 */ /* 0x0007280000008a00 */
[----:B------:R3:W0:Y:S04]  /*2140*/  LDS.64 R4, [R78.X8+0x30] ;  /* 0x000030004e047984 */ /* 0x0006280000008a00 */
[----:B0-----:R3:W0:Y:S04]  /*2150*/  LDS.64 R6, [R78.X8+0x40] ;  /* 0x000040004e067984 */ /* 0x0016280000008a00 */
[----:B------:R3:W2:Y:S04]  /*2160*/  LDS.64 R8, [R78.X8+0x50] ;  /* 0x000050004e087984 */ /* 0x0006a80000008a00 */
[----:B------:R3:W1:Y:S04]  /*2170*/  LDS.64 R10, [R78.X8+0x60] ;  /* 0x000060004e0a7984 */ /* 0x0006680000008a00 */
[----:B------:R3:W0:Y:S04]  /*2180*/  LDS.64 R12, [R78.X8+0x70] ;  /* 0x000070004e0c7984 */ /* 0x0006280000008a00 */
[----:B------:R3:W0:Y:S04]  /*2190*/  LDS.64 R14, [R78.X8+0x80] ;  /* 0x000080004e0e7984 */ /* 0x0006280000008a00 */
[----:B------:R3:W0:Y:S04]  /*21a0*/  LDS.64 R20, [R78.X8+0x90] ;  /* 0x000090004e147984 */ /* 0x0006280000008a00 */
[----:B--2---:R3:W2:Y:S04]  /*21b0*/  LDS.64 R30, [R78.X8+0xa0] ;  /* 0x0000a0004e1e7984 */ /* 0x0046a80000008a00 */
[----:B------:R3:W0:Y:S04]  /*21c0*/  LDS.64 R32, [R78.X8+0xb0] ;  /* 0x0000b0004e207984 */ /* 0x0006280000008a00 */
[----:B-1----:R3:W1:Y:S04]  /*21d0*/  LDS.64 R34, [R78.X8+0xc0] ;  /* 0x0000c0004e227984 */ /* 0x0026680000008a00 */
[----:B------:R3:W0:Y:S04]  /*21e0*/  LDS.64 R36, [R78.X8+0xd0] ;  /* 0x0000d0004e247984 */ /* 0x0006280000008a00 */
[----:B------:R3:W0:Y:S04]  /*21f0*/  LDS.64 R38, [R78.X8+0xe0] ;  /* 0x0000e0004e267984 */ /* 0x0006280000008a00 */
[----:B------:R3:W0:Y:S04]  /*2200*/  LDS.64 R40, [R78.X8+0xf0] ;  /* 0x0000f0004e287984 */ /* 0x0006280000008a00 */
[----:B------:R3:W0:Y:S04]  /*2210*/  LDS.64 R42, [R78.X8+0x100] ;  /* 0x000100004e2a7984 */ /* 0x0006280000008a00 */
[----:B------:R3:W0:Y:S01]  /*2220*/  LDS.64 R44, [R78.X8+0x110] ;  /* 0x000110004e2c7984 */ /* 0x0006220000008a00 */
[----:B------:R-:W-:Y:S05]  /*2230*/  @P2 BRA `(.L_x_167) ;  /* 0x0000010000002947 */ /* 0x000fea0003800000 */
[----:B----4-:R4:W3:Y:S04]  /*2240*/  LDS.64 R46, [R78.X8+0x120] ;  /* 0x000120004e2e7984 */ /* 0x0108e80000008a00 */
[----:B------:R4:W2:Y:S04]  /*2250*/  LDS.64 R48, [R78.X8+0x130] ;  /* 0x000130004e307984 */ /* 0x0008a80000008a00 */
[----:B------:R4:W1:Y:S04]  /*2260*/  LDS.64 R50, [R78.X8+0x140] ;  /* 0x000140004e327984 */ /* 0x0008680000008a00 */
[----:B------:R4:W0:Y:S04]  /*2270*/  LDS.64 R52, [R78.X8+0x150] ;  /* 0x000150004e347984 */ /* 0x0008280000008a00 */
        /* <DEDUP_REMOVED lines=11> */
[----:B------:R4:W0:Y:S02]  /*2330*/  LDS.64 R76, [R78.X8+0x210] ;  /* 0x000210004e4c7984 */ /* 0x0008240000008a00 */
.L_x_167:
[----:B-1234-:R-:W-:Y:S01]  /*2340*/  BSSY B0, `(.L_x_168) ;  /* 0x000025b000007945 */ /* 0x01efe20003800000 */
[----:B------:R-:W-:Y:S01]  /*2350*/  IMAD.SHL.U32 R116, R116, 0x80, RZ ;  /* 0x0000008074747824 */ /* 0x000fe200078e00ff */
[----:B------:R-:W-:Y:S05]  /*2360*/  @P0 BRA `(.L_x_169) ;  /* 0x0000258000000947 */ /* 0x000fea0003800000 */
[----:B------:R-:W-:Y:S02]  /*2370*/  IMAD R78, R24, c[0x0][0x1d8], R19 ;  /* 0x00007600184e7a24 */ /* 0x000fe400078e0213 */
[----:B------:R-:W-:-:S02]  /*2380*/  IMAD R118, R18, c[0x0][0x1d4], R119 ;  /* 0x0000750012767a24 */ /* 0x000fc400078e0277 */
[--C-:B------:R-:W-:Y:S02]  /*2390*/  IMAD R78, R78, 0x80, R119.reuse ;  /* 0x000000804e4e7824 */ /* 0x100fe400078e0277 */
[----:B------:R-:W-:Y:S01]  /*23a0*/  IMAD.MOV.U32 R121, RZ, RZ, c[0x0][0x1e8] ;  /* 0x00007a00ff797624 */ /* 0x000fe200078e00ff */
[----:B------:R-:W-:Y:S01]  /*23b0*/  SHF.R.S32.HI R122, RZ, 0x1f, R118 ;  /* 0x0000001fff7a7819 */ /* 0x000fe20000011476 */
[----:B------:R-:W-:Y:S01]  /*23c0*/  IMAD R119, R116, c[0x0][0x1d4], R119 ;  /* 0x0000750074777a24 */ /* 0x000fe200078e0277 */
[C---:B------:R-:W-:Y:S01]  /*23d0*/  IADD3 R124, R78.reuse, 0x8, RZ ;  /* 0x000000084e7c7810 */ /* 0x040fe20007ffe0ff */
[----:B------:R-:W-:Y:S01]  /*23e0*/  IMAD.MOV.U32 R79, RZ, RZ, 0x2 ;  /* 0x00000002ff4f7424 */ /* 0x000fe200078e00ff */
[----:B------:R-:W-:Y:S02]  /*23f0*/  IADD3 R121, R121, c[0x0][0x210], RZ ;  /* 0x0000840079797a10 */ /* 0x000fe40007ffe0ff */
[----:B------:R-:W-:Y:S01]  /*2400*/  SHF.R.S32.HI R123, RZ, 0x1f, R119 ;  /* 0x0000001fff7b7819 */ /* 0x000fe20000011477 */
[----:B------:R-:W-:-:S04]  /*2410*/  IMAD.WIDE R78, R78, R79, c[0x0][0x230] ;  /* 0x00008c004e4e7625 */ /* 0x000fc800078e024f */
.L_x_205:
[----:B------:R-:W-:Y:S01]  /*2420*/  IABS R129, c[0x0][0x1d4] ;  /* 0x0000750000817a13 */ /* 0x000fe20000000000 */
[----:B------:R-:W-:Y:S01]  /*2430*/  IMAD R127, R26, c[0x0][0x1d4], RZ ;  /* 0x000075001a7f7a24 */ /* 0x000fe200078e02ff */
[----:B------:R-:W-:-:S02]  /*2440*/  ISETP.NE.U32.AND P0, PT, RZ, c[0x0][0x200], PT ;  /* 0x00008000ff007a0c */ /* 0x000fc40003f05070 */
[----:B------:R-:W1:Y:S02]  /*2450*/  I2F.RP R130, R129 ;  /* 0x0000008100827306 */ /* 0x000e640000209400 */
[----:B------:R-:W-:-:S13]  /*2460*/  ISETP.NE.AND.EX P0, PT, RZ, c[0x0][0x204], PT, P0 ;  /* 0x00008100ff007a0c */ /* 0x000fda0003f05300 */
[----:B------:R-:W-:Y:S01]  /*2470*/  @P0 SHF.R.S32.HI R113, RZ, 0x1f, R120 ;  /* 0x0000001fff710819 */ /* 0x000fe20000011478 */
[----:B-1----:R-:W1:Y:S01]  /*2480*/  MUFU.RCP R130, R130 ;  /* 0x0000008200827308 */ /* 0x002e620000001000 */
[--C-:B------:R-:W-:Y:S02]  /*2490*/  @P0 SHF.R.S32.HI R114, RZ, 0x1f, R127.reuse ;  /* 0x0000001fff720819 */ /* 0x100fe4000001147f */
[----:B------:R-:W-:-:S04]  /*24a0*/  @P0 IADD3 R112, P1, P3, R120, c[0x0][0x200], R127 ;  /* 0x0000800078700a10 */ /* 0x000fc80007b3e07f */
[----:B------:R-:W-:-:S05]  /*24b0*/  @P0 IADD3.X R113, R113, c[0x0][0x204], R114, P1, P3 ;  /* 0x0000810071710a10 */ /* 0x000fca0000fe6472 */
[----:B------:R2:W5:Y:S01]  /*24c0*/  @P0 LDG.E.U8 R125, [R112.64] ;  /* 0x00000024707d0981 */ /* 0x000562000c1e1100 */
[----:B------:R-:W-:Y:S01]  /*24d0*/  ISETP.GE.AND P3, PT, R120, RZ, PT ;  /* 0x000000ff7800720c */ /* 0x000fe20003f66270 */
[----:B------:R-:W-:Y:S01]  /*24e0*/  BSSY B1, `(.L_x_170) ;  /* 0x0000036000017945 */ /* 0x000fe20003800000 */
[----:B------:R-:W-:Y:S02]  /*24f0*/  ISETP.NE.AND P4, PT, RZ, c[0x0][0x1d4], PT ;  /* 0x00007500ff007a0c */ /* 0x000fe40003f85270 */
[----:B-1----:R-:W-:-:S04]  /*2500*/  IADD3 R114, R130, 0xffffffe, RZ ;  /* 0x0ffffffe82727810 */ /* 0x002fc80007ffe0ff */
[----:B------:R1:W3:Y:S02]  /*2510*/  F2I.FTZ.U32.TRUNC.NTZ R115, R114 ;  /* 0x0000007200737305 */ /* 0x0002e4000021f000 */
[----:B-1----:R-:W-:Y:S02]  /*2520*/  IMAD.MOV.U32 R114, RZ, RZ, RZ ;  /* 0x000000ffff727224 */ /* 0x002fe400078e00ff */
[----:B---3--:R-:W-:-:S04]  /*2530*/  IMAD.MOV R126, RZ, RZ, -R115 ;  /* 0x000000ffff7e7224 */ /* 0x008fc800078e0a73 */
[----:B------:R-:W-:Y:S01]  /*2540*/  IMAD R131, R126, R129, RZ ;  /* 0x000000817e837224 */ /* 0x000fe200078e02ff */
[----:B------:R-:W-:-:S03]  /*2550*/  IABS R126, R120 ;  /* 0x00000078007e7213 */ /* 0x000fc60000000000 */
[----:B------:R-:W-:-:S04]  /*2560*/  IMAD.HI.U32 R131, R115, R131, R114 ;  /* 0x0000008373837227 */ /* 0x000fc800078e0072 */
[----:B------:R-:W-:Y:S02]  /*2570*/  IMAD.MOV.U32 R115, RZ, RZ, 0x2 ;  /* 0x00000002ff737424 */ /* 0x000fe400078e00ff */
[----:B--2---:R-:W-:-:S04]  /*2580*/  IMAD.HI.U32 R112, R131, R126, RZ ;  /* 0x0000007e83707227 */ /* 0x004fc800078e00ff */
[----:B------:R-:W-:-:S04]  /*2590*/  IMAD.MOV R113, RZ, RZ, -R112 ;  /* 0x000000ffff717224 */ /* 0x000fc800078e0a70 */
[----:B------:R-:W-:-:S05]  /*25a0*/  IMAD R126, R129, R113, R126 ;  /* 0x00000071817e7224 */ /* 0x000fca00078e027e */
[----:B------:R-:W-:-:S13]  /*25b0*/  ISETP.GT.U32.AND P1, PT, R129, R126, PT ;  /* 0x0000007e8100720c */ /* 0x000fda0003f24070 */
[----:B------:R-:W-:-:S05]  /*25c0*/  @!P1 IMAD.IADD R126, R126, 0x1, -R129 ;  /* 0x000000017e7e9824 */ /* 0x000fca00078e0a81 */
[----:B------:R-:W-:-:S13]  /*25d0*/  ISETP.GT.U32.AND P1, PT, R129, R126, PT ;  /* 0x0000007e8100720c */ /* 0x000fda0003f24070 */
[----:B------:R-:W-:-:S04]  /*25e0*/  @!P1 IMAD.IADD R126, R126, 0x1, -R129 ;  /* 0x000000017e7e9824 */ /* 0x000fc800078e0a81 */
[----:B------:R-:W-:Y:S01]  /*25f0*/  @!P3 IMAD.MOV R126, RZ, RZ, -R126 ;  /* 0x000000ffff7eb224 */ /* 0x000fe200078e0a7e */
[----:B------:R-:W-:-:S04]  /*2600*/  @!P4 LOP3.LUT R126, RZ, c[0x0][0x1d4], RZ, 0x33, !PT ;  /* 0x00007500ff7eca12 */ /* 0x000fc800078e33ff */
[----:B------:R-:W-:Y:S02]  /*2610*/  SHF.R.S32.HI R112, RZ, 0x1f, R126 ;  /* 0x0000001fff707819 */ /* 0x000fe4000001147e */
[----:B------:R-:W-:-:S04]  /*2620*/  IADD3 R113, P1, R126, R127, RZ ;  /* 0x0000007f7e717210 */ /* 0x000fc80007f3e0ff */
[----:B------:R-:W-:Y:S01]  /*2630*/  LEA.HI.X.SX32 R114, R127, R112, 0x1, P1 ;  /* 0x000000707f727211 */ /* 0x000fe200008f0eff */
[----:B------:R-:W-:Y:S01]  /*2640*/  IMAD.MOV.U32 R127, RZ, RZ, c[0x0][0x1d4] ;  /* 0x00007500ff7f7624 */ /* 0x000fe200078e00ff */
[----:B------:R-:W-:Y:S02]  /*2650*/  ISETP.GE.AND P1, PT, R120, R17, PT ;  /* 0x000000117800720c */ /* 0x000fe40003f26270 */
[----:B------:R-:W-:Y:S01]  /*2660*/  LEA R112, P3, R113, c[0x0][0x1a8], 0x2 ;  /* 0x00006a0071707a11 */ /* 0x000fe200078610ff */
[----:B------:R-:W-:-:S03]  /*2670*/  IMAD R127, R127, 0xf, R126 ;  /* 0x0000000f7f7f7824 */ /* 0x000fc600078e027e */
[----:B------:R-:W-:Y:S01]  /*2680*/  LEA.HI.X R113, R113, c[0x0][0x1ac], R114, 0x2, P3 ;  /* 0x00006b0071717a11 */ /* 0x000fe200018f1472 */
[----:B------:R-:W-:-:S06]  /*2690*/  IMAD.WIDE R114, R124, R115, c[0x0][0x230] ;  /* 0x00008c007c727625 */ /* 0x000fcc00078e0273 */
        /* <DEDUP_REMOVED lines=10> */
[----:B------:R-:W5:Y:S01]  /*2740*/  LDG.E.64 R110, [R110.64] ;  /* 0x000000246e6e7981 */ /* 0x000f62000c1e1b00 */
[----:B------:R-:W-:Y:S02]  /*2750*/  ULDC UR4, c[0x0][0x1ec] ;  /* 0x00007b0000047ab9 */ /* 0x000fe40000000800 */
[----:B------:R-:W-:-:S06]  /*2760*/  UISETP.NE.AND UP0, UPT, URZ, UR4, UPT ;  /* 0x000000043f00728c */ /* 0x000fcc000bf05270 */
[----:B------:R-:W-:-:S13]  /*2770*/  PLOP3.LUT P2, PT, PT, PT, UP0, 0x80, 0x0 ;  /* 0x000000000000781c */ /* 0x000fda0003f4f008 */
[----:B------:R-:W-:Y:S05]  /*2780*/  @P2 BRA `(.L_x_171) ;  /* 0x000000b000002947 */ /* 0x000fea0003800000 */
[----:B------:R-:W-:-:S13]  /*2790*/  ISETP.NE.AND P5, PT, R128, RZ, PT ;  /* 0x000000ff8000720c */ /* 0x000fda0003fa5270 */
[----:B------:R-:W2:Y:S01]  /*27a0*/  @P5 LDG.E.64 R132, [R78.64] ;  /* 0x000000244e845981 */ /* 0x000ea2000c1e1b00 */
[----:B-----5:R-:W-:Y:S01]  /*27b0*/  HFMA2.MMA R110, R110, 1, 1, R46 ;  /* 0x3c003c006e6e7835 */ /* 0x020fe2000000002e */
[----:B------:R-:W-:Y:S01]  /*27c0*/  IADD3 R131, P3, R118, R129, RZ ;  /* 0x0000008176837210 */ /* 0x000fe20007f7e0ff */
[----:B------:R-:W-:-:S03]  /*27d0*/  HADD2 R111, R111, R47 ;  /* 0x0000002f6f6f7230 */ /* 0x000fc60000000000 */
[----:B------:R-:W-:Y:S02]  /*27e0*/  LEA.HI.X.SX32 R134, R129, R122, 0x1, P3 ;  /* 0x0000007a81867211 */ /* 0x000fe400018f0eff */
[----:B------:R-:W-:-:S04]  /*27f0*/  LEA R130, P3, R131, c[0x0][0x198], 0x1 ;  /* 0x0000660083827a11 */ /* 0x000fc800078608ff */
[----:B------:R-:W-:Y:S01]  /*2800*/  LEA.HI.X R131, R131, c[0x0][0x19c], R134, 0x1, P3 ;  /* 0x0000670083837a11 */ /* 0x000fe200018f0c86 */
[----:B--2---:R-:W-:Y:S01]  /*2810*/  @P5 HFMA2.MMA R111, R111, R133, -RZ ;  /* 0x000000856f6f5235 */ /* 0x004fe200001000ff */
[----:B------:R-:W-:-:S06]  /*2820*/  @P5 HMUL2 R110, R110, R132 ;  /* 0x000000846e6e5232 */ /* 0x000fcc0000000000 */
[----:B------:R1:W-:Y:S04]  /*2830*/  STG.E.64 [R130.64], R110 ;  /* 0x0000006e82007986 */ /* 0x0003e8000c101b24 */
.L_x_171:
[----:B------:R-:W-:Y:S05]  /*2840*/  BSYNC B1 ;  /* 0x0000000000017941 */ /* 0x000fea0003800000 */
.L_x_170:
[----:B------:R-:W-:Y:S01]  /*2850*/  BSSY B1, `(.L_x_172) ;  /* 0x000001c000017945 */ /* 0x000fe20003800000 */
[----:B------:R-:W-:Y:S05]  /*2860*/  @P1 BRA `(.L_x_173) ;  /* 0x000001a000001947 */ /* 0x000fea0003800000 */
[----:B------:R-:W2:Y:S01]  /*2870*/  LDG.E R80, [R112.64] ;  /* 0x0000002470507981 */ /* 0x000ea2000c1e1900 */
[----:B------:R-:W-:-:S05]  /*2880*/  IADD3 R81, R126, c[0x0][0x1d4], RZ ;  /* 0x000075007e517a10 */ /* 0x000fca0007ffe0ff */
[----:B------:R-:W-:Y:S02]  /*2890*/  IMAD.SHL.U32 R129, R81, 0x8, RZ ;  /* 0x0000000851817824 */ /* 0x000fe400078e00ff */
[----:B--2---:R-:W-:-:S04]  /*28a0*/  IMAD R80, R80, c[0x0][0x1d8], RZ ;  /* 0x0000760050507a24 */ /* 0x004fc800078e02ff */
[----:B------:R-:W-:-:S04]  /*28b0*/  IMAD.SHL.U32 R80, R80, 0x80, RZ ;  /* 0x0000008050507824 */ /* 0x000fc800078e00ff */
[----:B------:R-:W-:-:S05]  /*28c0*/  IMAD R80, R80, c[0x0][0x1d4], R129 ;  /* 0x0000750050507a24 */ /* 0x000fca00078e0281 */
[----:B------:R-:W-:-:S04]  /*28d0*/  IADD3 R81, P2, R119, R80, RZ ;  /* 0x0000005077517210 */ /* 0x000fc80007f5e0ff */
[----:B-1----:R-:W-:Y:S02]  /*28e0*/  LEA.HI.X.SX32 R130, R80, R123, 0x1, P2 ;  /* 0x0000007b50827211 */ /* 0x002fe400010f0eff */
        /* <DEDUP_REMOVED lines=9> */
[----:B------:R-:W-:Y:S01]  /*2980*/  IADD3 R131, P3, R118, R129, RZ ;  /* 0x0000008176837210 */ /* 0x000fe20007f7e0ff */
[----:B-----5:R-:W-:Y:S01]  /*2990*/  HFMA2.MMA R81, R81, 1, 1, R49 ;  /* 0x3c003c0051517835 */ /* 0x020fe20000000031 */
[----:B------:R-:W-:Y:S02]  /*29a0*/  HADD2 R80, R80, R48 ;  /* 0x0000003050507230 */ /* 0x000fe40000000000 */
[----:B------:R-:W-:Y:S02]  /*29b0*/  LEA.HI.X.SX32 R134, R129, R122, 0x1, P3 ;  /* 0x0000007a81867211 */ /* 0x000fe400018f0eff */
[----:B------:R-:W-:-:S04]  /*29c0*/  LEA R130, P3, R131, c[0x0][0x198], 0x1 ;  /* 0x0000660083827a11 */ /* 0x000fc800078608ff */
[----:B------:R-:W-:Y:S01]  /*29d0*/  LEA.HI.X R131, R131, c[0x0][0x19c], R134, 0x1, P3 ;  /* 0x0000670083837a11 */ /* 0x000fe200018f0c86 */
[----:B--2---:R-:W-:Y:S01]  /*29e0*/  @P4 HFMA2.MMA R81, R81, R133, -RZ ;  /* 0x0000008551514235 */ /* 0x004fe200001000ff */
[----:B------:R-:W-:-:S06]  /*29f0*/  @P4 HMUL2 R80, R80, R132 ;  /* 0x0000008450504232 */ /* 0x000fcc0000000000 */
[----:B------:R1:W-:Y:S04]  /*2a00*/  STG.E.64 [R130.64], R80 ;  /* 0x0000005082007986 */ /* 0x0003e8000c101b24 */
.L_x_173:
[----:B------:R-:W-:Y:S05]  /*2a10*/  BSYNC B1 ;  /* 0x0000000000017941 */ /* 0x000fea0003800000 */
.L_x_172:
[----:B------:R-:W-:Y:S01]  /*2a20*/  BSSY B1, `(.L_x_174) ;  /* 0x000001d000017945 */ /* 0x000fe20003800000 */
[----:B------:R-:W-:Y:S05]  /*2a30*/  @P1 BRA `(.L_x_175) ;  /* 0x000001b000001947 */ /* 0x000fea0003800000 */
[----:B------:R-:W2:Y:S01]  /*2a40*/  LDG.E R82, [R112.64] ;  /* 0x0000002470527981 */ /* 0x000ea2000c1e1900 */
[----:B------:R-:W-:-:S04]  /*2a50*/  IMAD.MOV.U32 R83, RZ, RZ, c[0x0][0x1d4] ;  /* 0x00007500ff537624 */ /* 0x000fc800078e00ff */
[----:B------:R-:W-:-:S04]  /*2a60*/  IMAD R83, R83, 0x2, R126 ;  /* 0x0000000253537824 */ /* 0x000fc800078e027e */
        /* <DEDUP_REMOVED lines=14> */
[----:B------:R-:W2:Y:S01]  /*2b50*/  @P4 LDG.E.64 R132, [R114.64+0x10] ;  /* 0x0000102472844981 */ /* 0x000ea2000c1e1b00 */
        /* <DEDUP_REMOVED lines=9> */
.L_x_175:
[----:B------:R-:W-:Y:S05]  /*2bf0*/  BSYNC B1 ;  /* 0x0000000000017941 */ /* 0x000fea0003800000 */
.L_x_174:
[----:B------:R-:W-:Y:S01]  /*2c00*/  BSSY B1, `(.L_x_176) ;  /* 0x000001d000017945 */ /* 0x000fe20003800000 */
[----:B------:R-:W-:Y:S05]  /*2c10*/  @P1 BRA `(.L_x_177) ;  /* 0x000001b000001947 */ /* 0x000fea0003800000 */
[----:B------:R-:W2:Y:S01]  /*2c20*/  LDG.E R84, [R112.64] ;  /* 0x0000002470547981 */ /* 0x000ea2000c1e1900 */
[----:B------:R-:W-:-:S04]  /*2c30*/  IMAD.MOV.U32 R85, RZ, RZ, 0x3 ;  /* 0x00000003ff557424 */ /* 0x000fc800078e00ff */
[----:B------:R-:W-:-:S04]  /*2c40*/  IMAD R85, R85, c[0x0][0x1d4], R126 ;  /* 0x0000750055557a24 */ /* 0x000fc800078e027e */
        /* <DEDUP_REMOVED lines=16> */
[----:B0----5:R-:W-:Y:S01]  /*2d50*/  HFMA2.MMA R85, R85, 1, 1, R53 ;  /* 0x3c003c0055557835 */ /* 0x021fe20000000035 */
[----:B------:R-:W-:Y:S02]  /*2d60*/  HADD2 R84, R84, R52 ;  /* 0x0000003454547230 */ /* 0x000fe40000000000 */
[----:B------:R-:W-:Y:S02]  /*2d70*/  LEA.HI.X.SX32 R134, R129, R122, 0x1, P3 ;  /* 0x0000007a81867211 */ /* 0x000fe400018f0eff */
[----:B------:R-:W-:-:S04]  /*2d80*/  LEA R130, P3, R131, c[0x0][0x198], 0x1 ;  /* 0x0000660083827a11 */ /* 0x000fc800078608ff */
[----:B------:R-:W-:Y:S01]  /*2d90*/  LEA.HI.X R131, R131, c[0x0][0x19c], R134, 0x1, P3 ;  /* 0x0000670083837a11 */ /* 0x000fe200018f0c86 */
[----:B--2---:R-:W-:Y:S01]  /*2da0*/  @P4 HFMA2.MMA R85, R85, R133, -RZ ;  /* 0x0000008555554235 */ /* 0x004fe200001000ff */
[----:B------:R-:W-:-:S06]  /*2db0*/  @P4 HMUL2 R84, R84, R132 ;  /* 0x0000008454544232 */ /* 0x000fcc0000000000 */
[----:B------:R0:W-:Y:S04]  /*2dc0*/  STG.E.64 [R130.64], R84 ;  /* 0x0000005482007986 */ /* 0x0001e8000c101b24 */
.L_x_177:
[----:B------:R-:W-:Y:S05]  /*2dd0*/  BSYNC B1 ;  /* 0x0000000000017941 */ /* 0x000fea0003800000 */
.L_x_176:
        /* <DEDUP_REMOVED lines=10> */
[----:B01----:R-:W-:Y:S02]  /*2e80*/  LEA.HI.X.SX32 R130, R86, R123, 0x1, P2 ;  /* 0x0000007b56827211 */ /* 0x003fe400010f0eff */
        /* <DEDUP_REMOVED lines=18> */
.L_x_179:
[----:B------:R-:W-:Y:S05]  /*2fb0*/  BSYNC B1 ;  /* 0x0000000000017941 */ /* 0x000fea0003800000 */
.L_x_178:
        /* <DEDUP_REMOVED lines=29> */
.L_x_181:
[----:B------:R-:W-:Y:S05]  /*3190*/  BSYNC B1 ;  /* 0x0000000000017941 */ /* 0x000fea0003800000 */
.L_x_180:
        /* <DEDUP_REMOVED lines=29> */
.L_x_183:
[----:B------:R-:W-:Y:S05]  /*3370*/  BSYNC B1 ;  /* 0x0000000000017941 */ /* 0x000fea0003800000 */
.L_x_182:
        /* <DEDUP_REMOVED lines=29> */
.L_x_185:
[----:B------:R-:W-:Y:S05]  /*3550*/  BSYNC B1 ;  /* 0x0000000000017941 */ /* 0x000fea0003800000 */
.L_x_184:
        /* <DEDUP_REMOVED lines=29> */
.L_x_187:
[----:B------:R-:W-:Y:S05]  /*3730*/  BSYNC B1 ;  /* 0x0000000000017941 */ /* 0x000fea0003800000 */
.L_x_186:
        /* <DEDUP_REMOVED lines=29> */
.L_x_189:
[----:B------:R-:W-:Y:S05]  /*3910*/  BSYNC B1 ;  /* 0x0000000000017941 */ /* 0x000fea0003800000 */
.L_x_188:
        /* <DEDUP_REMOVED lines=29> */
.L_x_191:
[----:B------:R-:W-:Y:S05]  /*3af0*/  BSYNC B1 ;  /* 0x0000000000017941 */ /* 0x000fea0003800000 */
.L_x_190:
        /* <DEDUP_REMOVED lines=29> */
.L_x_193:
[----:B------:R-:W-:Y:S05]  /*3cd0*/  BSYNC B1 ;  /* 0x0000000000017941 */ /* 0x000fea0003800000 */
.L_x_192:
        /* <DEDUP_REMOVED lines=29> */
.L_x_195:
[----:B------:R-:W-:Y:S05]  /*3eb0*/  BSYNC B1 ;  /* 0x0000000000017941 */ /* 0x000fea0003800000 */
.L_x_194:
        /* <DEDUP_REMOVED lines=29> */
.L_x_197:
[----:B------:R-:W-:Y:S05]  /*4090*/  BSYNC B1 ;  /* 0x0000000000017941 */ /* 0x000fea0003800000 */
.L_x_196:
        /* <DEDUP_REMOVED lines=24> */
[----:B-1----:R-:W-:-:S04]  /*4220*/  LEA R130, P3, R126, c[0x0][0x198], 0x1 ;  /* 0x000066007e827a11 */ /* 0x002fc800078608ff */
[----:B------:R-:W-:Y:S01]  /*4230*/  LEA.HI.X R131, R126, c[0x0][0x19c], R129, 0x1, P3 ;  /* 0x000067007e837a11 */ /* 0x000fe200018f0c81 */
[----:B--2---:R-:W-:Y:S01]  /*4240*/  @P4 HFMA2.MMA R107, R107, R133, -RZ ;  /* 0x000000856b6b4235 */ /* 0x004fe200001000ff */
[----:B------:R-:W-:-:S06]  /*4250*/  @P4 HMUL2 R106, R106, R132 ;  /* 0x000000846a6a4232 */ /* 0x000fcc0000000000 */
[----:B------:R0:W-:Y:S04]  /*4260*/  STG.E.64 [R130.64], R106 ;  /* 0x0000006a82007986 */ /* 0x0001e8000c101b24 */
.L_x_199:
[----:B------:R-:W-:Y:S05]  /*4270*/  BSYNC B1 ;  /* 0x0000000000017941 */ /* 0x000fea0003800000 */
.L_x_198:
        /* <DEDUP_REMOVED lines=27> */
.L_x_201:
[----:B------:R-:W-:Y:S05]  /*4430*/  BSYNC B1 ;  /* 0x0000000000017941 */ /* 0x000fea0003800000 */
.L_x_200:
[----:B0----5:R-:W-:Y:S01]  /*4440*/  HMUL2 R112, R2, R110 ;  /* 0x0000006e02707232 */ /* 0x021fe20000000000 */
[----:B------:R-:W-:Y:S01]  /*4450*/  HFMA2.MMA R113, R3, R111, -RZ ;  /* 0x0000006f03717235 */ /* 0x000fe200001000ff */
[----:B------:R-:W-:Y:S02]  /*4460*/  ISETP.NE.AND P0, PT, R125, RZ, P0 ;  /* 0x000000ff7d00720c */ /* 0x000fe40000705270 */
[----:B------:R-:W-:Y:S02]  /*4470*/  LOP3.LUT R129, R22, 0x1, RZ, 0xc0, !PT ;  /* 0x0000000116817812 */ /* 0x000fe400078ec0ff */
[----:B------:R-:W-:-:S05]  /*4480*/  HFMA2.MMA R112, R4, R80, R112 ;  /* 0x0000005004707235 */ /* 0x000fca0000000070 */
[----:B------:R-:W-:Y:S01]  /*4490*/  HFMA2 R113, R5, R81, R113 ;  /* 0x0000005105717231 */ /* 0x000fe20000000071 */
[----:B------:R-:W-:-:S03]  /*44a0*/  HFMA2.MMA R112, R6, R82, R112 ;  /* 0x0000005206707235 */ /* 0x000fc60000000070 */
[----:B------:R-:W-:-:S03]  /*44b0*/  HFMA2 R113, R7, R83, R113 ;  /* 0x0000005307717231 */ /* 0x000fc60000000071 */
[----:B------:R-:W-:Y:S01]  /*44c0*/  HFMA2.MMA R112, R8, R84, R112 ;  /* 0x0000005408707235 */ /* 0x000fe20000000070 */
[----:B------:R-:W-:-:S04]  /*44d0*/  HFMA2 R113, R9, R85, R113 ;  /* 0x0000005509717231 */ /* 0x000fc80000000071 */
        /* <DEDUP_REMOVED lines=19> */
[----:B------:R-:W-:-:S05]  /*4610*/  HFMA2 R113, R45, R109, R113 ;  /* 0x0000006d2d717231 */ /* 0x000fca0000000071 */
[----:B------:R-:W-:-:S06]  /*4620*/  HFMA2.MMA R112, R38, R102, R112 ;  /* 0x0000006626707235 */ /* 0x000fcc0000000070 */
[----:B------:R-:W-:-:S06]  /*4630*/  HFMA2.MMA R112, R40, R104, R112 ;  /* 0x0000006828707235 */ /* 0x000fcc0000000070 */
[----:B------:R-:W-:-:S06]  /*4640*/  HFMA2.MMA R112, R42, R106, R112 ;  /* 0x0000006a2a707235 */ /* 0x000fcc0000000070 */
[----:B------:R-:W-:-:S10]  /*4650*/  HFMA2.MMA R112, R44, R108, R112 ;  /* 0x0000006c2c707235 */ /* 0x000fd40000000070 */
[----:B------:R-:W-:-:S05]  /*4660*/  HADD2 R112, R112, R113 ;  /* 0x0000007170707230 */ /* 0x000fca0000000000 */
[--C-:B------:R-:W-:Y:S02]  /*4670*/  HADD2.F32 R113, -RZ, R112.reuse.H0_H0 ;  /* 0x20000070ff717230 */ /* 0x100fe40000004100 */
[----:B------:R-:W-:-:S05]  /*4680*/  HADD2.F32 R112, -RZ, R112.H1_H1 ;  /* 0x30000070ff707230 */ /* 0x000fca0000004100 */
[----:B------:R-:W-:Y:S01]  /*4690*/  FADD.FTZ R127, R113, R112 ;  /* 0x00000070717f7221 */ /* 0x000fe20000010000 */
[----:B------:R-:W-:Y:S05]  /*46a0*/  BRA.DIV ~URZ, `(.L_x_202) ;  /* 0x000041427f007947 */ /* 0x000fea000b800000 */
[----:B------:R0:W2:Y:S02]  /*46b0*/  SHFL.BFLY PT, R112, R127, 0x1, 0x1f ;  /* 0x0c201f007f707f89 */ /* 0x0000a400000e0000 */
.L_x_279:
[----:B------:R-:W-:Y:S01]  /*46c0*/  ISETP.EQ.U32.OR P1, PT, R129, 0x1, P1 ;  /* 0x000000018100780c */ /* 0x000fe20000f22470 */
[----:B------:R-:W-:Y:S01]  /*46d0*/  BSSY B1, `(.L_x_203) ;  /* 0x000001d000017945 */ /* 0x000fe20003800000 */
[----:B--2---:R-:W-:-:S11]  /*46e0*/  FADD.FTZ R125, R127, R112 ;  /* 0x000000707f7d7221 */ /* 0x004fd60000010000 */
[----:B------:R-:W-:Y:S05]  /*46f0*/  @P1 BRA `(.L_x_204) ;  /* 0x000001a000001947 */ /* 0x000fea0003800000 */
[----:B------:R-:W-:-:S04]  /*4700*/  ISETP.NE.U32.AND P1, PT, RZ, c[0x0][0x218], PT ;  /* 0x00008600ff007a0c */ /* 0x000fc80003f25070 */
[----:B------:R-:W-:Y:S02]  /*4710*/  ISETP.NE.AND.EX P3, PT, RZ, c[0x0][0x21c], PT, P1 ;  /* 0x00008700ff007a0c */ /* 0x000fe40003f65310 */
[----:B------:R-:W-:-:S04]  /*4720*/  ISETP.NE.U32.AND P1, PT, RZ, c[0x0][0x228], PT ;  /* 0x00008a00ff007a0c */ /* 0x000fc80003f25070 */
[----:B------:R-:W-:-:S07]  /*4730*/  ISETP.NE.AND.EX P1, PT, RZ, c[0x0][0x22c], PT, P1 ;  /* 0x00008b00ff007a0c */ /* 0x000fce0003f25310 */
[----:B------:R-:W-:-:S05]  /*4740*/  @P3 IMAD R112, R19, c[0x0][0x220], R23 ;  /* 0x0000880013703a24 */ /* 0x000fca00078e0217 */
[----:B------:R-:W-:Y:S01]  /*4750*/  @P3 IADD3 R113, R112, -0x1, RZ ;  /* 0xffffffff70713810 */ /* 0x000fe20007ffe0ff */
[----:B------:R-:W-:Y:S02]  /*4760*/  @P3 IMAD.MOV.U32 R112, RZ, RZ, 0x2 ;  /* 0x00000002ff703424 */ /* 0x000fe400078e00ff */
[----:B------:R-:W-:Y:S02]  /*4770*/  @P1 IMAD.MOV.U32 R114, RZ, RZ, 0x2 ;  /* 0x00000002ff721424 */ /* 0x000fe400078e00ff */
[----:B------:R-:W-:Y:S02]  /*4780*/  @P3 IMAD R113, R113, c[0x0][0x220], R120 ;  /* 0x0000880071713a24 */ /* 0x000fe400078e0278 */
[----:B------:R-:W-:-:S04]  /*4790*/  @P1 IMAD.WIDE R114, R19, R114, c[0x0][0x228] ;  /* 0x00008a0013721625 */ /* 0x000fc800078e0272 */
[----:B------:R-:W-:Y:S02]  /*47a0*/  @P3 IMAD.WIDE R112, R113, R112, c[0x0][0x218] ;  /* 0x0000860071703625 */ /* 0x000fe400078e0270 */
[----:B------:R-:W2:Y:S04]  /*47b0*/  @P1 LDG.E.U16 R114, [R114.64] ;  /* 0x0000002472721981 */ /* 0x000ea8000c1e1500 */
[----:B------:R3:W4:Y:S01]  /*47c0*/  @P3 LDG.E.U16 R112, [R112.64] ;  /* 0x0000002470703981 */ /* 0x000722000c1e1500 */
[C---:B------:R-:W-:Y:S02]  /*47d0*/  @P1 ISETP.GE.AND P4, PT, R120.reuse, R121, PT ;  /* 0x000000797800120c */ /* 0x040fe40003f86270 */
[----:B0-----:R-:W-:Y:S02]  /*47e0*/  @P1 IADD3 R127, R120, 0x1, -R23 ;  /* 0x00000001787f1810 */ /* 0x001fe40007ffe817 */
[----:B------:R-:W-:-:S05]  /*47f0*/  @P1 SEL R126, R28, RZ, !P4 ;  /* 0x000000ff1c7e1207 */ /* 0x000fca0006000000 */
[----:B------:R-:W-:-:S06]  /*4800*/  @P1 IMAD.IADD R129, R126, 0x1, R127 ;  /* 0x000000017e811824 */ /* 0x000fcc00078e027f */
[----:B------:R-:W0:Y:S01]  /*4810*/  @P1 I2F R129, R129 ;  /* 0x0000008100811306 */ /* 0x000e220000201400 */
[----:B------:R-:W-:Y:S02]  /*4820*/  FMUL.FTZ R126, R125, c[0x0][0x1f0] ;  /* 0x00007c007d7e7a20 */ /* 0x000fe40000410000 */
[----:B---3--:R-:W-:Y:S01]  /*4830*/  IMAD.IADD R113, R120, 0x1, -R0 ;  /* 0x0000000178717824 */ /* 0x008fe200078e0a00 */
[----:B--2---:R-:W-:Y:S02]  /*4840*/  @P1 HADD2.F32 R125, -RZ, R114.H0_H0 ;  /* 0x20000072ff7d1230 */ /* 0x004fe40000004100 */
[----:B----4-:R-:W-:-:S05]  /*4850*/  @P3 HADD2.F32 R127, -RZ, R112.H0_H0 ;  /* 0x20000070ff7f3230 */ /* 0x010fca0000004100 */
[----:B------:R-:W-:-:S04]  /*4860*/  @P3 FADD.FTZ R126, R126, R127 ;  /* 0x0000007f7e7e3221 */ /* 0x000fc80000010000 */
[----:B0-----:R-:W-:-:S05]  /*4870*/  @P1 FFMA.FTZ R126, R129, R125, R126 ;  /* 0x0000007d817e1223 */ /* 0x001fca000001007e */
[----:B------:R0:W-:Y:S01]  /*4880*/  STS [R113.X4+0x220], R126 ;  /* 0x0002207e71007388 */ /* 0x0001e20000004800 */
[----:B------:R-:W-:-:S03]  /*4890*/  @!P0 FMNMX.FTZ R29, R29, R126, !PT ;  /* 0x0000007e1d1d8209 */ /* 0x000fc60007810000 */
.L_x_204:
[----:B------:R-:W-:Y:S05]  /*48a0*/  BSYNC B1 ;  /* 0x0000000000017941 */ /* 0x000fea0003800000 */
.L_x_203:
[----:B------:R-:W-:-:S04]  /*48b0*/  IADD3 R120, R120, 0x40, RZ ;  /* 0x0000004078787810 */ /* 0x000fc80007ffe0ff */
[----:B------:R-:W-:-:S13]  /*48c0*/  ISETP.GE.AND P0, PT, R120, R117, PT ;  /* 0x000000757800720c */ /* 0x000fda0003f06270 */
[----:B01----:R-:W-:Y:S01]  /*48d0*/  @P0 CALL.REL.NOINC `(.L_x_169) ;  /* 0x0000001000000944 */ /* 0x003fe20003c00000 */
[----:B------:R-:W-:Y:S05]  /*48e0*/  BRA `(.L_x_205) ;  /* 0xffffdb3000007947 */ /* 0x000fea000383ffff */
.L_x_169:
[----:B------:R-:W-:Y:S05]  /*48f0*/  BSYNC B0 ;  /* 0x0000000000007941 */ /* 0x000fea0003800000 */
.L_x_168:
[----:B------:R-:W-:Y:S05]  /*4900*/  BRA.DIV ~URZ, `(.L_x_206) ;  /* 0x00003f627f007947 */ /* 0x000fea000b800000 */
[----:B------:R1:W2:Y:S02]  /*4910*/  SHFL.BFLY PT, R2, R29, 0x10, 0x1f ;  /* 0x0e001f001d027f89 */ /* 0x0002a400000e0000 */
.L_x_280:
[----:B-12---:R-:W-:Y:S01]  /*4920*/  FMNMX.FTZ R29, R2, R29, !PT ;  /* 0x0000001d021d7209 */ /* 0x006fe20007810000 */
[----:B------:R-:W-:Y:S05]  /*4930*/  BRA.DIV ~URZ, `(.L_x_207) ;  /* 0x00003fb27f007947 */ /* 0x000fea000b800000 */
[----:B------:R-:W1:Y:S02]  /*4940*/  SHFL.BFLY PT, R2, R29, 0x8, 0x1f ;  /* 0x0d001f001d027f89 */ /* 0x000e6400000e0000 */
[----:B-1----:R-:W-:-:S05]  /*4950*/  FMNMX.FTZ R2, R29, R2, !PT ;  /* 0x000000021d027209 */ /* 0x002fca0007810000 */
[----:B------:R-:W1:Y:S02]  /*4960*/  SHFL.BFLY PT, R3, R2, 0x4, 0x1f ;  /* 0x0c801f0002037f89 */ /* 0x000e6400000e0000 */
[----:B-1----:R-:W-:-:S05]  /*4970*/  FMNMX.FTZ R3, R2, R3, !PT ;  /* 0x0000000302037209 */ /* 0x002fca0007810000 */
[----:B------:R1:W2:Y:S02]  /*4980*/  SHFL.BFLY PT, R4, R3, 0x2, 0x1f ;  /* 0x0c401f0003047f89 */ /* 0x0002a400000e0000 */
.L_x_281:
[----:B0-----:R-:W-:Y:S01]  /*4990*/  SHF.R.S32.HI R7, RZ, 0x1f, R22 ;  /* 0x0000001fff077819 */ /* 0x001fe20000011416 */
[----:B------:R-:W-:Y:S01]  /*49a0*/  WARPSYNC 0xffffffff ;  /* 0xffffffff00007948 */ /* 0x000fe20003800000 */
[----:B-12---:R-:W-:Y:S02]  /*49b0*/  FMNMX.FTZ R3, R4, R3, !PT ;  /* 0x0000000304037209 */ /* 0x006fe40007810000 */
[----:B------:R-:W-:-:S04]  /*49c0*/  LEA.HI R2, R7, R22, RZ, 0x5 ;  /* 0x0000001607027211 */ /* 0x000fc800078f28ff */
[----:B------:R-:W-:-:S05]  /*49d0*/  LOP3.LUT R5, R2, 0xffffffe0, RZ, 0xc0, !PT ;  /* 0xffffffe002057812 */ /* 0x000fca00078ec0ff */
[----:B------:R-:W-:-:S05]  /*49e0*/  IMAD.IADD R5, R22, 0x1, -R5 ;  /* 0x0000000116057824 */ /* 0x000fca00078e0a05 */
[----:B------:R-:W-:-:S13]  /*49f0*/  ISETP.NE.AND P0, PT, R5, RZ, PT ;  /* 0x000000ff0500720c */ /* 0x000fda0003f05270 */
[----:B------:R-:W-:-:S05]  /*4a00*/  @!P0 SHF.R.S32.HI R2, RZ, 0x5, R2 ;  /* 0x00000005ff028819 */ /* 0x000fca0000011402 */
[----:B------:R0:W-:Y:S02]  /*4a10*/  @!P0 STS [R2.X4], R3 ;  /* 0x0000000302008388 */ /* 0x0001e40000004800 */
[----:B------:R-:W-:Y:S01]  /*4a20*/  BAR.SYNC.DEFER_BLOCKING 0x0 ;  /* 0x0000000000007b1d */ /* 0x000fe20000010000 */
[----:B------:R-:W-:Y:S01]  /*4a30*/  ISETP.GT.AND P0, PT, R5, 0x3, PT ;  /* 0x000000030500780c */ /* 0x000fe20003f04270 */
[----:B0-----:R-:W-:Y:S02]  /*4a40*/  IMAD.MOV.U32 R2, RZ, RZ, -0x800001 ;  /* 0xff7fffffff027424 */ /* 0x001fe400078e00ff */
[----:B------:R-:W-:Y:S02]  /*4a50*/  IMAD.IADD R9, R22, 0x1, R0 ;  /* 0x0000000116097824 */ /* 0x000fe400078e0200 */
[----:B------:R-:W-:Y:S01]  /*4a60*/  BSSY B0, `(.L_x_208) ;  /* 0x0000078000007945 */ /* 0x000fe20003800000 */
[----:B------:R-:W-:Y:S02]  /*4a70*/  IMAD.MOV.U32 R6, RZ, RZ, RZ ;  /* 0x000000ffff067224 */ /* 0x000fe400078e00ff */
[----:B------:R-:W-:-:S05]  /*4a80*/  ISETP.GE.AND P1, PT, R9, R23, PT ;  /* 0x000000170900720c */ /* 0x000fca0003f26270 */
[----:B------:R-:W0:Y:S04]  /*4a90*/  @!P0 LDS R2, [R5.X4] ;  /* 0x0000000005028984 */ /* 0x000e280000004800 */
[----:B0-----:R-:W0:Y:S02]  /*4aa0*/  SHFL.BFLY PT, R3, R2, 0x2, 0x1f ;  /* 0x0c401f0002037f89 */ /* 0x001e2400000e0000 */
[----:B0-----:R-:W-:-:S05]  /*4ab0*/  FMNMX.FTZ R3, R3, R2, !PT ;  /* 0x0000000203037209 */ /* 0x001fca0007810000 */
[----:B------:R-:W0:Y:S02]  /*4ac0*/  SHFL.BFLY PT, R4, R3, 0x1, 0x1f ;  /* 0x0c201f0003047f89 */ /* 0x000e2400000e0000 */
[----:B0-----:R-:W-:-:S05]  /*4ad0*/  FMNMX.FTZ R4, R3, R4, !PT ;  /* 0x0000000403047209 */ /* 0x001fca0007810000 */
[----:B------:R0:W1:Y:S01]  /*4ae0*/  SHFL.IDX PT, R12, R4, RZ, 0x1f ;  /* 0x00001fff040c7589 */ /* 0x00006200000e0000 */
[----:B------:R-:W-:Y:S05]  /*4af0*/  @P1 BRA `(.L_x_209) ;  /* 0x000006e000001947 */ /* 0x000fea0003800000 */
[----:B------:R-:W-:Y:S01]  /*4b00*/  LOP3.LUT R2, RZ, R0, RZ, 0x33, !PT ;  /* 0x00000000ff027212 */ /* 0x000fe200078e33ff */
[----:B------:R-:W-:Y:S01]  /*4b10*/  BSSY B1, `(.L_x_210) ;  /* 0x0000024000017945 */ /* 0x000fe20003800000 */
[----:B------:R-:W-:Y:S02]  /*4b20*/  IMAD.MOV.U32 R6, RZ, RZ, RZ ;  /* 0x000000ffff067224 */ /* 0x000fe400078e00ff */
[----:B0-----:R-:W-:Y:S01]  /*4b30*/  IADD3 R4, -R22, R23, R2 ;  /* 0x0000001716047210 */ /* 0x001fe20007ffe102 */
[----:B------:R-:W-:-:S03]  /*4b40*/  IMAD.MOV.U32 R8, RZ, RZ, R9 ;  /* 0x000000ffff087224 */ /* 0x000fc600078e0009 */
[----:B------:R-:W-:-:S04]  /*4b50*/  LEA.HI R2, R4, 0x1, RZ, 0x19 ;  /* 0x0000000104027811 */ /* 0x000fc800078fc8ff */
[----:B------:R-:W-:-:S13]  /*4b60*/  LOP3.LUT P0, R2, R2, 0x3, RZ, 0xc0, !PT ;  /* 0x0000000302027812 */ /* 0x000fda000780c0ff */
[----:B------:R-:W-:Y:S05]  /*4b70*/  @!P0 BRA `(.L_x_211) ;  /* 0x000001d000008947 */ /* 0x000fea0003800000 */
[----:B------:R-:W-:Y:S01]  /*4b80*/  ISETP.NE.U32.AND P0, PT, RZ, c[0x0][0x200], PT ;  /* 0x00008000ff007a0c */ /* 0x000fe20003f05070 */
[----:B------:R-:W-:Y:S02]  /*4b90*/  IMAD.MOV.U32 R5, RZ, RZ, R2 ;  /* 0x000000ffff057224 */ /* 0x000fe400078e0002 */
[----:B------:R-:W-:Y:S01]  /*4ba0*/  IMAD.MOV.U32 R6, RZ, RZ, RZ ;  /* 0x000000ffff067224 */ /* 0x000fe200078e00ff */
[----:B------:R-:W-:Y:S01]  /*4bb0*/  ISETP.NE.AND.EX P0, PT, RZ, c[0x0][0x204], PT, P0 ;  /* 0x00008100ff007a0c */ /* 0x000fe20003f05300 */
[----:B------:R-:W-:-:S04]  /*4bc0*/  IMAD.MOV.U32 R8, RZ, RZ, R9 ;  /* 0x000000ffff087224 */ /* 0x000fc800078e0009 */
.L_x_215:
[----:B0-----:R-:W-:Y:S01]  /*4bd0*/  IMAD.IADD R2, R8, 0x1, -R0 ;  /* 0x0000000108027824 */ /* 0x001fe200078e0a00 */
[----:B------:R-:W-:Y:S01]  /*4be0*/  IADD3 R5, R5, -0x1, RZ ;  /* 0xffffffff05057810 */ /* 0x000fe20007ffe0ff */
[----:B------:R-:W-:Y:S03]  /*4bf0*/  BSSY B2, `(.L_x_212) ;  /* 0x0000011000027945 */ /* 0x000fe60003800000 */
[----:B------:R-:W-:-:S02]  /*4c00*/  ISETP.NE.AND P3, PT, R5, RZ, PT ;  /* 0x000000ff0500720c */ /* 0x000fc40003f65270 */
[----:B-1----:R-:W-:Y:S01]  /*4c10*/  LEA R10, R2, 0x220, 0x2 ;  /* 0x00000220020a7811 */ /* 0x002fe200078e10ff */
[----:B------:R-:W-:Y:S05]  /*4c20*/  @!P0 BRA `(.L_x_213) ;  /* 0x0000009000008947 */ /* 0x000fea0003800000 */
[----:B------:R-:W-:Y:S01]  /*4c30*/  IMAD R11, R26, c[0x0][0x1d4], RZ ;  /* 0x000075001a0b7a24 */ /* 0x000fe200078e02ff */
[----:B------:R-:W-:-:S04]  /*4c40*/  SHF.R.S32.HI R3, RZ, 0x1f, R8 ;  /* 0x0000001fff037819 */ /* 0x000fc80000011408 */
[--C-:B------:R-:W-:Y:S02]  /*4c50*/  SHF.R.S32.HI R14, RZ, 0x1f, R11.reuse ;  /* 0x0000001fff0e7819 */ /* 0x100fe4000001140b */
[----:B------:R-:W-:-:S04]  /*4c60*/  IADD3 R2, P4, P5, R8, c[0x0][0x200], R11 ;  /* 0x0000800008027a10 */ /* 0x000fc80007d9e00b */
[----:B------:R-:W-:-:S05]  /*4c70*/  IADD3.X R3, R3, c[0x0][0x204], R14, P4, P5 ;  /* 0x0000810003037a10 */ /* 0x000fca00027ea40e */
[----:B------:R-:W2:Y:S02]  /*4c80*/  LDG.E.U8 R2, [R2.64] ;  /* 0x0000002402027981 */ /* 0x000ea4000c1e1100 */
[----:B--2---:R-:W-:-:S13]  /*4c90*/  ISETP.NE.AND P4, PT, R2, RZ, PT ;  /* 0x000000ff0200720c */ /* 0x004fda0003f85270 */
[----:B------:R-:W-:Y:S01]  /*4ca0*/  @P4 IMAD.MOV.U32 R11, RZ, RZ, RZ ;  /* 0x000000ffff0b4224 */ /* 0x000fe200078e00ff */
[----:B------:R-:W-:Y:S05]  /*4cb0*/  @P4 BRA `(.L_x_214) ;  /* 0x0000004000004947 */ /* 0x000fea0003800000 */
.L_x_213:
[----:B------:R-:W0:Y:S02]  /*4cc0*/  LDS R2, [R10] ;  /* 0x000000000a027984 */ /* 0x000e240000000800 */
[----:B01----:R-:W-:-:S04]  /*4cd0*/  FADD.FTZ R2, -R12, R2 ;  /* 0x000000020c027221 */ /* 0x003fc80000010100 */
[----:B------:R-:W-:-:S04]  /*4ce0*/  FMUL.FTZ R2, R2, 1.4426950216293334961 ;  /* 0x3fb8aa3b02027820 */ /* 0x000fc80000410000 */
[----:B------:R0:W1:Y:S03]  /*4cf0*/  MUFU.EX2 R11, R2 ;  /* 0x00000002000b7308 */ /* 0x0000660000000800 */
.L_x_214:
[----:B------:R-:W-:Y:S05]  /*4d00*/  BSYNC B2 ;  /* 0x0000000000027941 */ /* 0x000fea0003800000 */
.L_x_212:
[----:B-1----:R1:W-:Y:S01]  /*4d10*/  STS [R10], R11 ;  /* 0x0000000b0a007388 */ /* 0x0023e20000000800 */
[----:B------:R-:W-:Y:S01]  /*4d20*/  FADD.FTZ R6, R11, R6 ;  /* 0x000000060b067221 */ /* 0x000fe20000010000 */
[----:B------:R-:W-:Y:S01]  /*4d30*/  IADD3 R8, R8, 0x80, RZ ;  /* 0x0000008008087810 */ /* 0x000fe20007ffe0ff */
[----:B------:R-:W-:Y:S05]  /*4d40*/  @P3 BRA `(.L_x_215) ;  /* 0xfffffe8000003947 */ /* 0x000fea000383ffff */
.L_x_211:
[----:B------:R-:W-:Y:S05]  /*4d50*/  BSYNC B1 ;  /* 0x0000000000017941 */ /* 0x000fea0003800000 */
.L_x_210:
[----:B------:R-:W-:-:S13]  /*4d60*/  ISETP.GE.U32.AND P0, PT, R4, 0x180, PT ;  /* 0x000001800400780c */ /* 0x000fda0003f06070 */
[----:B------:R-:W-:Y:S05]  /*4d70*/  @!P0 BRA `(.L_x_209) ;  /* 0x0000046000008947 */ /* 0x000fea0003800000 */
[----:B------:R-:W-:Y:S01]  /*4d80*/  LEA R3, R8, 0x400, 0x2 ;  /* 0x0000040008037811 */ /* 0x000fe200078e10ff */
[----:B------:R-:W-:Y:S01]  /*4d90*/  IMAD R5, R26, c[0x0][0x1d4], RZ ;  /* 0x000075001a057a24 */ /* 0x000fe200078e02ff */
[----:B------:R-:W-:Y:S02]  /*4da0*/  ISETP.NE.U32.AND P0, PT, RZ, c[0x0][0x200], PT ;  /* 0x00008000ff007a0c */ /* 0x000fe40003f05070 */
[----:B0-----:R-:W-:Y:S01]  /*4db0*/  SHF.R.S32.HI R2, RZ, 0x1f, R8 ;  /* 0x0000001fff027819 */ /* 0x001fe20000011408 */
[----:B------:R-:W-:Y:S01]  /*4dc0*/  IMAD R3, R0, -0x4, R3 ;  /* 0xfffffffc00037824 */ /* 0x000fe200078e0203 */
[--C-:B-1----:R-:W-:Y:S02]  /*4dd0*/  SHF.R.S32.HI R11, RZ, 0x1f, R5.reuse ;  /* 0x0000001fff0b7819 */ /* 0x102fe40000011405 */
[----:B------:R-:W-:Y:S02]  /*4de0*/  IADD3 R10, P3, P4, R8, c[0x0][0x200], R5 ;  /* 0x00008000080a7a10 */ /* 0x000fe40007c7e005 */
[----:B------:R-:W-:-:S02]  /*4df0*/  ISETP.NE.AND.EX P0, PT, RZ, c[0x0][0x204], PT, P0 ;  /* 0x00008100ff007a0c */ /* 0x000fc40003f05300 */
[----:B------:R-:W-:Y:S02]  /*4e00*/  IADD3.X R11, R2, c[0x0][0x204], R11, P3, P4 ;  /* 0x00008100020b7a10 */ /* 0x000fe40001fe840b */
[----:B------:R-:W-:-:S05]  /*4e10*/  IADD3 R4, R3, 0x220, RZ ;  /* 0x0000022003047810 */ /* 0x000fca0007ffe0ff */
.L_x_228:
[----:B------:R-:W-:Y:S01]  /*4e20*/  BSSY B1, `(.L_x_216) ;  /* 0x000000c000017945 */ /* 0x000fe20003800000 */
[----:B------:R-:W-:Y:S02]  /*4e30*/  IMAD.MOV.U32 R2, RZ, RZ, R10 ;  /* 0x000000ffff027224 */ /* 0x000fe400078e000a */
[----:B------:R-:W-:Y:S01]  /*4e40*/  IMAD.MOV.U32 R3, RZ, RZ, R11 ;  /* 0x000000ffff037224 */ /* 0x000fe200078e000b */
[----:B------:R-:W-:Y:S05]  /*4e50*/  @!P0 BRA `(.L_x_217) ;  /* 0x0000004000008947 */ /* 0x000fea0003800000 */
[----:B------:R-:W2:Y:S02]  /*4e60*/  LDG.E.U8 R5, [R2.64] ;  /* 0x0000002402057981 */ /* 0x000ea4000c1e1100 */
[----:B--2---:R-:W-:-:S13]  /*4e70*/  ISETP.NE.AND P3, PT, R5, RZ, PT ;  /* 0x000000ff0500720c */ /* 0x004fda0003f65270 */
[----:B------:R-:W-:Y:S01]  /*4e80*/  @P3 IMAD.MOV.U32 R5, RZ, RZ, RZ ;  /* 0x000000ffff053224 */ /* 0x000fe200078e00ff */
[----:B------:R-:W-:Y:S05]  /*4e90*/  @P3 BRA `(.L_x_218) ;  /* 0x0000004000003947 */ /* 0x000fea0003800000 */
.L_x_217:
[----:B------:R-:W0:Y:S02]  /*4ea0*/  LDS R5, [R4+-0x400] ;  /* 0xfffc000004057984 */ /* 0x000e240000000800 */
[----:B0-----:R-:W-:-:S04]  /*4eb0*/  FADD.FTZ R5, -R12, R5 ;  /* 0x000000050c057221 */ /* 0x001fc80000010100 */
[----:B------:R-:W-:-:S06]  /*4ec0*/  FMUL.FTZ R5, R5, 1.4426950216293334961 ;  /* 0x3fb8aa3b05057820 */ /* 0x000fcc0000410000 */
[----:B------:R-:W0:Y:S02]  /*4ed0*/  MUFU.EX2 R5, R5 ;  /* 0x0000000500057308 */ /* 0x000e240000000800 */
.L_x_218:
[----:B------:R-:W-:Y:S05]  /*4ee0*/  BSYNC B1 ;  /* 0x0000000000017941 */ /* 0x000fea0003800000 */
.L_x_216:
[----:B0-----:R0:W-:Y:S01]  /*4ef0*/  STS [R4+-0x400], R5 ;  /* 0xfffc000504007388 */ /* 0x0011e20000000800 */
[----:B------:R-:W-:Y:S01]  /*4f00*/  BSSY B1, `(.L_x_219) ;  /* 0x000000b000017945 */ /* 0x000fe20003800000 */
[----:B------:R-:W-:Y:S01]  /*4f10*/  FADD.FTZ R6, R5, R6 ;  /* 0x0000000605067221 */ /* 0x000fe20000010000 */
[----:B------:R-:W-:Y:S05]  /*4f20*/  @!P0 BRA `(.L_x_220) ;  /* 0x0000004000008947 */ /* 0x000fea0003800000 */
[----:B0-----:R-:W2:Y:S02]  /*4f30*/  LDG.E.U8 R5, [R2.64+0x80] ;  /* 0x0000802402057981 */ /* 0x001ea4000c1e1100 */
[----:B--2---:R-:W-:-:S13]  /*4f40*/  ISETP.NE.AND P3, PT, R5, RZ, PT ;  /* 0x000000ff0500720c */ /* 0x004fda0003f65270 */
[----:B------:R-:W-:Y:S01]  /*4f50*/  @P3 IMAD.MOV.U32 R5, RZ, RZ, RZ ;  /* 0x000000ffff053224 */ /* 0x000fe200078e00ff */
[----:B------:R-:W-:Y:S05]  /*4f60*/  @P3 BRA `(.L_x_221) ;  /* 0x0000004000003947 */ /* 0x000fea0003800000 */
.L_x_220:
[----:B0-----:R-:W0:Y:S02]  /*4f70*/  LDS R5, [R4+-0x200] ;  /* 0xfffe000004057984 */ /* 0x001e240000000800 */
[----:B0-----:R-:W-:-:S04]  /*4f80*/  FADD.FTZ R5, -R12, R5 ;  /* 0x000000050c057221 */ /* 0x001fc80000010100 */
[----:B------:R-:W-:-:S06]  /*4f90*/  FMUL.FTZ R5, R5, 1.4426950216293334961 ;  /* 0x3fb8aa3b05057820 */ /* 0x000fcc0000410000 */
[----:B------:R-:W0:Y:S02]  /*4fa0*/  MUFU.EX2 R5, R5 ;  /* 0x0000000500057308 */ /* 0x000e240000000800 */
.L_x_221:
[----:B------:R-:W-:Y:S05]  /*4fb0*/  BSYNC B1 ;  /* 0x0000000000017941 */ /* 0x000fea0003800000 */
.L_x_219:
        /* <DEDUP_REMOVED lines=8> */
.L_x_223:
[----:B0-----:R-:W0:Y:S02]  /*5040*/  LDS R5, [R4] ;  /* 0x0000000004057984 */ /* 0x001e240000000800 */
[----:B0-----:R-:W-:-:S04]  /*5050*/  FADD.FTZ R5, -R12, R5 ;  /* 0x000000050c057221 */ /* 0x001fc80000010100 */
[----:B------:R-:W-:-:S06]  /*5060*/  FMUL.FTZ R5, R5, 1.4426950216293334961 ;  /* 0x3fb8aa3b05057820 */ /* 0x000fcc0000410000 */
[----:B------:R-:W0:Y:S02]  /*5070*/  MUFU.EX2 R5, R5 ;  /* 0x0000000500057308 */ /* 0x000e240000000800 */
.L_x_224:
[----:B------:R-:W-:Y:S05]  /*5080*/  BSYNC B1 ;  /* 0x0000000000017941 */ /* 0x000fea0003800000 */
.L_x_222:
        /* <DEDUP_REMOVED lines=8> */
.L_x_226:
[----:B0-----:R-:W0:Y:S02]  /*5110*/  LDS R5, [R4+0x200] ;  /* 0x0002000004057984 */ /* 0x001e240000000800 */
[----:B0-----:R-:W-:-:S04]  /*5120*/  FADD.FTZ R5, -R12, R5 ;  /* 0x000000050c057221 */ /* 0x001fc80000010100 */
[----:B------:R-:W-:-:S06]  /*5130*/  FMUL.FTZ R5, R5, 1.4426950216293334961 ;  /* 0x3fb8aa3b05057820 */ /* 0x000fcc0000410000 */
[----:B------:R-:W0:Y:S02]  /*5140*/  MUFU.EX2 R5, R5 ;  /* 0x0000000500057308 */ /* 0x000e240000000800 */
.L_x_227:
[----:B------:R-:W-:Y:S05]  /*5150*/  BSYNC B1 ;  /* 0x0000000000017941 */ /* 0x000fea0003800000 */
.L_x_225:
        /* <DEDUP_REMOVED lines=8> */
.L_x_209:
[----:B------:R-:W-:Y:S05]  /*51e0*/  BSYNC B0 ;  /* 0x0000000000007941 */ /* 0x000fea0003800000 */
.L_x_208:
[----:B------:R-:W2:Y:S01]  /*51f0*/  SHFL.BFLY PT, R3, R6, 0x10, 0x1f ;  /* 0x0e001f0006037f89 */ /* 0x000ea200000e0000 */
[----:B------:R-:W-:-:S04]  /*5200*/  LOP3.LUT P0, R8, R22, 0x1f, RZ, 0xc0, !PT ;  /* 0x0000001f16087812 */ /* 0x000fc8000780c0ff */
[----:B------:R-:W-:Y:S01]  /*5210*/  ISETP.GT.U32.AND P3, PT, R8, 0x3, PT ;  /* 0x000000030800780c */ /* 0x000fe20003f64070 */
[----:B--2---:R-:W-:-:S08]  /*5220*/  FADD.FTZ R3, R3, R6 ;  /* 0x0000000603037221 */ /* 0x004fd00000010000 */
[----:B------:R-:W-:Y:S01]  /*5230*/  @!P0 SHF.R.U32.HI R6, RZ, 0x3, R22 ;  /* 0x00000003ff068819 */ /* 0x000fe20000011616 */
[----:B0-----:R-:W0:Y:S03]  /*5240*/  SHFL.BFLY PT, R2, R3, 0x8, 0x1f ;  /* 0x0d001f0003027f89 */ /* 0x001e2600000e0000 */
[----:B------:R-:W-:Y:S01]  /*5250*/  @!P0 LOP3.LUT R6, R6, 0x1ffffffc, RZ, 0xc0, !PT ;  /* 0x1ffffffc06068812 */ /* 0x000fe200078ec0ff */
[----:B0-----:R-:W-:-:S05]  /*5260*/  FADD.FTZ R2, R3, R2 ;  /* 0x0000000203027221 */ /* 0x001fca0000010000 */
[----:B------:R-:W0:Y:S02]  /*5270*/  SHFL.BFLY PT, R5, R2, 0x4, 0x1f ;  /* 0x0c801f0002057f89 */ /* 0x000e2400000e0000 */
[----:B0-----:R-:W-:-:S05]  /*5280*/  FADD.FTZ R5, R2, R5 ;  /* 0x0000000502057221 */ /* 0x001fca0000010000 */
[----:B------:R-:W0:Y:S02]  /*5290*/  SHFL.BFLY PT, R4, R5, 0x2, 0x1f ;  /* 0x0c401f0005047f89 */ /* 0x000e2400000e0000 */
[----:B0-----:R-:W-:-:S05]  /*52a0*/  FADD.FTZ R4, R5, R4 ;  /* 0x0000000405047221 */ /* 0x001fca0000010000 */
[----:B-1----:R-:W0:Y:S02]  /*52b0*/  SHFL.BFLY PT, R11, R4, 0x1, 0x1f ;  /* 0x0c201f00040b7f89 */ /* 0x002e2400000e0000 */
        /* <DEDUP_REMOVED lines=8> */
[----:B------:R0:W1:Y:S01]  /*5340*/  SHFL.IDX PT, R4, R3, RZ, 0x1f ;  /* 0x00001fff03047589 */ /* 0x00006200000e0000 */
[----:B------:R-:W-:Y:S05]  /*5350*/  @P1 BRA.U `(.L_x_229) ;  /* 0x000005b100001947 */ /* 0x000fea0003800000 */
[----:B------:R-:W2:Y:S01]  /*5360*/  LDC.U8 R14, c[0x0][0x26c] ;  /* 0x00009b00ff0e7b82 */ /* 0x000ea20000000000 */
[----:B------:R-:W-:Y:S01]  /*5370*/  BSSY B0, `(.L_x_229) ;  /* 0x0000059000007945 */ /* 0x000fe20003800000 */
[----:B--2---:R-:W-:-:S13]  /*5380*/  ISETP.NE.AND P0, PT, R14, RZ, PT ;  /* 0x000000ff0e00720c */ /* 0x004fda0003f05270 */
[----:B------:R-:W-:Y:S02]  /*5390*/  @P0 IMAD.MOV.U32 R2, RZ, RZ, c[0x0][0x268] ;  /* 0x00009a00ff020624 */ /* 0x000fe400078e00ff */
[----:B0-----:R-:W-:-:S04]  /*53a0*/  @P0 IMAD R3, R26, c[0x0][0x1d8], R19 ;  /* 0x000076001a030a24 */ /* 0x001fc800078e0213 */
[----:B------:R-:W-:-:S04]  /*53b0*/  @P0 IMAD R2, R3, R2, c[0x0][0x1ec] ;  /* 0x00007b0003020624 */ /* 0x000fc800078e0202 */
[----:B------:R-:W-:Y:S02]  /*53c0*/  @P0 IMAD R5, R2, c[0x0][0x1d4], RZ ;  /* 0x0000750002050a24 */ /* 0x000fe400078e02ff */
[----:B------:R-:W-:Y:S02]  /*53d0*/  CS2R R2, SRZ ;  /* 0x0000000000027805 */ /* 0x000fe4000001ff00 */
[--C-:B------:R-:W-:Y:S01]  /*53e0*/  @P0 IMAD.MOV.U32 R2, RZ, RZ, R5.reuse ;  /* 0x000000ffff020224 */ /* 0x100fe200078e0005 */
[----:B------:R-:W-:Y:S01]  /*53f0*/  @P0 SHF.R.S32.HI R3, RZ, 0x1f, R5 ;  /* 0x0000001fff030819 */ /* 0x000fe20000011405 */
[----:B------:R-:W-:Y:S05]  /*5400*/  @P1 BRA `(.L_x_230) ;  /* 0x000004f000001947 */ /* 0x000fea0003800000 */
[----:B------:R-:W-:Y:S01]  /*5410*/  LOP3.LUT R5, RZ, R0, RZ, 0x33, !PT ;  /* 0x00000000ff057212 */ /* 0x000fe200078e33ff */
[----:B-1----:R-:W-:Y:S01]  /*5420*/  FADD.FTZ R4, R4, 9.9999999747524270788e-07 ;  /* 0x358637bd04047421 */ /* 0x002fe20000010000 */
[----:B------:R-:W-:Y:S02]  /*5430*/  BSSY B1, `(.L_x_231) ;  /* 0x000001e000017945 */ /* 0x000fe40003800000 */
[----:B------:R-:W-:Y:S01]  /*5440*/  IADD3 R5, -R22, R23, R5 ;  /* 0x0000001716057210 */ /* 0x000fe20007ffe105 */
[----:B------:R0:W1:Y:S03]  /*5450*/  MUFU.RCP R13, R4 ;  /* 0x00000004000d7308 */ /* 0x0000660000001000 */
[----:B------:R-:W-:-:S02]  /*5460*/  LEA.HI R6, R5, 0x1, RZ, 0x19 ;  /* 0x0000000105067811 */ /* 0x000fc400078fc8ff */
[----:B------:R-:W-:Y:S02]  /*5470*/  ISETP.GE.U32.AND P1, PT, R5, 0x180, PT ;  /* 0x000001800500780c */ /* 0x000fe40003f26070 */
[----:B------:R-:W-:-:S13]  /*5480*/  LOP3.LUT P3, R6, R6, 0x3, RZ, 0xc0, !PT ;  /* 0x0000000306067812 */ /* 0x000fda000786c0ff */
[----:B------:R-:W-:Y:S05]  /*5490*/  @!P3 BRA `(.L_x_232) ;  /* 0x000001700000b947 */ /* 0x000fea0003800000 */
[----:B01----:R-:W-:Y:S01]  /*54a0*/  IADD3 R11, P3, R9, R2, RZ ;  /* 0x00000002090b7210 */ /* 0x003fe20007f7e0ff */
[----:B------:R-:W-:Y:S01]  /*54b0*/  IMAD R4, R22, 0x2, R27 ;  /* 0x0000000216047824 */ /* 0x000fe200078e021b */
[----:B------:R-:W-:Y:S02]  /*54c0*/  IADD3 R25, R25, 0x220, RZ ;  /* 0x0000022019197810 */ /* 0x000fe40007ffe0ff */
[----:B------:R-:W-:Y:S02]  /*54d0*/  LEA.HI.X.SX32 R8, R9, R3, 0x1, P3 ;  /* 0x0000000309087211 */ /* 0x000fe400018f0eff */
[----:B------:R-:W-:-:S04]  /*54e0*/  LEA R10, P3, R11, c[0x0][0x260], 0x2 ;  /* 0x000098000b0a7a11 */ /* 0x000fc800078610ff */
[----:B------:R-:W-:Y:S02]  /*54f0*/  LEA.HI.X R11, R11, c[0x0][0x264], R8, 0x2, P3 ;  /* 0x000099000b0b7a11 */ /* 0x000fe400018f1408 */
[----:B------:R-:W-:Y:S02]  /*5500*/  IADD3 R8, R4, 0x220, RZ ;  /* 0x0000022004087810 */ /* 0x000fe40007ffe0ff */
.L_x_233:
[----:B-1----:R0:W1:Y:S01]  /*5510*/  LDS R4, [R25] ;  /* 0x0000000019047984 */ /* 0x0020620000000800 */
[----:B------:R-:W-:Y:S01]  /*5520*/  @P0 IMAD.MOV.U32 R5, RZ, RZ, R11 ;  /* 0x000000ffff050224 */ /* 0x000fe200078e000b */
[----:B------:R-:W-:Y:S02]  /*5530*/  IADD3 R6, R6, -0x1, RZ ;  /* 0xffffffff06067810 */ /* 0x000fe40007ffe0ff */
[----:B------:R-:W-:Y:S02]  /*5540*/  IADD3 R9, R9, 0x80, RZ ;  /* 0x0000008009097810 */ /* 0x000fe40007ffe0ff */
[----:B------:R-:W-:Y:S02]  /*5550*/  ISETP.NE.AND P3, PT, R6, RZ, PT ;  /* 0x000000ff0600720c */ /* 0x000fe40003f65270 */
[----:B0-----:R-:W-:Y:S01]  /*5560*/  IADD3 R25, R25, 0x200, RZ ;  /* 0x0000020019197810 */ /* 0x001fe20007ffe0ff */
[----:B-1----:R-:W-:-:S05]  /*5570*/  FMUL.FTZ R15, R4, R13 ;  /* 0x0000000d040f7220 */ /* 0x002fca0000410000 */
        /* <DEDUP_REMOVED lines=9> */
.L_x_232:
[----:B01----:R-:W-:Y:S05]  /*5610*/  BSYNC B1 ;  /* 0x0000000000017941 */ /* 0x003fea0003800000 */
.L_x_231:
[----:B------:R-:W-:Y:S05]  /*5620*/  @!P1 BRA `(.L_x_230) ;  /* 0x000002d000009947 */ /* 0x000fea0003800000 */
[C---:B------:R-:W-:Y:S01]  /*5630*/  IADD3 R11, P0, R9.reuse, R2, RZ ;  /* 0x00000002090b7210 */ /* 0x040fe20007f1e0ff */
[C---:B------:R-:W-:Y:S01]  /*5640*/  IMAD R27, R9.reuse, 0x2, R27 ;  /* 0x00000002091b7824 */ /* 0x040fe200078e021b */
[----:B------:R-:W-:Y:S01]  /*5650*/  ISETP.NE.AND P3, PT, R14, RZ, PT ;  /* 0x000000ff0e00720c */ /* 0x000fe20003f65270 */
[C---:B------:R-:W-:Y:S01]  /*5660*/  IMAD.SHL.U32 R2, R0.reuse, 0x4, RZ ;  /* 0x0000000400027824 */ /* 0x040fe200078e00ff */
[----:B------:R-:W-:Y:S01]  /*5670*/  LEA.HI.X.SX32 R4, R9, R3, 0x1, P0 ;  /* 0x0000000309047211 */ /* 0x000fe200000f0eff */
[----:B------:R-:W-:Y:S01]  /*5680*/  IMAD R27, R0, -0x2, R27 ;  /* 0xfffffffe001b7824 */ /* 0x000fe200078e021b */
[----:B------:R-:W-:Y:S01]  /*5690*/  LEA R6, P0, R11, c[0x0][0x260], 0x2 ;  /* 0x000098000b067a11 */ /* 0x000fe200078010ff */
[----:B------:R-:W-:-:S03]  /*56a0*/  IMAD R2, R9, 0x4, -R2 ;  /* 0x0000000409027824 */ /* 0x000fc600078e0a02 */
[----:B------:R-:W-:Y:S02]  /*56b0*/  LEA.HI.X R11, R11, c[0x0][0x264], R4, 0x2, P0 ;  /* 0x000099000b0b7a11 */ /* 0x000fe400000f1404 */
[----:B------:R-:W-:Y:S02]  /*56c0*/  IADD3 R27, R27, 0x220, RZ ;  /* 0x000002201b1b7810 */ /* 0x000fe40007ffe0ff */
[----:B------:R-:W-:-:S05]  /*56d0*/  IADD3 R4, R2, 0x220, RZ ;  /* 0x0000022002047810 */ /* 0x000fca0007ffe0ff */
.L_x_234:
[----:B------:R-:W0:Y:S01]  /*56e0*/  LDS R2, [R4] ;  /* 0x0000000004027984 */ /* 0x000e220000000800 */
[----:B------:R-:W-:-:S04]  /*56f0*/  IADD3 R9, R9, 0x200, RZ ;  /* 0x0000020009097810 */ /* 0x000fc80007ffe0ff */
[----:B------:R-:W-:Y:S01]  /*5700*/  ISETP.GE.AND P0, PT, R9, R23, PT ;  /* 0x000000170900720c */ /* 0x000fe20003f06270 */
[----:B0-----:R-:W-:-:S05]  /*5710*/  FMUL.FTZ R15, R2, R13 ;  /* 0x0000000d020f7220 */ /* 0x001fca0000410000 */
[----:B------:R-:W-:-:S04]  /*5720*/  F2FP.PACK_AB R2, RZ, R15 ;  /* 0x0000000fff02723e */ /* 0x000fc800000000ff */
[----:B------:R-:W-:-:S05]  /*5730*/  PRMT R3, R2, 0x7610, R3 ;  /* 0x0000761002037816 */ /* 0x000fca0000000003 */
[----:B------:R0:W-:Y:S04]  /*5740*/  STS.U16 [R27], R3 ;  /* 0x000000031b007388 */ /* 0x0001e80000000400 */
[----:B------:R-:W1:Y:S01]  /*5750*/  LDS R2, [R4+0x200] ;  /* 0x0002000004027984 */ /* 0x000e620000000800 */
[----:B0-----:R-:W-:Y:S02]  /*5760*/  IMAD.MOV.U32 R3, RZ, RZ, R11 ;  /* 0x000000ffff037224 */ /* 0x001fe400078e000b */
[----:B-1----:R-:W-:-:S05]  /*5770*/  FMUL.FTZ R21, R2, R13 ;  /* 0x0000000d02157220 */ /* 0x002fca0000410000 */
        /* <DEDUP_REMOVED lines=8> */
[----:B------:R0:W1:Y:S02]  /*5800*/  LDS R2, [R4+0x600] ;  /* 0x0006000004027984 */ /* 0x0000640000000800 */
[----:B0-----:R-:W-:Y:S01]  /*5810*/  IADD3 R4, R4, 0x800, RZ ;  /* 0x0000080004047810 */ /* 0x001fe20007ffe0ff */
[----:B-1----:R-:W-:Y:S02]  /*5820*/  FMUL.FTZ R29, R2, R13 ;  /* 0x0000000d021d7220 */ /* 0x002fe40000410000 */
        /* <DEDUP_REMOVED lines=13> */
.L_x_230:
[----:B------:R-:W-:Y:S05]  /*5900*/  BSYNC B0 ;  /* 0x0000000000007941 */ /* 0x000fea0003800000 */
.L_x_229:
        /* <DEDUP_REMOVED lines=10> */
[----:B0-----:R-:W-:Y:S01]  /*59b0*/  LOP3.LUT R3, R7, 0xfffffff0, RZ, 0xc0, !PT ;  /* 0xfffffff007037812 */ /* 0x001fe200078ec0ff */
[----:B-1----:R-:W-:Y:S01]  /*59c0*/  CS2R R4, SRZ ;  /* 0x0000000000047805 */ /* 0x002fe2000001ff00 */
[----:B------:R-:W-:Y:S01]  /*59d0*/  CS2R R6, SRZ ;  /* 0x0000000000067805 */ /* 0x000fe2000001ff00 */
        /* <DEDUP_REMOVED lines=22> */
.L_x_237:
[----:B-----5:R0:W-:Y:S02]  /*5b40*/  STS.128 [R30.X16+0x120], R4 ;  /* 0x000120041e007388 */ /* 0x0201e4000000cc00 */
.L_x_236:
[----:B------:R-:W-:Y:S05]  /*5b50*/  BSYNC B0 ;  /* 0x0000000000007941 */ /* 0x000fea0003800000 */
.L_x_235:
[----:B------:R-:W-:Y:S01]  /*5b60*/  IMAD.IADD R32, R27, 0x1, R0 ;  /* 0x000000011b207824 */ /* 0x000fe200078e0200 */
[----:B------:R-:W-:Y:S01]  /*5b70*/  IMNMX R47, R17, c[0x0][0x1d4], PT ;  /* 0x00007500112f7a17 */ /* 0x000fe20003800200 */
[----:B------:R-:W-:Y:S01]  /*5b80*/  BAR.SYNC.DEFER_BLOCKING 0x0 ;  /* 0x0000000000007b1d */ /* 0x000fe20000010000 */
[----:B------:R-:W-:Y:S01]  /*5b90*/  LEA R41, R27, UR6, 0x1 ;  /* 0x000000061b297c11 */ /* 0x000fe2000f8e08ff */
[----:B------:R-:W-:Y:S01]  /*5ba0*/  IMAD.SHL.U32 R2, R32, 0x80, RZ ;  /* 0x0000008020027824 */ /* 0x000fe200078e00ff */
[----:B------:R-:W-:Y:S01]  /*5bb0*/  CS2R R38, SRZ ;  /* 0x0000000000267805 */ /* 0x000fe2000001ff00 */
[----:B------:R-:W-:Y:S01]  /*5bc0*/  IMAD.MOV.U32 R40, RZ, RZ, RZ ;  /* 0x000000ffff287224 */ /* 0x000fe200078e00ff */
[----:B------:R-:W-:Y:S01]  /*5bd0*/  CS2R R36, SRZ ;  /* 0x0000000000247805 */ /* 0x000fe2000001ff00 */
[----:B------:R-:W-:Y:S01]  /*5be0*/  BSSY B0, `(.L_x_238) ;  /* 0x00000b4000007945 */ /* 0x000fe20003800000 */
[----:B------:R-:W-:Y:S01]  /*5bf0*/  IADD3 R3, P0, R28, R2, RZ ;  /* 0x000000021c037210 */ /* 0x000fe20007f1e0ff */
[----:B------:R-:W-:Y:S01]  /*5c00*/  CS2R R34, SRZ ;  /* 0x0000000000227805 */ /* 0x000fe2000001ff00 */
[----:B------:R-:W-:-:S02]  /*5c10*/  IMAD.MOV.U32 R33, RZ, RZ, RZ ;  /* 0x000000ffff217224 */ /* 0x000fc400078e00ff */
[----:B------:R-:W-:Y:S02]  /*5c20*/  LEA.HI.X.SX32 R8, R2, R29, 0x1, P0 ;  /* 0x0000001d02087211 */ /* 0x000fe400000f0eff */
[----:B------:R-:W-:-:S04]  /*5c30*/  LEA R2, P0, R3, c[0x0][0x1a0], 0x1 ;  /* 0x0000680003027a11 */ /* 0x000fc800078008ff */
[----:B------:R-:W-:Y:S02]  /*5c40*/  LEA.HI.X R3, R3, c[0x0][0x1a4], R8, 0x1, P0 ;  /* 0x0000690003037a11 */ /* 0x000fe400000f0c08 */
[----:B------:R-:W-:-:S13]  /*5c50*/  ISETP.GE.AND P0, PT, R32, R47, PT ;  /* 0x0000002f2000720c */ /* 0x000fda0003f06270 */
        /* <DEDUP_REMOVED lines=12> */
[----:B------:R-:W-:Y:S01]  /*5d20*/  IMAD.MOV.U32 R33, RZ, RZ, RZ ;  /* 0x000000ffff217224 */ /* 0x000fe200078e00ff */
[----:B------:R-:W-:Y:S01]  /*5d30*/  CS2R R38, SRZ ;  /* 0x0000000000267805 */ /* 0x000fe2000001ff00 */
[----:B------:R-:W-:-:S02]  /*5d40*/  IMAD.IADD R12, R8, 0x1, -R9 ;  /* 0x00000001080c7824 */ /* 0x000fc400078e0a09 */
[----:B------:R-:W-:Y:S02]  /*5d50*/  IMAD.MOV.U32 R46, RZ, RZ, R32 ;  /* 0x000000ffff2e7224 */ /* 0x000fe400078e0020 */
[----:B------:R-:W-:Y:S01]  /*5d60*/  IMAD.MOV.U32 R40, RZ, RZ, RZ ;  /* 0x000000ffff287224 */ /* 0x000fe200078e00ff */
[----:B------:R-:W-:Y:S01]  /*5d70*/  LOP3.LUT P0, RZ, R12, 0x8, RZ, 0xc0, !PT ;  /* 0x000000080cff7812 */ /* 0x000fe2000780c0ff */
[----:B------:R-:W-:-:S12]  /*5d80*/  IMAD.WIDE R20, R20, R21, c[0x0][0x238] ;  /* 0x00008e0014147625 */ /* 0x000fd800078e0215 */
[----:B------:R-:W-:Y:S05]  /*5d90*/  @P0 BRA `(.L_x_241) ;  /* 0x0000032000000947 */ /* 0x000fea0003800000 */
[----:B------:R-:W-:Y:S01]  /*5da0*/  IMAD R11, R26, c[0x0][0x1d4], RZ ;  /* 0x000075001a0b7a24 */ /* 0x000fe200078e02ff */
[----:B------:R-:W-:-:S04]  /*5db0*/  SHF.R.S32.HI R8, RZ, 0x1f, R32 ;  /* 0x0000001fff087819 */ /* 0x000fc80000011420 */
        /* <DEDUP_REMOVED lines=12> */
[----:B------:R-:W1:Y:S04]  /*5e80*/  LDS.U16 R13, [R41] ;  /* 0x00000000290d7984 */ /* 0x000e680000000400 */
[----:B------:R2:W5:Y:S01]  /*5e90*/  LDG.E.128 R36, [R10.64] ;  /* 0x000000240a247981 */ /* 0x000562000c1e1d00 */
[----:B------:R-:W-:Y:S02]  /*5ea0*/  ULDC UR4, c[0x0][0x1ec] ;  /* 0x00007b0000047ab9 */ /* 0x000fe40000000800 */
[----:B------:R-:W-:-:S06]  /*5eb0*/  UISETP.NE.AND UP0, UPT, URZ, UR4, UPT ;  /* 0x000000043f00728c */ /* 0x000fcc000bf05270 */
[----:B------:R-:W-:Y:S01]  /*5ec0*/  PLOP3.LUT P2, PT, PT, PT, UP0, 0x80, 0x0 ;  /* 0x000000000000781c */ /* 0x000fe20003f4f008 */
[----:B-1----:R-:W-:-:S12]  /*5ed0*/  HADD2.F32 R13, -RZ, R13.H0_H0 ;  /* 0x2000000dff0d7230 */ /* 0x002fd80000004100 */
[----:B------:R-:W-:Y:S05]  /*5ee0*/  @P2 BRA `(.L_x_242) ;  /* 0x000000c000002947 */ /* 0x000fea0003800000 */
[----:B--2---:R-:W-:Y:S01]  /*5ef0*/  ISETP.NE.AND P3, PT, R128, RZ, PT ;  /* 0x000000ff8000720c */ /* 0x004fe20003f65270 */
[----:B------:R-:W1:-:S12]  /*5f00*/  LDS.128 R8, [R30.X16+0x120] ;  /* 0x000120001e087984 */ /* 0x000e58000000cc00 */
[----:B------:R-:W2:Y:S01]  /*5f10*/  @P3 LDG.E.128 R48, [R20.64] ;  /* 0x0000002414303981 */ /* 0x000ea2000c1e1d00 */
[----:B-1---5:R-:W-:Y:S01]  /*5f20*/  HFMA2.MMA R36, R36, 1, 1, R8 ;  /* 0x3c003c0024247835 */ /* 0x022fe20000000008 */
[----:B------:R-:W-:Y:S01]  /*5f30*/  HADD2 R37, R37, R9 ;  /* 0x0000000925257230 */ /* 0x000fe20000000000 */
[----:B------:R-:W-:Y:S01]  /*5f40*/  HFMA2.MMA R38, R38, 1, 1, R10 ;  /* 0x3c003c0026267835 */ /* 0x000fe2000000000a */
[----:B------:R-:W-:-:S04]  /*5f50*/  HADD2 R39, R39, R11 ;  /* 0x0000000b27277230 */ /* 0x000fc80000000000 */
[----:B--2---:R-:W-:-:S03]  /*5f60*/  @P3 HFMA2.MMA R37, R37, R49, -RZ ;  /* 0x0000003125253235 */ /* 0x004fc600001000ff */
[----:B------:R-:W-:Y:S01]  /*5f70*/  @P3 HMUL2 R36, R36, R48 ;  /* 0x0000003024243232 */ /* 0x000fe20000000000 */
[----:B------:R-:W-:Y:S01]  /*5f80*/  @P3 HFMA2.MMA R39, R39, R51, -RZ ;  /* 0x0000003327273235 */ /* 0x000fe200001000ff */
[----:B------:R-:W-:-:S06]  /*5f90*/  @P3 HMUL2 R38, R38, R50 ;  /* 0x0000003226263232 */ /* 0x000fcc0000000000 */
[----:B------:R1:W-:Y:S04]  /*5fa0*/  STG.E.128 [R2.64], R36 ;  /* 0x0000002402007986 */ /* 0x0003e8000c101d24 */
.L_x_242:
[----:B--2--5:R-:W-:Y:S01]  /*5fb0*/  HADD2.F32 R8, -RZ, R36.H0_H0 ;  /* 0x20000024ff087230 */ /* 0x024fe20000004100 */
[----:B------:R-:W-:Y:S01]  /*5fc0*/  IADD3 R46, R32, 0x8, RZ ;  /* 0x00000008202e7810 */ /* 0x000fe20007ffe0ff */
[----:B------:R-:W-:Y:S02]  /*5fd0*/  HADD2.F32 R14, -RZ, R38.H0_H0 ;  /* 0x20000026ff0e7230 */ /* 0x000fe40000004100 */
[----:B------:R-:W-:Y:S01]  /*5fe0*/  HADD2.F32 R40, -RZ, R39.H0_H0 ;  /* 0x20000027ff287230 */ /* 0x000fe20000004100 */
[C---:B------:R-:W-:Y:S01]  /*5ff0*/  FFMA.FTZ R33, R13.reuse, R8, RZ ;  /* 0x000000080d217223 */ /* 0x040fe200000100ff */
[----:B-1----:R-:W-:Y:S02]  /*6000*/  HADD2.F32 R36, -RZ, R36.H1_H1 ;  /* 0x30000024ff247230 */ /* 0x002fe40000004100 */
[--C-:B------:R-:W-:Y:S02]  /*6010*/  HADD2.F32 R34, -RZ, R37.reuse.H0_H0 ;  /* 0x20000025ff227230 */ /* 0x100fe40000004100 */
[----:B------:R-:W-:Y:S01]  /*6020*/  HADD2.F32 R10, -RZ, R37.H1_H1 ;  /* 0x30000025ff0a7230 */ /* 0x000fe20000004100 */
[C---:B------:R-:W-:Y:S01]  /*6030*/  FFMA.FTZ R36, R13.reuse, R36, RZ ;  /* 0x000000240d247223 */ /* 0x040fe200000100ff */
[----:B------:R-:W-:Y:S01]  /*6040*/  HADD2.F32 R38, -RZ, R38.H1_H1 ;  /* 0x30000026ff267230 */ /* 0x000fe20000004100 */
[C---:B------:R-:W-:Y:S01]  /*6050*/  FFMA.FTZ R34, R13.reuse, R34, RZ ;  /* 0x000000220d227223 */ /* 0x040fe200000100ff */
[----:B------:R-:W-:Y:S01]  /*6060*/  HADD2.F32 R42, -RZ, R39.H1_H1 ;  /* 0x30000027ff2a7230 */ /* 0x000fe20000004100 */
[----:B------:R-:W-:-:S02]  /*6070*/  FFMA.FTZ R39, R13, R40, RZ ;  /* 0x000000280d277223 */ /* 0x000fc400000100ff */
[C---:B------:R-:W-:Y:S02]  /*6080*/  FFMA.FTZ R35, R13.reuse, R10, RZ ;  /* 0x0000000a0d237223 */ /* 0x040fe400000100ff */
[C---:B------:R-:W-:Y:S02]  /*6090*/  FFMA.FTZ R37, R13.reuse, R14, RZ ;  /* 0x0000000e0d257223 */ /* 0x040fe400000100ff */
[C---:B------:R-:W-:Y:S02]  /*60a0*/  FFMA.FTZ R38, R13.reuse, R38, RZ ;  /* 0x000000260d267223 */ /* 0x040fe400000100ff */
[----:B------:R-:W-:Y:S02]  /*60b0*/  FFMA.FTZ R40, R13, R42, RZ ;  /* 0x0000002a0d287223 */ /* 0x000fe400000100ff */
.L_x_241:
[----:B------:R-:W-:Y:S05]  /*60c0*/  BSYNC B1 ;  /* 0x0000000000017941 */ /* 0x000fea0003800000 */
.L_x_240:
[----:B------:R-:W-:-:S13]  /*60d0*/  LOP3.LUT P0, RZ, R12, 0xfffffff8, RZ, 0xc0, !PT ;  /* 0xfffffff80cff7812 */ /* 0x000fda000780c0ff */
[----:B------:R-:W-:Y:S05]  /*60e0*/  @!P0 BRA `(.L_x_239) ;  /* 0x0000063000008947 */ /* 0x000fea0003800000 */
[----:B------:R-:W-:Y:S01]  /*60f0*/  ULDC UR4, c[0x0][0x1ec] ;  /* 0x00007b0000047ab9 */ /* 0x000fe20000000800 */
[----:B------:R-:W-:Y:S01]  /*6100*/  IMAD R55, R26, c[0x0][0x1d4], RZ ;  /* 0x000075001a377a24 */ /* 0x000fe200078e02ff */
[----:B------:R-:W-:-:S06]  /*6110*/  UISETP.NE.AND UP0, UPT, URZ, UR4, UPT ;  /* 0x000000043f00728c */ /* 0x000fcc000bf05270 */
[----:B------:R-:W-:Y:S02]  /*6120*/  PLOP3.LUT P2, PT, PT, PT, UP0, 0x80, 0x0 ;  /* 0x000000000000781c */ /* 0x000fe40003f4f008 */
.L_x_245:
[----:B------:R-:W-:Y:S02]  /*6130*/  SHF.R.S32.HI R8, RZ, 0x1f, R46 ;  /* 0x0000001fff087819 */ /* 0x000fe4000001142e */
[C---:B------:R-:W-:Y:S02]  /*6140*/  IADD3 R9, P0, R55.reuse, R46, RZ ;  /* 0x0000002e37097210 */ /* 0x040fe40007f1e0ff */
[----:B------:R-:W-:Y:S02]  /*6150*/  ISETP.NE.AND P4, PT, R128, RZ, PT ;  /* 0x000000ff8000720c */ /* 0x000fe40003f85270 */
[----:B------:R-:W-:Y:S02]  /*6160*/  LEA.HI.X.SX32 R8, R55, R8, 0x1, P0 ;  /* 0x0000000837087211 */ /* 0x000fe400000f0eff */
[----:B------:R-:W-:-:S04]  /*6170*/  LEA R42, P0, R9, c[0x0][0x1a8], 0x2 ;  /* 0x00006a00092a7a11 */ /* 0x000fc800078010ff */
[----:B------:R-:W-:-:S05]  /*6180*/  LEA.HI.X R43, R9, c[0x0][0x1ac], R8, 0x2, P0 ;  /* 0x00006b00092b7a11 */ /* 0x000fca00000f1408 */
[----:B------:R-:W2:Y:S02]  /*6190*/  LDG.E R8, [R42.64] ;  /* 0x000000242a087981 */ /* 0x000ea4000c1e1900 */
[----:B--2---:R-:W-:Y:S02]  /*61a0*/  IMAD R9, R8, c[0x0][0x1d8], RZ ;  /* 0x0000760008097a24 */ /* 0x004fe400078e02ff */
[----:B------:R-:W-:Y:S02]  /*61b0*/  IMAD.SHL.U32 R8, R46, 0x80, RZ ;  /* 0x000000802e087824 */ /* 0x000fe400078e00ff */
[----:B------:R-:W-:-:S03]  /*61c0*/  IMAD R9, R9, c[0x0][0x1d4], R46 ;  /* 0x0000750009097a24 */ /* 0x000fc600078e022e */
[----:B------:R-:W-:Y:S01]  /*61d0*/  IADD3 R10, P3, R28, R8, RZ ;  /* 0x000000081c0a7210 */ /* 0x000fe20007f7e0ff */
[----:B------:R-:W-:-:S03]  /*61e0*/  IMAD.SHL.U32 R9, R9, 0x80, RZ ;  /* 0x0000008009097824 */ /* 0x000fc600078e00ff */
[----:B------:R-:W-:Y:S02]  /*61f0*/  LEA.HI.X.SX32 R11, R8, R29, 0x1, P3 ;  /* 0x0000001d080b7211 */ /* 0x000fe400018f0eff */
[----:B------:R-:W-:Y:S02]  /*6200*/  IADD3 R12, P0, R116, R9, RZ ;  /* 0x00000009740c7210 */ /* 0x000fe40007f1e0ff */
[----:B------:R-:W-:Y:S02]  /*6210*/  LEA R44, P3, R10, c[0x0][0x1a0], 0x1 ;  /* 0x000068000a2c7a11 */ /* 0x000fe400078608ff */
[----:B------:R-:W-:Y:S02]  /*6220*/  LEA.HI.X.SX32 R9, R9, R31, 0x1, P0 ;  /* 0x0000001f09097211 */ /* 0x000fe400000f0eff */
[----:B------:R-:W-:Y:S02]  /*6230*/  LEA R8, P0, R12, c[0x0][0x1a0], 0x1 ;  /* 0x000068000c087a11 */ /* 0x000fe400078008ff */
[----:B------:R-:W-:-:S02]  /*6240*/  LEA.HI.X R45, R10, c[0x0][0x1a4], R11, 0x1, P3 ;  /* 0x000069000a2d7a11 */ /* 0x000fc400018f0c0b */
[----:B------:R-:W-:-:S06]  /*6250*/  LEA.HI.X R9, R12, c[0x0][0x1a4], R9, 0x1, P0 ;  /* 0x000069000c097a11 */ /* 0x000fcc00000f0c09 */
[----:B------:R-:W5:Y:S01]  /*6260*/  LDG.E.128 R8, [R8.64] ;  /* 0x0000002408087981 */ /* 0x000f62000c1e1d00 */
[----:B------:R-:W-:Y:S05]  /*6270*/  @P2 BRA `(.L_x_243) ;  /* 0x000000b000002947 */ /* 0x000fea0003800000 */
[----:B------:R-:W2:Y:S04]  /*6280*/  @P4 LDG.E.128 R48, [R20.64] ;  /* 0x0000002414304981 */ /* 0x000ea8000c1e1d00 */
[----:B------:R-:W1:Y:S02]  /*6290*/  LDS.128 R12, [R30.X16+0x120] ;  /* 0x000120001e0c7984 */ /* 0x000e64000000cc00 */
        /* <DEDUP_REMOVED lines=9> */
.L_x_243:
[----:B------:R-:W2:Y:S01]  /*6330*/  LDG.E R42, [R42.64+0x20] ;  /* 0x000020242a2a7981 */ /* 0x000ea2000c1e1900 */
[----:B------:R-:W-:-:S05]  /*6340*/  IMAD.IADD R48, R46, 0x1, -R0 ;  /* 0x000000012e307824 */ /* 0x000fca00078e0a00 */
[----:B------:R-:W-:Y:S01]  /*6350*/  LEA R50, R48, UR5, 0x1 ;  /* 0x0000000530327c11 */ /* 0x000fe2000f8e08ff */
[----:B--2---:R-:W-:-:S04]  /*6360*/  IMAD R13, R42, c[0x0][0x1d8], RZ ;  /* 0x000076002a0d7a24 */ /* 0x004fc800078e02ff */
        /* <DEDUP_REMOVED lines=8> */
[--C-:B-----5:R-:W-:Y:S01]  /*63f0*/  HADD2.F32 R43, -RZ, R8.reuse.H0_H0 ;  /* 0x20000008ff2b7230 */ /* 0x120fe20000004100 */
[----:B------:R-:W-:Y:S01]  /*6400*/  LEA R48, R48, UR6, 0x1 ;  /* 0x0000000630307c11 */ /* 0x000fe2000f8e08ff */
[----:B------:R-:W-:Y:S02]  /*6410*/  HADD2.F32 R49, -RZ, R8.H1_H1 ;  /* 0x30000008ff317230 */ /* 0x000fe40000004100 */
[--C-:B-1----:R-:W-:Y:S02]  /*6420*/  HADD2.F32 R8, -RZ, R10.reuse.H0_H0 ;  /* 0x2000000aff087230 */ /* 0x102fe40000004100 */
[----:B------:R-:W-:Y:S02]  /*6430*/  HADD2.F32 R53, -RZ, R10.H1_H1 ;  /* 0x3000000aff357230 */ /* 0x000fe40000004100 */
[----:B------:R-:W-:-:S02]  /*6440*/  HADD2.F32 R51, -RZ, R9.H0_H0 ;  /* 0x20000009ff337230 */ /* 0x000fc40000004100 */
[----:B------:R-:W-:Y:S02]  /*6450*/  HADD2.F32 R10, -RZ, R11.H0_H0 ;  /* 0x2000000bff0a7230 */ /* 0x000fe40000004100 */
[----:B--2---:R-:W-:Y:S02]  /*6460*/  HADD2.F32 R42, -RZ, R42.H0_H0 ;  /* 0x2000002aff2a7230 */ /* 0x004fe40000004100 */
[----:B------:R-:W-:Y:S02]  /*6470*/  HADD2.F32 R9, -RZ, R9.H1_H1 ;  /* 0x30000009ff097230 */ /* 0x000fe40000004100 */
[----:B------:R-:W-:Y:S01]  /*6480*/  HADD2.F32 R11, -RZ, R11.H1_H1 ;  /* 0x3000000bff0b7230 */ /* 0x000fe20000004100 */
[C---:B------:R-:W-:Y:S02]  /*6490*/  FFMA.FTZ R36, R42.reuse, R49, R36 ;  /* 0x000000312a247223 */ /* 0x040fe40000010024 */
        /* <DEDUP_REMOVED lines=9> */
[----:B------:R-:W1:Y:S02]  /*6530*/  LDS.128 R56, [R30.X16+0x120] ;  /* 0x000120001e387984 */ /* 0x000e64000000cc00 */
[----:B-1----:R-:W-:Y:S01]  /*6540*/  HFMA2.MMA R12, R12, 1, 1, R56 ;  /* 0x3c003c000c0c7835 */ /* 0x002fe20000000038 */
        /* <DEDUP_REMOVED lines=8> */
.L_x_244:
[----:B------:R-:W2:Y:S01]  /*65d0*/  LDS.U16 R8, [R48+0x10] ;  /* 0x0000100030087984 */ /* 0x000ea20000000400 */
[----:B------:R-:W-:Y:S01]  /*65e0*/  IADD3 R46, R46, 0x10, RZ ;  /* 0x000000102e2e7810 */ /* 0x000fe20007ffe0ff */
[----:B------:R-:W-:Y:S02]  /*65f0*/  HADD2.F32 R11, -RZ, R13.H0_H0 ;  /* 0x2000000dff0b7230 */ /* 0x000fe40000004100 */
[----:B------:R-:W-:Y:S01]  /*6600*/  HADD2.F32 R39, -RZ, R14.H1_H1 ;  /* 0x3000000eff277230 */ /* 0x000fe20000004100 */
[----:B------:R-:W-:Y:S01]  /*6610*/  ISETP.GE.AND P0, PT, R46, R47, PT ;  /* 0x0000002f2e00720c */ /* 0x000fe20003f06270 */
[----:B------:R-:W-:Y:S02]  /*6620*/  HADD2.F32 R43, -RZ, R15.H0_H0 ;  /* 0x2000000fff2b7230 */ /* 0x000fe40000004100 */
[--C-:B------:R-:W-:Y:S02]  /*6630*/  HADD2.F32 R33, -RZ, R12.reuse.H0_H0 ;  /* 0x2000000cff217230 */ /* 0x100fe40000004100 */
[----:B------:R-:W-:-:S02]  /*6640*/  HADD2.F32 R9, -RZ, R12.H1_H1 ;  /* 0x3000000cff097230 */ /* 0x000fc40000004100 */
[----:B-1----:R-:W-:Y:S02]  /*6650*/  HADD2.F32 R13, -RZ, R13.H1_H1 ;  /* 0x3000000dff0d7230 */ /* 0x002fe40000004100 */
[----:B------:R-:W-:Y:S02]  /*6660*/  HADD2.F32 R37, -RZ, R14.H0_H0 ;  /* 0x2000000eff257230 */ /* 0x000fe40000004100 */
[----:B------:R-:W-:Y:S02]  /*6670*/  HADD2.F32 R15, -RZ, R15.H1_H1 ;  /* 0x3000000fff0f7230 */ /* 0x000fe40000004100 */
[----:B--2---:R-:W-:-:S05]  /*6680*/  HADD2.F32 R8, -RZ, R8.H0_H0 ;  /* 0x20000008ff087230 */ /* 0x004fca0000004100 */
        /* <DEDUP_REMOVED lines=9> */
.L_x_239:
[----:B------:R-:W-:Y:S05]  /*6720*/  BSYNC B0 ;  /* 0x0000000000007941 */ /* 0x000fea0003800000 */
.L_x_238:
        /* <DEDUP_REMOVED lines=16> */
[----:B------:R-:W1:Y:S01]  /*6830*/  LDS.U16 R41, [R41] ;  /* 0x0000000029297984 */ /* 0x000e620000000400 */
[----:B------:R-:W-:Y:S02]  /*6840*/  IABS R20, R32 ;  /* 0x0000002000147213 */ /* 0x000fe40000000000 */
[----:B------:R-:W2:Y:S01]  /*6850*/  I2F.RP R10, R11 ;  /* 0x0000000b000a7306 */ /* 0x000ea20000209400 */
[----:B------:R-:W-:Y:S02]  /*6860*/  ISETP.GE.AND P2, PT, R32, RZ, PT ;  /* 0x000000ff2000720c */ /* 0x000fe40003f46270 */
[----:B------:R-:W-:-:S05]  /*6870*/  ISETP.NE.AND P3, PT, RZ, c[0x0][0x1d4], PT ;  /* 0x00007500ff007a0c */ /* 0x000fca0003f65270 */
[----:B--2---:R-:W2:Y:S02]  /*6880*/  MUFU.RCP R10, R10 ;  /* 0x0000000a000a7308 */ /* 0x004ea40000001000 */
[----:B--2---:R-:W-:-:S06]  /*6890*/  IADD3 R14, R10, 0xffffffe, RZ ;  /* 0x0ffffffe0a0e7810 */ /* 0x004fcc0007ffe0ff */
[----:B------:R-:W2:Y:S02]  /*68a0*/  F2I.FTZ.U32.TRUNC.NTZ R9, R14 ;  /* 0x0000000e00097305 */ /* 0x000ea4000021f000 */
[----:B--2---:R-:W-:-:S04]  /*68b0*/  IMAD.MOV R8, RZ, RZ, -R9 ;  /* 0x000000ffff087224 */ /* 0x004fc800078e0a09 */
        /* <DEDUP_REMOVED lines=29> */
[----:B-1----:R-:W-:Y:S01]  /*6a90*/  HADD2.F32 R14, -RZ, R41.H0_H0 ;  /* 0x20000029ff0e7230 */ /* 0x002fe20000004100 */
[----:B------:R-:W-:-:S06]  /*6aa0*/  UISETP.NE.AND UP0, UPT, URZ, UR4, UPT ;  /* 0x000000043f00728c */ /* 0x000fcc000bf05270 */
[----:B------:R-:W-:-:S13]  /*6ab0*/  PLOP3.LUT P2, PT, PT, PT, UP0, 0x80, 0x0 ;  /* 0x000000000000781c */ /* 0x000fda0003f4f008 */
[----:B------:R-:W-:Y:S05]  /*6ac0*/  @P2 BRA `(.L_x_252) ;  /* 0x000000c000002947 */ /* 0x000fea0003800000 */
[----:B------:R-:W-:Y:S01]  /*6ad0*/  ISETP.NE.AND P4, PT, R128, RZ, PT ;  /* 0x000000ff8000720c */ /* 0x000fe20003f85270 */
        /* <DEDUP_REMOVED lines=11> */
.L_x_252:
[--C-:B-1---5:R-:W-:Y:S02]  /*6b90*/  HADD2.F32 R2, -RZ, R8.reuse.H0_H0 ;  /* 0x20000008ff027230 */ /* 0x122fe40000004100 */
[----:B------:R-:W-:Y:S02]  /*6ba0*/  HADD2.F32 R3, -RZ, R8.H1_H1 ;  /* 0x30000008ff037230 */ /* 0x000fe40000004100 */
[--C-:B------:R-:W-:Y:S01]  /*6bb0*/  HADD2.F32 R8, -RZ, R10.reuse.H0_H0 ;  /* 0x2000000aff087230 */ /* 0x100fe20000004100 */
[C---:B------:R-:W-:Y:S01]  /*6bc0*/  FFMA.FTZ R33, R14.reuse, R2, R33 ;  /* 0x000000020e217223 */ /* 0x040fe20000010021 */
[----:B------:R-:W-:Y:S01]  /*6bd0*/  HADD2.F32 R21, -RZ, R10.H1_H1 ;  /* 0x3000000aff157230 */ /* 0x000fe20000004100 */
[C---:B------:R-:W-:Y:S01]  /*6be0*/  FFMA.FTZ R36, R14.reuse, R3, R36 ;  /* 0x000000030e247223 */ /* 0x040fe20000010024 */
[----:B------:R-:W-:Y:S01]  /*6bf0*/  HADD2.F32 R15, -RZ, R9.H0_H0 ;  /* 0x20000009ff0f7230 */ /* 0x000fe20000004100 */
[C---:B------:R-:W-:Y:S01]  /*6c00*/  FFMA.FTZ R37, R14.reuse, R8, R37 ;  /* 0x000000080e257223 */ /* 0x040fe20000010025 */
[----:B------:R-:W-:Y:S01]  /*6c10*/  HADD2.F32 R10, -RZ, R11.H0_H0 ;  /* 0x2000000bff0a7230 */ /* 0x000fe20000004100 */
[C---:B------:R-:W-:Y:S01]  /*6c20*/  FFMA.FTZ R38, R14.reuse, R21, R38 ;  /* 0x000000150e267223 */ /* 0x040fe20000010026 */
[----:B------:R-:W-:Y:S01]  /*6c30*/  HADD2.F32 R9, -RZ, R9.H1_H1 ;  /* 0x30000009ff097230 */ /* 0x000fe20000004100 */
[C---:B------:R-:W-:Y:S01]  /*6c40*/  FFMA.FTZ R34, R14.reuse, R15, R34 ;  /* 0x0000000f0e227223 */ /* 0x040fe20000010022 */
[----:B------:R-:W-:Y:S01]  /*6c50*/  HADD2.F32 R11, -RZ, R11.H1_H1 ;  /* 0x3000000bff0b7230 */ /* 0x000fe20000004100 */
[----:B------:R-:W-:-:S02]  /*6c60*/  FFMA.FTZ R39, R14, R10, R39 ;  /* 0x0000000a0e277223 */ /* 0x000fc40000010027 */
[C---:B------:R-:W-:Y:S02]  /*6c70*/  FFMA.FTZ R35, R14.reuse, R9, R35 ;  /* 0x000000090e237223 */ /* 0x040fe40000010023 */
[----:B------:R-:W-:Y:S02]  /*6c80*/  FFMA.FTZ R40, R14, R11, R40 ;  /* 0x0000000b0e287223 */ /* 0x000fe40000010028 */
.L_x_251:
[----:B------:R-:W-:Y:S05]  /*6c90*/  BSYNC B2 ;  /* 0x0000000000027941 */ /* 0x000fea0003800000 */
.L_x_250:
[----:B------:R-:W-:Y:S02]  /*6ca0*/  IADD3 R32, R32, 0x8, RZ ;  /* 0x0000000820207810 */ /* 0x000fe40007ffe0ff */
.L_x_249:
[----:B------:R-:W-:Y:S05]  /*6cb0*/  BSYNC B1 ;  /* 0x0000000000017941 */ /* 0x000fea0003800000 */
.L_x_248:
[----:B------:R-:W-:-:S13]  /*6cc0*/  LOP3.LUT P0, RZ, R23, 0xfffffff8, RZ, 0xc0, !PT ;  /* 0xfffffff817ff7812 */ /* 0x000fda000780c0ff */
[----:B------:R-:W-:Y:S05]  /*6cd0*/  @!P0 BRA `(.L_x_247) ;  /* 0x00000a6000008947 */ /* 0x000fea0003800000 */
[C---:B------:R-:W-:Y:S01]  /*6ce0*/  LEA R3, R32.reuse, UR5, 0x1 ;  /* 0x0000000520037c11 */ /* 0x040fe2000f8e08ff */
[----:B------:R-:W-:Y:S01]  /*6cf0*/  IMAD.MOV.U32 R20, RZ, RZ, RZ ;  /* 0x000000ffff147224 */ /* 0x000fe200078e00ff */
[----:B------:R-:W-:-:S03]  /*6d00*/  LEA R43, R32, 0x400, 0x7 ;  /* 0x00000400202b7811 */ /* 0x000fc600078e38ff */
[----:B------:R-:W-:Y:S02]  /*6d10*/  IMAD R23, R0, -0x2, R3 ;  /* 0xfffffffe00177824 */ /* 0x000fe400078e0203 */
.L_x_259:
        /* <DEDUP_REMOVED lines=11> */
[----:B------:R-:W1:Y:S01]  /*6dd0*/  I2F.RP R10, R11 ;  /* 0x0000000b000a7306 */ /* 0x000e620000209400 */
[----:B------:R-:W-:Y:S02]  /*6de0*/  ISETP.GE.AND P2, PT, R32, RZ, PT ;  /* 0x000000ff2000720c */ /* 0x000fe40003f46270 */
[----:B------:R-:W-:-:S05]  /*6df0*/  ISETP.NE.AND P3, PT, RZ, c[0x0][0x1d4], PT ;  /* 0x00007500ff007a0c */ /* 0x000fca0003f65270 */
[----:B-1----:R-:W1:Y:S02]  /*6e00*/  MUFU.RCP R10, R10 ;  /* 0x0000000a000a7308 */ /* 0x002e640000001000 */
[----:B-1----:R-:W-:-:S06]  /*6e10*/  IADD3 R14, R10, 0xffffffe, RZ ;  /* 0x0ffffffe0a0e7810 */ /* 0x002fcc0007ffe0ff */
[----:B------:R-:W1:Y:S02]  /*6e20*/  F2I.FTZ.U32.TRUNC.NTZ R9, R14 ;  /* 0x0000000e00097305 */ /* 0x000e64000021f000 */
[----:B-1----:R-:W-:-:S04]  /*6e30*/  IMAD.MOV R8, RZ, RZ, -R9 ;  /* 0x000000ffff087224 */ /* 0x002fc800078e0a09 */
[----:B------:R-:W-:Y:S02]  /*6e40*/  IMAD R15, R8, R11, RZ ;  /* 0x0000000b080f7224 */ /* 0x000fe400078e02ff */
[----:B------:R-:W-:-:S04]  /*6e50*/  IMAD.MOV.U32 R8, RZ, RZ, RZ ;  /* 0x000000ffff087224 */ /* 0x000fc800078e00ff */
[----:B------:R-:W-:-:S04]  /*6e60*/  IMAD.HI.U32 R8, R9, R15, R8 ;  /* 0x0000000f09087227 */ /* 0x000fc800078e0008 */
[----:B------:R-:W-:Y:S02]  /*6e70*/  IMAD.MOV.U32 R9, RZ, RZ, R21 ;  /* 0x000000ffff097224 */ /* 0x000fe400078e0015 */
[----:B------:R-:W1:Y:S02]  /*6e80*/  LDS.U16 R21, [R41+0x220] ;  /* 0x0002200029157984 */ /* 0x000e640000000400 */
        /* <DEDUP_REMOVED lines=41> */
.L_x_255:
[----:B-----5:R-:W-:Y:S02]  /*7120*/  HADD2.F32 R14, -RZ, R8.H0_H0 ;  /* 0x20000008ff0e7230 */ /* 0x020fe40000004100 */
[----:B------:R-:W-:Y:S02]  /*7130*/  HADD2.F32 R44, -RZ, R10.H0_H0 ;  /* 0x2000000aff2c7230 */ /* 0x000fe40000004100 */
[----:B------:R-:W-:Y:S01]  /*7140*/  HADD2.F32 R46, -RZ, R11.H0_H0 ;  /* 0x2000000bff2e7230 */ /* 0x000fe20000004100 */
[C---:B------:R-:W-:Y:S01]  /*7150*/  FFMA.FTZ R33, R21.reuse, R14, R33 ;  /* 0x0000000e15217223 */ /* 0x040fe20000010021 */
[----:B-1----:R-:W-:Y:S01]  /*7160*/  HADD2.F32 R8, -RZ, R8.H1_H1 ;  /* 0x30000008ff087230 */ /* 0x002fe20000004100 */
[C---:B------:R-:W-:Y:S01]  /*7170*/  FFMA.FTZ R37, R21.reuse, R44, R37 ;  /* 0x0000002c15257223 */ /* 0x040fe20000010025 */
[--C-:B------:R-:W-:Y:S01]  /*7180*/  HADD2.F32 R15, -RZ, R9.reuse.H0_H0 ;  /* 0x20000009ff0f7230 */ /* 0x100fe20000004100 */
        /* <DEDUP_REMOVED lines=9> */
.L_x_254:
[----:B------:R-:W-:Y:S05]  /*7220*/  BSYNC B1 ;  /* 0x0000000000017941 */ /* 0x000fea0003800000 */
.L_x_253:
[----:B------:R-:W-:Y:S01]  /*7230*/  IADD3 R42, R32, 0x8, RZ ;  /* 0x00000008202a7810 */ /* 0x000fe20007ffe0ff */
[----:B------:R-:W-:Y:S03]  /*7240*/  BSSY B1, `(.L_x_256) ;  /* 0x000004a000017945 */ /* 0x000fe60003800000 */
[----:B------:R-:W-:-:S13]  /*7250*/  ISETP.GE.AND P0, PT, R42, c[0x0][0x1d4], PT ;  /* 0x000075002a007a0c */ /* 0x000fda0003f06270 */
        /* <DEDUP_REMOVED lines=56> */
.L_x_258:
[----:B-1---5:R-:W-:Y:S02]  /*75e0*/  HADD2.F32 R2, -RZ, R8.H0_H0 ;  /* 0x20000008ff027230 */ /* 0x022fe40000004100 */
[----:B------:R-:W-:Y:S02]  /*75f0*/  HADD2.F32 R42, -RZ, R10.H0_H0 ;  /* 0x2000000aff2a7230 */ /* 0x000fe40000004100 */
[----:B------:R-:W-:Y:S01]  /*7600*/  HADD2.F32 R44, -RZ, R11.H0_H0 ;  /* 0x2000000bff2c7230 */ /* 0x000fe20000004100 */
[C---:B------:R-:W-:Y:S01]  /*7610*/  FFMA.FTZ R33, R21.reuse, R2, R33 ;  /* 0x0000000215217223 */ /* 0x040fe20000010021 */
[----:B------:R-:W-:Y:S01]  /*7620*/  HADD2.F32 R8, -RZ, R8.H1_H1 ;  /* 0x30000008ff087230 */ /* 0x000fe20000004100 */
        /* <DEDUP_REMOVED lines=11> */
.L_x_257:
[----:B------:R-:W-:Y:S05]  /*76e0*/  BSYNC B1 ;  /* 0x0000000000017941 */ /* 0x000fea0003800000 */
.L_x_256:
[----:B------:R-:W-:Y:S02]  /*76f0*/  IADD3 R32, R32, 0x10, RZ ;  /* 0x0000001020207810 */ /* 0x000fe40007ffe0ff */
[----:B------:R-:W-:Y:S02]  /*7700*/  IADD3 R20, R20, 0x20, RZ ;  /* 0x0000002014147810 */ /* 0x000fe40007ffe0ff */
[----:B------:R-:W-:Y:S02]  /*7710*/  ISETP.GE.AND P0, PT, R32, R17, PT ;  /* 0x000000112000720c */ /* 0x000fe40003f06270 */
[----:B------:R-:W-:-:S11]  /*7720*/  IADD3 R43, R43, 0x800, RZ ;  /* 0x000008002b2b7810 */ /* 0x000fd60007ffe0ff */
[----:B------:R-:W-:Y:S05]  /*7730*/  @!P0 BRA `(.L_x_259) ;  /* 0xfffff5e000008947 */ /* 0x000fea000383ffff */
.L_x_247:
[----:B------:R-:W-:Y:S05]  /*7740*/  BSYNC B0 ;  /* 0x0000000000007941 */ /* 0x000fea0003800000 */
.L_x_246:
[----:B------:R-:W-:Y:S01]  /*7750*/  BSSY B0, `(.L_x_260) ;  /* 0x0000033000007945 */ /* 0x000fe20003800000 */
[----:B------:R-:W-:Y:S05]  /*7760*/  @P1 BRA `(.L_x_261) ;  /* 0x0000031000001947 */ /* 0x000fea0003800000 */
[----:B------:R-:W-:-:S05]  /*7770*/  IMAD.SHL.U32 R2, R17, 0x80, RZ ;  /* 0x0000008011027824 */ /* 0x000fca00078e00ff */
[----:B------:R-:W-:-:S04]  /*7780*/  IADD3 R3, P0, R28, R2, RZ ;  /* 0x000000021c037210 */ /* 0x000fc80007f1e0ff */
[----:B------:R-:W-:Y:S02]  /*7790*/  LEA.HI.X.SX32 R2, R2, R29, 0x1, P0 ;  /* 0x0000001d02027211 */ /* 0x000fe400000f0eff */
[----:B------:R-:W-:-:S04]  /*77a0*/  LEA R8, P0, R3, c[0x0][0x1a0], 0x1 ;  /* 0x0000680003087a11 */ /* 0x000fc800078008ff */
[----:B------:R-:W-:-:S06]  /*77b0*/  LEA.HI.X R9, R3, c[0x0][0x1a4], R2, 0x1, P0 ;  /* 0x0000690003097a11 */ /* 0x000fcc00000f0c02 */
[----:B------:R-:W5:Y:S01]  /*77c0*/  LDG.E.128 R8, [R8.64] ;  /* 0x0000002408087981 */ /* 0x000f62000c1e1d00 */
[----:B------:R-:W-:Y:S01]  /*77d0*/  IMAD.IADD R2, R17, 0x1, -R0 ;  /* 0x0000000111027824 */ /* 0x000fe200078e0a00 */
[----:B------:R-:W-:Y:S04]  /*77e0*/  BSSY B1, `(.L_x_262) ;  /* 0x0000019000017945 */ /* 0x000fe80003800000 */
[----:B------:R-:W-:-:S05]  /*77f0*/  LEA R2, R2, UR5, 0x1 ;  /* 0x0000000502027c11 */ /* 0x000fca000f8e08ff */
[----:B------:R-:W1:Y:S02]  /*7800*/  LDS.U16 R0, [R2+0x220] ;  /* 0x0002200002007984 */ /* 0x000e640000000400 */
[----:B-1----:R-:W-:Y:S01]  /*7810*/  HADD2.F32 R0, -RZ, R0.H0_H0 ;  /* 0x20000000ff007230 */ /* 0x002fe20000004100 */
[----:B------:R-:W-:Y:S05]  /*7820*/  @P2 BRA `(.L_x_263) ;  /* 0x0000014000002947 */ /* 0x000fea0003800000 */
[----:B------:R-:W-:-:S13]  /*7830*/  ISETP.NE.AND P3, PT, R128, RZ, PT ;  /* 0x000000ff8000720c */ /* 0x000fda0003f65270 */
[----:B------:R-:W-:Y:S02]  /*7840*/  @P3 IMAD R24, R24, c[0x0][0x1d8], R19 ;  /* 0x0000760018183a24 */ /* 0x000fe400078e0213 */
[----:B------:R-:W-:Y:S02]  /*7850*/  @P3 IMAD.MOV.U32 R13, RZ, RZ, 0x2 ;  /* 0x00000002ff0d3424 */ /* 0x000fe400078e00ff */
[----:B------:R-:W-:-:S04]  /*7860*/  @P3 IMAD R12, R24, 0x80, R25 ;  /* 0x00000080180c3824 */ /* 0x000fc800078e0219 */
[----:B------:R-:W-:-:S06]  /*7870*/  @P3 IMAD.WIDE R12, R12, R13, c[0x0][0x238] ;  /* 0x00008e000c0c3625 */ /* 0x000fcc00078e020d */
        /* <DEDUP_REMOVED lines=15> */
.L_x_263:
[----:B------:R-:W-:Y:S05]  /*7970*/  BSYNC B1 ;  /* 0x0000000000017941 */ /* 0x000fea0003800000 */
.L_x_262:
[----:B0----5:R-:W-:Y:S02]  /*7980*/  HADD2.F32 R5, -RZ, R9.H0_H0 ;  /* 0x20000009ff057230 */ /* 0x021fe40000004100 */
[----:B------:R-:W-:Y:S02]  /*7990*/  HADD2.F32 R6, -RZ, R11.H0_H0 ;  /* 0x2000000bff067230 */ /* 0x000fe40000004100 */
[--C-:B-1----:R-:W-:Y:S01]  /*79a0*/  HADD2.F32 R2, -RZ, R8.reuse.H0_H0 ;  /* 0x20000008ff027230 */ /* 0x102fe20000004100 */
        /* <DEDUP_REMOVED lines=10> */
[----:B------:R-:W-:-:S02]  /*7a50*/  FFMA.FTZ R37, R0, R4, R37 ;  /* 0x0000000400257223 */ /* 0x000fc40000010025 */
[C---:B------:R-:W-:Y:S02]  /*7a60*/  FFMA.FTZ R38, R0.reuse, R7, R38 ;  /* 0x0000000700267223 */ /* 0x040fe40000010026 */
[----:B------:R-:W-:Y:S02]  /*7a70*/  FFMA.FTZ R40, R0, R11, R40 ;  /* 0x0000000b00287223 */ /* 0x000fe40000010028 */
.L_x_261:
[----:B------:R-:W-:Y:S05]  /*7a80*/  BSYNC B0 ;  /* 0x0000000000007941 */ /* 0x000fea0003800000 */
.L_x_260:
[C---:B------:R-:W-:Y:S01]  /*7a90*/  LOP3.LUT R0, R22.reuse, 0xffffffc0, RZ, 0xc0, !PT ;  /* 0xffffffc016007812 */ /* 0x040fe200078ec0ff */
[----:B------:R-:W-:Y:S01]  /*7aa0*/  IMAD R27, R27, 0x80, R25 ;  /* 0x000000801b1b7824 */ /* 0x000fe200078e0219 */
[----:B------:R-:W-:Y:S01]  /*7ab0*/  ISETP.GT.AND P1, PT, R22, 0x3f, PT ;  /* 0x0000003f1600780c */ /* 0x000fe20003f24270 */
[----:B------:R-:W-:Y:S01]  /*7ac0*/  BAR.SYNC.DEFER_BLOCKING 0x0 ;  /* 0x0000000000007b1d */ /* 0x000fe20000010000 */
[----:B------:R-:W-:Y:S02]  /*7ad0*/  ISETP.NE.AND P0, PT, R0, 0x40, PT ;  /* 0x000000400000780c */ /* 0x000fe40003f05270 */
[C---:B------:R-:W-:Y:S02]  /*7ae0*/  ISETP.GT.AND P6, PT, R22.reuse, 0x1f, PT ;  /* 0x0000001f1600780c */ /* 0x040fe40003fc4270 */
[C---:B------:R-:W-:Y:S01]  /*7af0*/  ISETP.GT.AND P4, PT, R22.reuse, 0xf, PT ;  /* 0x0000000f1600780c */ /* 0x040fe20003f84270 */
[----:B------:R-:W-:Y:S01]  /*7b00*/  BSSY B0, `(.L_x_264) ;  /* 0x000000e000007945 */ /* 0x000fe20003800000 */
[----:B------:R-:W-:-:S02]  /*7b10*/  LOP3.LUT R2, R22, 0xffffffe0, RZ, 0xc0, !PT ;  /* 0xffffffe016027812 */ /* 0x000fc400078ec0ff */
[C---:B------:R-:W-:Y:S02]  /*7b20*/  LOP3.LUT R3, R22.reuse, 0xfffffff0, RZ, 0xc0, !PT ;  /* 0xfffffff016037812 */ /* 0x040fe400078ec0ff */
[----:B------:R-:W-:Y:S02]  /*7b30*/  IADD3 R22, R22, 0xf, RZ ;  /* 0x0000000f16167810 */ /* 0x000fe40007ffe0ff */
[----:B------:R-:W-:Y:S02]  /*7b40*/  ISETP.NE.AND P2, PT, R2, 0x20, PT ;  /* 0x000000200200780c */ /* 0x000fe40003f45270 */
[----:B------:R-:W-:Y:S02]  /*7b50*/  ISETP.NE.AND P3, PT, R3, 0x10, PT ;  /* 0x000000100300780c */ /* 0x000fe40003f65270 */
[----:B------:R-:W-:Y:S02]  /*7b60*/  ISETP.GT.U32.AND P5, PT, R22, 0x1e, PT ;  /* 0x0000001e1600780c */ /* 0x000fe40003fa4070 */
[----:B------:R-:W-:Y:S01]  /*7b70*/  LEA R27, R27, 0x220, 0x1 ;  /* 0x000002201b1b7811 */ /* 0x000fe200078e08ff */
[----:B------:R-:W-:Y:S05]  /*7b80*/  @P0 BRA `(.L_x_265) ;  /* 0x0000005000000947 */ /* 0x000fea0003800000 */
[----:B0-----:R-:W-:Y:S02]  /*7b90*/  F2FP.PACK_AB R4, R36, R33 ;  /* 0x000000212404723e */ /* 0x001fe400000000ff */
[----:B------:R-:W-:-:S02]  /*7ba0*/  F2FP.PACK_AB R5, R35, R34 ;  /* 0x000000222305723e */ /* 0x000fc400000000ff */
[----:B------:R-:W-:Y:S02]  /*7bb0*/  F2FP.PACK_AB R6, R38, R37 ;  /* 0x000000252606723e */ /* 0x000fe400000000ff */
[----:B------:R-:W-:-:S05]  /*7bc0*/  F2FP.PACK_AB R7, R40, R39 ;  /* 0x000000272807723e */ /* 0x000fca00000000ff */
[----:B------:R0:W-:Y:S02]  /*7bd0*/  STS.128 [R27+-0x400], R4 ;  /* 0xfffc00041b007388 */ /* 0x0001e40000000c00 */
.L_x_265:
[----:B------:R-:W-:Y:S05]  /*7be0*/  BSYNC B0 ;  /* 0x0000000000007941 */ /* 0x000fea0003800000 */
.L_x_264:
[----:B------:R-:W-:Y:S06]  /*7bf0*/  BAR.SYNC.DEFER_BLOCKING 0x0 ;  /* 0x0000000000007b1d */ /* 0x000fec0000010000 */
[----:B------:R-:W-:Y:S01]  /*7c00*/  BSSY B0, `(.L_x_266) ;  /* 0x0000013000007945 */ /* 0x000fe20003800000 */
[----:B------:R-:W-:Y:S05]  /*7c10*/  @P1 BRA `(.L_x_267) ;  /* 0x0000011000001947 */ /* 0x000fea0003800000 */
[----:B0-----:R-:W0:Y:S02]  /*7c20*/  LDS.128 R4, [R27] ;  /* 0x000000001b047984 */ /* 0x001e240000000c00 */
[--C-:B0-----:R-:W-:Y:S02]  /*7c30*/  HADD2.F32 R0, -RZ, R4.reuse.H0_H0 ;  /* 0x20000004ff007230 */ /* 0x101fe40000004100 */
[----:B------:R-:W-:-:S02]  /*7c40*/  HADD2.F32 R3, -RZ, R4.H1_H1 ;  /* 0x30000004ff037230 */ /* 0x000fc40000004100 */
[--C-:B------:R-:W-:Y:S01]  /*7c50*/  HADD2.F32 R9, -RZ, R5.reuse.H0_H0 ;  /* 0x20000005ff097230 */ /* 0x100fe20000004100 */
[----:B------:R-:W-:Y:S01]  /*7c60*/  FADD.FTZ R33, R33, R0 ;  /* 0x0000000021217221 */ /* 0x000fe20000010000 */
[----:B------:R-:W-:Y:S01]  /*7c70*/  HADD2.F32 R2, -RZ, R5.H1_H1 ;  /* 0x30000005ff027230 */ /* 0x000fe20000004100 */
[----:B------:R-:W-:Y:S01]  /*7c80*/  FADD.FTZ R36, R36, R3 ;  /* 0x0000000324247221 */ /* 0x000fe20000010000 */
[--C-:B------:R-:W-:Y:S01]  /*7c90*/  HADD2.F32 R4, -RZ, R6.reuse.H0_H0 ;  /* 0x20000006ff047230 */ /* 0x100fe20000004100 */
        /* <DEDUP_REMOVED lines=9> */
.L_x_267:
[----:B------:R-:W-:Y:S05]  /*7d30*/  BSYNC B0 ;  /* 0x0000000000007941 */ /* 0x000fea0003800000 */
.L_x_266:
        /* <DEDUP_REMOVED lines=8> */
.L_x_269:
[----:B------:R-:W-:Y:S05]  /*7dc0*/  BSYNC B0 ;  /* 0x0000000000007941 */ /* 0x000fea0003800000 */
.L_x_268:
        /* <DEDUP_REMOVED lines=20> */
.L_x_271:
[----:B------:R-:W-:Y:S05]  /*7f10*/  BSYNC B0 ;  /* 0x0000000000007941 */ /* 0x000fea0003800000 */
.L_x_270:
        /* <DEDUP_REMOVED lines=8> */
.L_x_273:
[----:B------:R-:W-:Y:S05]  /*7fa0*/  BSYNC B0 ;  /* 0x0000000000007941 */ /* 0x000fea0003800000 */
.L_x_272:
        /* <DEDUP_REMOVED lines=20> */
.L_x_275:
[----:B------:R-:W-:Y:S05]  /*80f0*/  BSYNC B0 ;  /* 0x0000000000007941 */ /* 0x000fea0003800000 */
.L_x_274:
        /* <DEDUP_REMOVED lines=16> */
.L_x_276:
[----:B------:R-:W-:Y:S02]  /*8200*/  IMAD.MOV.U32 R2, RZ, RZ, c[0x0][0x250] ;  /* 0x00009400ff027624 */ /* 0x000fe400078e00ff */
[----:B------:R-:W-:-:S05]  /*8210*/  IMAD.MOV.U32 R3, RZ, RZ, c[0x0][0x254] ;  /* 0x00009500ff037624 */ /* 0x000fca00078e00ff */
[----:B------:R-:W2:Y:S01]  /*8220*/  LDG.E R2, [R2.64] ;  /* 0x0000002402027981 */ /* 0x000ea2000c1e1900 */
[----:B------:R-:W-:Y:S02]  /*8230*/  IMAD.IADD R18, R18, 0x1, R25 ;  /* 0x0000000112127824 */ /* 0x000fe400078e0219 */
[C---:B--2---:R-:W-:Y:S02]  /*8240*/  FMUL.FTZ R36, R2.reuse, R36 ;  /* 0x0000002402247220 */ /* 0x044fe40000410000 */
[C---:B------:R-:W-:Y:S02]  /*8250*/  FMUL.FTZ R34, R2.reuse, R34 ;  /* 0x0000002202227220 */ /* 0x040fe40000410000 */
[C---:B------:R-:W-:Y:S02]  /*8260*/  FMUL.FTZ R35, R2.reuse, R35 ;  /* 0x0000002302237220 */ /* 0x040fe40000410000 */
[----:B------:R-:W1:Y:S01]  /*8270*/  F2I.S8.NTZ R36, R36 ;  /* 0x0000002400247305 */ /* 0x000e620000202100 */
[----:B------:R-:W-:-:S02]  /*8280*/  FMUL.FTZ R37, R2, R37 ;  /* 0x0000002502257220 */ /* 0x000fc40000410000 */
[C---:B------:R-:W-:Y:S02]  /*8290*/  FMUL.FTZ R38, R2.reuse, R38 ;  /* 0x0000002602267220 */ /* 0x040fe40000410000 */
[C---:B------:R-:W-:Y:S02]  /*82a0*/  FMUL.FTZ R33, R2.reuse, R33 ;  /* 0x0000002102217220 */ /* 0x040fe40000410000 */
[C---:B------:R-:W-:Y:S01]  /*82b0*/  FMUL.FTZ R39, R2.reuse, R39 ;  /* 0x0000002702277220 */ /* 0x040fe20000410000 */
[----:B------:R-:W2:Y:S01]  /*82c0*/  F2I.S8.NTZ R34, R34 ;  /* 0x0000002200227305 */ /* 0x000ea20000202100 */
[----:B------:R-:W-:-:S07]  /*82d0*/  FMUL.FTZ R2, R2, R40 ;  /* 0x0000002802027220 */ /* 0x000fce0000410000 */
[----:B------:R-:W3:Y:S01]  /*82e0*/  F2I.S8.NTZ R35, R35 ;  /* 0x0000002300237305 */ /* 0x000ee20000202100 */
[----:B-1----:R-:W-:-:S04]  /*82f0*/  PRMT R0, R36, 0x8880, RZ ;  /* 0x0000888024007816 */ /* 0x002fc800000000ff */
[----:B------:R-:W-:-:S03]  /*8300*/  PRMT R0, R0, 0x7710, RZ ;  /* 0x0000771000007816 */ /* 0x000fc600000000ff */
[----:B------:R-:W1:Y:S01]  /*8310*/  F2I.S8.NTZ R37, R37 ;  /* 0x0000002500257305 */ /* 0x000e620000202100 */
[----:B--2---:R-:W-:Y:S02]  /*8320*/  PRMT R3, R34, 0x8880, RZ ;  /* 0x0000888022037816 */ /* 0x004fe400000000ff */
[----:B------:R-:W-:Y:S02]  /*8330*/  LOP3.LUT R9, R0, 0xff, RZ, 0xc0, !PT ;  /* 0x000000ff00097812 */ /* 0x000fe400078ec0ff */
[----:B------:R-:W-:Y:S02]  /*8340*/  PRMT R3, R3, 0x7710, RZ ;  /* 0x0000771003037816 */ /* 0x000fe400000000ff */
[----:B0--3--:R-:W-:Y:S01]  /*8350*/  PRMT R4, R35, 0x8880, RZ ;  /* 0x0000888023047816 */ /* 0x009fe200000000ff */
[----:B------:R-:W0:Y:S01]  /*8360*/  F2I.S8.NTZ R38, R38 ;  /* 0x0000002600267305 */ /* 0x000e220000202100 */
[----:B------:R-:W-:Y:S02]  /*8370*/  LOP3.LUT R7, R3, 0xff, RZ, 0xc0, !PT ;  /* 0x000000ff03077812 */ /* 0x000fe400078ec0ff */
[----:B------:R-:W-:-:S02]  /*8380*/  PRMT R4, R4, 0x7710, RZ ;  /* 0x0000771004047816 */ /* 0x000fc400000000ff */
[----:B------:R-:W-:Y:S02]  /*8390*/  SHF.L.U64.HI R3, R9, 0x8, RZ ;  /* 0x0000000809037819 */ /* 0x000fe400000102ff */
[----:B------:R-:W-:Y:S01]  /*83a0*/  LOP3.LUT R6, R4, 0xff, RZ, 0xc0, !PT ;  /* 0x000000ff04067812 */ /* 0x000fe200078ec0ff */
[----:B------:R-:W2:Y:S01]  /*83b0*/  F2I.S8.NTZ R33, R33 ;  /* 0x0000002100217305 */ /* 0x000ea20000202100 */
[----:B-1----:R-:W-:Y:S02]  /*83c0*/  PRMT R0, R37, 0x8880, RZ ;  /* 0x0000888025007816 */ /* 0x002fe400000000ff */
[----:B------:R-:W-:Y:S02]  /*83d0*/  SHF.L.U64.HI R4, R7, 0x10, RZ ;  /* 0x0000001007047819 */ /* 0x000fe400000102ff */
[----:B------:R-:W-:Y:S02]  /*83e0*/  SHF.L.U64.HI R5, R6, 0x18, RZ ;  /* 0x0000001806057819 */ /* 0x000fe400000102ff */
[----:B------:R-:W-:Y:S01]  /*83f0*/  PRMT R0, R0, 0x7710, RZ ;  /* 0x0000771000007816 */ /* 0x000fe200000000ff */
[----:B------:R-:W1:Y:S01]  /*8400*/  F2I.S8.NTZ R39, R39 ;  /* 0x0000002700277305 */ /* 0x000e620000202100 */
[----:B------:R-:W-:-:S02]  /*8410*/  LOP3.LUT R5, R5, R4, R3, 0xfe, !PT ;  /* 0x0000000405057212 */ /* 0x000fc400078efe03 */
[----:B0-----:R-:W-:Y:S02]  /*8420*/  PRMT R3, R38, 0x8880, RZ ;  /* 0x0000888026037816 */ /* 0x001fe400000000ff */
[----:B------:R-:W-:Y:S02]  /*8430*/  LOP3.LUT R0, R0, 0xff, RZ, 0xc0, !PT ;  /* 0x000000ff00007812 */ /* 0x000fe400078ec0ff */
[----:B------:R-:W-:Y:S01]  /*8440*/  PRMT R3, R3, 0x7710, RZ ;  /* 0x0000771003037816 */ /* 0x000fe200000000ff */
[----:B------:R-:W0:Y:S01]  /*8450*/  F2I.S8.NTZ R2, R2 ;  /* 0x0000000200027305 */ /* 0x000e220000202100 */
[----:B--2---:R-:W-:Y:S02]  /*8460*/  PRMT R33, R33, 0x8880, RZ ;  /* 0x0000888021217816 */ /* 0x004fe400000000ff */
[----:B------:R-:W-:Y:S02]  /*8470*/  LOP3.LUT R5, R0, 0xffffff00, R5, 0xf8, !PT ;  /* 0xffffff0000057812 */ /* 0x000fe400078ef805 */
[----:B------:R-:W-:-:S02]  /*8480*/  PRMT R0, R33, 0x7710, RZ ;  /* 0x0000771021007816 */ /* 0x000fc400000000ff */
[----:B------:R-:W-:Y:S02]  /*8490*/  PRMT R4, R3, 0x7604, RZ ;  /* 0x0000760403047816 */ /* 0x000fe400000000ff */
[----:B-1----:R-:W-:Y:S02]  /*84a0*/  PRMT R39, R39, 0x8880, RZ ;  /* 0x0000888027277816 */ /* 0x002fe400000000ff */
[----:B------:R-:W-:Y:S02]  /*84b0*/  PRMT R8, R0, 0x6540, R9 ;  /* 0x0000654000087816 */ /* 0x000fe40000000009 */
[----:B------:R-:W-:Y:S02]  /*84c0*/  PRMT R3, R39, 0x7710, RZ ;  /* 0x0000771027037816 */ /* 0x000fe400000000ff */
[----:B------:R-:W-:Y:S01]  /*84d0*/  LOP3.LUT R0, R4, 0xffff00ff, R5, 0xf8, !PT ;  /* 0xffff00ff04007812 */ /* 0x000fe200078ef805 */
[----:B------:R-:W-:Y:S01]  /*84e0*/  IMAD.U32 R5, R7, 0x10000, RZ ;  /* 0x0001000007057824 */ /* 0x000fe200078e00ff */
[----:B------:R-:W-:-:S02]  /*84f0*/  PRMT R3, R3, 0x7054, RZ ;  /* 0x0000705403037816 */ /* 0x000fc400000000ff */
[----:B0-----:R-:W-:Y:S02]  /*8500*/  PRMT R2, R2, 0x8880, RZ ;  /* 0x0000888002027816 */ /* 0x001fe400000000ff */
        /* <DEDUP_REMOVED lines=9> */
.L_x_163:
[----:B------:R-:W-:Y:S01]  /*85a0*/  IMAD.MOV.U32 R114, RZ, RZ, R15 ;  /* 0x000000ffff727224 */ /* 0x000fe200078e000f */
[----:B------:R-:W-:Y:S01]  /*85b0*/  MOV R112, 0x8600 ;  /* 0x0000860000707802 */ /* 0x000fe20000000f00 */
[----:B------:R-:W-:Y:S02]  /*85c0*/  IMAD.MOV.U32 R115, RZ, RZ, 0x10 ;  /* 0x00000010ff737424 */ /* 0x000fe400078e00ff */
[----:B------:R-:W-:Y:S02]  /*85d0*/  IMAD.MOV.U32 R125, RZ, RZ, 0x1f ;  /* 0x0000001fff7d7424 */ /* 0x000fe400078e00ff */
[----:B------:R-:W-:Y:S02]  /*85e0*/  IMAD.MOV.U32 R126, RZ, RZ, -0x1 ;  /* 0xffffffffff7e7424 */ /* 0x000fe400078e00ff */
[----:B------:R-:W-:Y:S05]  /*85f0*/  CALL.REL.NOINC `($__internal_1_$__cuda_sm70_shflsync_bfly_p) ;  /* 0x0000045000007944 */ /* 0x000fea0003c00000 */
[----:B-1----:R-:W-:Y:S01]  /*8600*/  IMAD.MOV.U32 R0, RZ, RZ, R114 ;  /* 0x000000ffff007224 */ /* 0x002fe200078e0072 */
[----:B0-----:R-:W-:Y:S05]  /*8610*/  BRA `(.L_x_277) ;  /* 0xffff986000007947 */ /* 0x001fea000383ffff */
.L_x_164:
[----:B------:R-:W-:Y:S01]  /*8620*/  IMAD.MOV.U32 R114, RZ, RZ, R15 ;  /* 0x000000ffff727224 */ /* 0x000fe200078e000f */
[----:B------:R-:W-:Y:S01]  /*8630*/  MOV R112, 0x8680 ;  /* 0x0000868000707802 */ /* 0x000fe20000000f00 */
[----:B------:R-:W-:-:S02]  /*8640*/  IMAD.MOV.U32 R115, RZ, RZ, 0x8 ;  /* 0x00000008ff737424 */ /* 0x000fc400078e00ff */
[----:B------:R-:W-:Y:S02]  /*8650*/  IMAD.MOV.U32 R125, RZ, RZ, 0x1f ;  /* 0x0000001fff7d7424 */ /* 0x000fe400078e00ff */
[----:B------:R-:W-:Y:S02]  /*8660*/  IMAD.MOV.U32 R126, RZ, RZ, -0x1 ;  /* 0xffffffffff7e7424 */ /* 0x000fe400078e00ff */
[----:B------:R-:W-:Y:S05]  /*8670*/  CALL.REL.NOINC `($__internal_1_$__cuda_sm70_shflsync_bfly_p) ;  /* 0x000003d000007944 */ /* 0x000fea0003c00000 */
[----:B-1----:R-:W-:Y:S01]  /*8680*/  FADD.FTZ R15, R15, R114 ;  /* 0x000000720f0f7221 */ /* 0x002fe20000010000 */
[----:B------:R-:W-:Y:S01]  /*8690*/  MOV R112, 0x86f0 ;  /* 0x000086f000707802 */ /* 0x000fe20000000f00 */
[----:B0-----:R-:W-:Y:S02]  /*86a0*/  IMAD.MOV.U32 R115, RZ, RZ, 0x4 ;  /* 0x00000004ff737424 */ /* 0x001fe400078e00ff */
[----:B------:R-:W-:Y:S02]  /*86b0*/  IMAD.MOV.U32 R125, RZ, RZ, 0x1f ;  /* 0x0000001fff7d7424 */ /* 0x000fe400078e00ff */
[----:B------:R-:W-:Y:S02]  /*86c0*/  IMAD.MOV.U32 R126, RZ, RZ, -0x1 ;  /* 0xffffffffff7e7424 */ /* 0x000fe400078e00ff */
[----:B------:R-:W-:-:S02]  /*86d0*/  IMAD.MOV.U32 R114, RZ, RZ, R15 ;  /* 0x000000ffff727224 */ /* 0x000fc400078e000f */
[----:B------:R-:W-:Y:S05]  /*86e0*/  CALL.REL.NOINC `($__internal_1_$__cuda_sm70_shflsync_bfly_p) ;  /* 0x0000036000007944 */ /* 0x000fea0003c00000 */
[----:B-1----:R-:W-:Y:S01]  /*86f0*/  FADD.FTZ R15, R15, R114 ;  /* 0x000000720f0f7221 */ /* 0x002fe20000010000 */
[----:B------:R-:W-:Y:S01]  /*8700*/  MOV R112, 0x8760 ;  /* 0x0000876000707802 */ /* 0x000fe20000000f00 */
[----:B0-----:R-:W-:-:S02]  /*8710*/  IMAD.MOV.U32 R115, RZ, RZ, 0x2 ;  /* 0x00000002ff737424 */ /* 0x001fc400078e00ff */
[----:B------:R-:W-:Y:S02]  /*8720*/  IMAD.MOV.U32 R125, RZ, RZ, 0x1f ;  /* 0x0000001fff7d7424 */ /* 0x000fe400078e00ff */
[----:B------:R-:W-:Y:S02]  /*8730*/  IMAD.MOV.U32 R126, RZ, RZ, -0x1 ;  /* 0xffffffffff7e7424 */ /* 0x000fe400078e00ff */
[----:B------:R-:W-:Y:S02]  /*8740*/  IMAD.MOV.U32 R114, RZ, RZ, R15 ;  /* 0x000000ffff727224 */ /* 0x000fe400078e000f */
[----:B------:R-:W-:Y:S05]  /*8750*/  CALL.REL.NOINC `($__internal_1_$__cuda_sm70_shflsync_bfly_p) ;  /* 0x000002f000007944 */ /* 0x000fea0003c00000 */
[----:B-1----:R-:W-:Y:S01]  /*8760*/  FADD.FTZ R2, R15, R114 ;  /* 0x000000720f027221 */ /* 0x002fe20000010000 */
[----:B------:R-:W-:Y:S01]  /*8770*/  MOV R112, 0x87d0 ;  /* 0x000087d000707802 */ /* 0x000fe20000000f00 */
[----:B0-----:R-:W-:Y:S02]  /*8780*/  IMAD.MOV.U32 R115, RZ, RZ, 0x1 ;  /* 0x00000001ff737424 */ /* 0x001fe400078e00ff */
[----:B------:R-:W-:Y:S02]  /*8790*/  IMAD.MOV.U32 R125, RZ, RZ, 0x1f ;  /* 0x0000001fff7d7424 */ /* 0x000fe400078e00ff */
[----:B------:R-:W-:-:S02]  /*87a0*/  IMAD.MOV.U32 R126, RZ, RZ, -0x1 ;  /* 0xffffffffff7e7424 */ /* 0x000fc400078e00ff */
[----:B------:R-:W-:Y:S02]  /*87b0*/  IMAD.MOV.U32 R114, RZ, RZ, R2 ;  /* 0x000000ffff727224 */ /* 0x000fe400078e0002 */
[----:B------:R-:W-:Y:S05]  /*87c0*/  CALL.REL.NOINC `($__internal_1_$__cuda_sm70_shflsync_bfly_p) ;  /* 0x0000028000007944 */ /* 0x000fea0003c00000 */
[----:B-1----:R-:W-:Y:S01]  /*87d0*/  IMAD.MOV.U32 R5, RZ, RZ, R114 ;  /* 0x000000ffff057224 */ /* 0x002fe200078e0072 */
[----:B0-----:R-:W-:Y:S05]  /*87e0*/  BRA `(.L_x_278) ;  /* 0xffff972000007947 */ /* 0x001fea000383ffff */
.L_x_202:
[----:B------:R-:W-:Y:S01]  /*87f0*/  IMAD.MOV.U32 R114, RZ, RZ, R127 ;  /* 0x000000ffff727224 */ /* 0x000fe200078e007f */
[----:B------:R-:W-:Y:S01]  /*8800*/  MOV R112, 0x8850 ;  /* 0x0000885000707802 */ /* 0x000fe20000000f00 */
[----:B------:R-:W-:Y:S02]  /*8810*/  IMAD.MOV.U32 R115, RZ, RZ, 0x1 ;  /* 0x00000001ff737424 */ /* 0x000fe400078e00ff */
[----:B------:R-:W-:Y:S02]  /*8820*/  IMAD.MOV.U32 R125, RZ, RZ, 0x1f ;  /* 0x0000001fff7d7424 */ /* 0x000fe400078e00ff */
[----:B------:R-:W-:Y:S02]  /*8830*/  IMAD.MOV.U32 R126, RZ, RZ, -0x1 ;  /* 0xffffffffff7e7424 */ /* 0x000fe400078e00ff */
[----:B-1----:R-:W-:Y:S05]  /*8840*/  CALL.REL.NOINC `($__internal_1_$__cuda_sm70_shflsync_bfly_p) ;  /* 0x0000020000007944 */ /* 0x002fea0003c00000 */
[----:B-1----:R-:W-:Y:S01]  /*8850*/  IMAD.MOV.U32 R112, RZ, RZ, R114 ;  /* 0x000000ffff707224 */ /* 0x002fe200078e0072 */
[----:B0-----:R-:W-:Y:S05]  /*8860*/  BRA `(.L_x_279) ;  /* 0xffffbe5000007947 */ /* 0x001fea000383ffff */
.L_x_206:
[----:B------:R-:W-:Y:S01]  /*8870*/  IMAD.MOV.U32 R114, RZ, RZ, R29 ;  /* 0x000000ffff727224 */ /* 0x000fe200078e001d */
[----:B------:R-:W-:Y:S01]  /*8880*/  MOV R112, 0x88d0 ;  /* 0x000088d000707802 */ /* 0x000fe20000000f00 */
[----:B------:R-:W-:-:S02]  /*8890*/  IMAD.MOV.U32 R115, RZ, RZ, 0x10 ;  /* 0x00000010ff737424 */ /* 0x000fc400078e00ff */
[----:B------:R-:W-:Y:S02]  /*88a0*/  IMAD.MOV.U32 R125, RZ, RZ, 0x1f ;  /* 0x0000001fff7d7424 */ /* 0x000fe400078e00ff */
[----:B------:R-:W-:Y:S02]  /*88b0*/  IMAD.MOV.U32 R126, RZ, RZ, -0x1 ;  /* 0xffffffffff7e7424 */ /* 0x000fe400078e00ff */
[----:B0-----:R-:W-:Y:S05]  /*88c0*/  CALL.REL.NOINC `($__internal_1_$__cuda_sm70_shflsync_bfly_p) ;  /* 0x0000018000007944 */ /* 0x001fea0003c00000 */
[----:B-1----:R-:W-:Y:S01]  /*88d0*/  IMAD.MOV.U32 R2, RZ, RZ, R114 ;  /* 0x000000ffff027224 */ /* 0x002fe200078e0072 */
[----:B0-----:R-:W-:Y:S05]  /*88e0*/  BRA `(.L_x_280) ;  /* 0xffffc03000007947 */ /* 0x001fea000383ffff */
.L_x_207:
[----:B------:R-:W-:Y:S01]  /*88f0*/  IMAD.MOV.U32 R114, RZ, RZ, R29 ;  /* 0x000000ffff727224 */ /* 0x000fe200078e001d */
[----:B------:R-:W-:Y:S01]  /*8900*/  MOV R112, 0x8950 ;  /* 0x0000895000707802 */ /* 0x000fe20000000f00 */
[----:B------:R-:W-:Y:S02]  /*8910*/  IMAD.MOV.U32 R115, RZ, RZ, 0x8 ;  /* 0x00000008ff737424 */ /* 0x000fe400078e00ff */
[----:B------:R-:W-:Y:S02]  /*8920*/  IMAD.MOV.U32 R125, RZ, RZ, 0x1f ;  /* 0x0000001fff7d7424 */ /* 0x000fe400078e00ff */
[----:B------:R-:W-:Y:S02]  /*8930*/  IMAD.MOV.U32 R126, RZ, RZ, -0x1 ;  /* 0xffffffffff7e7424 */ /* 0x000fe400078e00ff */
[----:B0-----:R-:W-:Y:S05]  /*8940*/  CALL.REL.NOINC `($__internal_1_$__cuda_sm70_shflsync_bfly_p) ;  /* 0x0000010000007944 */ /* 0x001fea0003c00000 */
[----:B-1----:R-:W-:Y:S01]  /*8950*/  FMNMX.FTZ R3, R29, R114, !PT ;  /* 0x000000721d037209 */ /* 0x002fe20007810000 */
[----:B0-----:R-:W-:Y:S01]  /*8960*/  IMAD.MOV.U32 R115, RZ, RZ, 0x4 ;  /* 0x00000004ff737424 */ /* 0x001fe200078e00ff */
[----:B------:R-:W-:Y:S01]  /*8970*/  MOV R112, 0x89c0 ;  /* 0x000089c000707802 */ /* 0x000fe20000000f00 */
[----:B------:R-:W-:-:S02]  /*8980*/  IMAD.MOV.U32 R125, RZ, RZ, 0x1f ;  /* 0x0000001fff7d7424 */ /* 0x000fc400078e00ff */
[----:B------:R-:W-:Y:S02]  /*8990*/  IMAD.MOV.U32 R126, RZ, RZ, -0x1 ;  /* 0xffffffffff7e7424 */ /* 0x000fe400078e00ff */
[----:B------:R-:W-:Y:S02]  /*89a0*/  IMAD.MOV.U32 R114, RZ, RZ, R3 ;  /* 0x000000ffff727224 */ /* 0x000fe400078e0003 */
[----:B------:R-:W-:Y:S05]  /*89b0*/  CALL.REL.NOINC `($__internal_1_$__cuda_sm70_shflsync_bfly_p) ;  /* 0x0000009000007944 */ /* 0x000fea0003c00000 */
[----:B-1----:R-:W-:Y:S01]  /*89c0*/  FMNMX.FTZ R3, R3, R114, !PT ;  /* 0x0000007203037209 */ /* 0x002fe20007810000 */
[----:B0-----:R-:W-:Y:S01]  /*89d0*/  IMAD.MOV.U32 R115, RZ, RZ, 0x2 ;  /* 0x00000002ff737424 */ /* 0x001fe200078e00ff */
[----:B------:R-:W-:Y:S01]  /*89e0*/  MOV R112, 0x8a30 ;  /* 0x00008a3000707802 */ /* 0x000fe20000000f00 */
[----:B------:R-:W-:Y:S02]  /*89f0*/  IMAD.MOV.U32 R125, RZ, RZ, 0x1f ;  /* 0x0000001fff7d7424 */ /* 0x000fe400078e00ff */
[----:B------:R-:W-:Y:S02]  /*8a00*/  IMAD.MOV.U32 R126, RZ, RZ, -0x1 ;  /* 0xffffffffff7e7424 */ /* 0x000fe400078e00ff */
[----:B------:R-:W-:Y:S02]  /*8a10*/  IMAD.MOV.U32 R114, RZ, RZ, R3 ;  /* 0x000000ffff727224 */ /* 0x000fe400078e0003 */
[----:B------:R-:W-:Y:S05]  /*8a20*/  CALL.REL.NOINC `($__internal_1_$__cuda_sm70_shflsync_bfly_p) ;  /* 0x0000002000007944 */ /* 0x000fea0003c00000 */
[----:B-1----:R-:W-:Y:S01]  /*8a30*/  IMAD.MOV.U32 R4, RZ, RZ, R114 ;  /* 0x000000ffff047224 */ /* 0x002fe200078e0072 */
[----:B0-----:R-:W-:Y:S05]  /*8a40*/  BRA `(.L_x_281) ;  /* 0xffffbf4000007947 */ /* 0x001fea000383ffff */
        .weak           $__internal_1_$__cuda_sm70_shflsync_bfly_p
        .type           $__internal_1_$__cuda_sm70_shflsync_bfly_p,@function
        .size           $__internal_1_$__cuda_sm70_shflsync_bfly_p,(.L_x_2674 - $__internal_1_$__cuda_sm70_shflsync_bfly_p)
$__internal_1_$__cuda_sm70_shflsync_bfly_p:
[----:B------:R-:W-:Y:S01]  /*8a50*/  IMAD.MOV.U32 R113, RZ, RZ, 0x0 ;  /* 0x00000000ff717424 */ /* 0x000fe200078e00ff */
[----:B------:R-:W-:Y:S04]  /*8a60*/  WARPSYNC R126 ;  /* 0x0000007e00007348 */ /* 0x000fe80003800000 */
[----:B------:R0:W1:Y:S01]  /*8a70*/  SHFL.BFLY PT, R114, R114, R115, R125 ;  /* 0x0c00007372727389 */ /* 0x00006200000e007d */
[----:B------:R-:W-:Y:S05]  /*8a80*/  RET.REL.NODEC R112 `(_ZN4mmha33masked_multihead_attention_kernelItLi128ELi128ELi2ELi16ELi128ELb1ELb1EEEv26Multihead_attention_paramsIT_XT5_EE) ;  /* 0xffff757070007950 */ /* 0x000fea0003c3ffff */
.L_x_282:
        /* <DEDUP_REMOVED lines=15> */
.L_x_2674:


//--------------------- .text._ZN4mmha33masked_multihead_attention_kernelItLi128ELi128ELi4ELi16ELi64ELb1ELb1EEEv26Multihead_attention_paramsIT_XT5_EE --------------------------
	.section	.text._ZN4mmha33masked_multihead_attention_kernelItLi128ELi128ELi4ELi16ELi64ELb1ELb1EEEv26Multihead_attention_paramsIT_XT5_EE,"ax",@progbits
	.sectioninfo	@"SHI_REGISTERS=89"
	.align	128
        .global         _ZN4mmha33masked_multihead_attention_kernelItLi128ELi128ELi4ELi16ELi64ELb1ELb1EEEv26Multihead_attention_paramsIT_XT5_EE
        .type           _ZN4mmha33masked_multihead_attention_kernelItLi128ELi128ELi4ELi16ELi64ELb1ELb1EEEv26Multihead_attention_paramsIT_XT5_EE,@function
        .size           _ZN4mmha33masked_multihead_attention_kernelItLi128ELi128ELi4ELi16ELi64ELb1ELb1EEEv26Multihead_attention_paramsIT_XT5_EE,(.L_x_2675 - _ZN4mmha33masked_multihead_attention_kernelItLi128ELi128ELi4ELi16ELi64ELb1ELb1EEEv26Multihead_attention_paramsIT_XT5_EE)
        .other          _ZN4mmha33masked_multihead_attention_kernelItLi128ELi128ELi4ELi16ELi64ELb1ELb1EEEv26Multihead_attention_paramsIT_XT5_EE,@"STO_CUDA_ENTRY STV_DEFAULT"
_ZN4mmha33masked_multihead_attention_kernelItLi128ELi128ELi4ELi16ELi64ELb1ELb1EEEv26Multihead_attention_paramsIT_XT5_EE:
.text._ZN4mmha33masked_multihead_attention_kernelItLi128ELi128ELi4ELi16ELi64ELb1ELb1EEEv26Multihead_attention_paramsIT_XT5_EE:
        /* <DEDUP_REMOVED lines=11> */
.L_x_283:
        /* <DEDUP_REMOVED lines=24> */
[----:B------:R-:W-:Y:S02]  /*0230*/  IMAD.MOV R0, RZ, RZ, -R38 ;  /* 0x000000ffff007224 */ /* 0x000fe400078e0a26 */
[----:B------:R-:W-:-:S04]  /*0240*/  IMAD.WIDE R2, R28, R21, c[0x0][0x278] ;  /* 0x00009e001c027625 */ /* 0x000fc800078e0215 */
[C---:B------:R-:W-:Y:S01]  /*0250*/  IMAD R0, R5.reuse, R0, R4 ;  /* 0x0000000005007224 */ /* 0x040fe200078e0204 */
[----:B------:R2:W4:Y:S04]  /*0260*/  LDG.E R26, [R2.64] ;  /* 0x00000024021a7981 */ /* 0x000528000c1e1900 */
[----:B------:R-:W-:-:S13]  /*0270*/  ISETP.GT.U32.AND P2, PT, R5, R0, PT ;  /* 0x000000000500720c */ /* 0x000fda0003f44070 */
[----:B------:R-:W-:Y:S01]  /*0280*/  @!P2 IMAD.IADD R0, R0, 0x1, -R5 ;  /* 0x000000010000a824 */ /* 0x000fe200078e0a05 */
[----:B------:R-:W-:Y:S02]  /*0290*/  @!P2 IADD3 R38, R38, 0x1, RZ ;  /* 0x000000012626a810 */ /* 0x000fe40007ffe0ff */
[----:B------:R-:W-:Y:S02]  /*02a0*/  ISETP.NE.AND P2, PT, RZ, c[0x0][0x1d0], PT ;  /* 0x00007400ff007a0c */ /* 0x000fe40003f45270 */
[----:B------:R-:W-:Y:S02]  /*02b0*/  ISETP.GE.U32.AND P1, PT, R0, R5, PT ;  /* 0x000000050000720c */ /* 0x000fe40003f26070 */
[----:B------:R-:W-:-:S04]  /*02c0*/  LOP3.LUT R0, R28, c[0x0][0x1d0], RZ, 0x3c, !PT ;  /* 0x000074001c007a12 */ /* 0x000fc800078e3cff */
[----:B------:R-:W-:-:S07]  /*02d0*/  ISETP.GE.AND P3, PT, R0, RZ, PT ;  /* 0x000000ff0000720c */ /* 0x000fce0003f66270 */
[----:B------:R-:W-:-:S06]  /*02e0*/  @P1 IADD3 R38, R38, 0x1, RZ ;  /* 0x0000000126261810 */ /* 0x000fcc0007ffe0ff */
[----:B------:R-:W-:Y:S01]  /*02f0*/  @!P3 IMAD.MOV R38, RZ, RZ, -R38 ;  /* 0x000000ffff26b224 */ /* 0x000fe200078e0a26 */
[----:B------:R-:W-:-:S05]  /*0300*/  @!P2 LOP3.LUT R38, RZ, c[0x0][0x1d0], RZ, 0x33, !PT ;  /* 0x00007400ff26aa12 */ /* 0x000fca00078e33ff */
[----:B------:R-:W-:-:S05]  /*0310*/  @P4 IMAD.WIDE R4, R38, R21, c[0x0][0x240] ;  /* 0x0000900026044625 */ /* 0x000fca00078e0215 */
[----:B------:R0:W4:Y:S01]  /*0320*/  @P4 LDG.E R24, [R4.64] ;  /* 0x0000002404184981 */ /* 0x000122000c1e1900 */
[C---:B--2---:R-:W-:Y:S02]  /*0330*/  LEA.HI R3, R25.reuse, R25, RZ, 0x1 ;  /* 0x0000001919037211 */ /* 0x044fe400078f08ff */
[----:B------:R-:W-:Y:S02]  /*0340*/  ISETP.NE.U32.AND P1, PT, RZ, c[0x0][0x1f8], PT ;  /* 0x00007e00ff007a0c */ /* 0x000fe40003f25070 */
[C---:B------:R-:W-:Y:S02]  /*0350*/  ISETP.GT.AND P5, PT, R25.reuse, 0x1f, PT ;  /* 0x0000001f1900780c */ /* 0x040fe40003fa4270 */
[----:B------:R-:W-:Y:S02]  /*0360*/  ISETP.LT.AND P2, PT, R25, 0x20, P4 ;  /* 0x000000201900780c */ /* 0x000fe40002741270 */
[C---:B0-----:R-:W-:Y:S01]  /*0370*/  LOP3.LUT R4, R3.reuse, 0x3ffffffe, RZ, 0xc0, !PT ;  /* 0x3ffffffe03047812 */ /* 0x041fe200078ec0ff */
[----:B------:R-:W-:Y:S01]  /*0380*/  IMAD.SHL.U32 R3, R3, 0x4, RZ ;  /* 0x0000000403037824 */ /* 0x000fe200078e00ff */
[----:B------:R-:W-:Y:S01]  /*0390*/  ISETP.NE.AND.EX P1, PT, RZ, c[0x0][0x1fc], PT, P1 ;  /* 0x00007f00ff007a0c */ /* 0x000fe20003f25310 */
[----:B---3--:R-:W-:-:S02]  /*03a0*/  IMAD R18, R28, c[0x0][0x1d8], R23 ;  /* 0x000076001c127a24 */ /* 0x008fc400078e0217 */
[----:B------:R-:W-:Y:S01]  /*03b0*/  IMAD.IADD R4, R25, 0x1, -R4 ;  /* 0x0000000119047824 */ /* 0x000fe200078e0a04 */
[----:B------:R-:W-:Y:S01]  /*03c0*/  LOP3.LUT R3, R3, 0xfffffff8, RZ, 0xc0, !PT ;  /* 0xfffffff803037812 */ /* 0x000fe200078ec0ff */
[----:B------:R-:W-:Y:S02]  /*03d0*/  IMAD.SHL.U32 R18, R18, 0x80, RZ ;  /* 0x0000008012127824 */ /* 0x000fe400078e00ff */
[----:B------:R-:W-:Y:S02]  /*03e0*/  IMAD.SHL.U32 R34, R4, 0x4, RZ ;  /* 0x0000000404227824 */ /* 0x000fe400078e00ff */
[----:B------:R-:W-:Y:S02]  /*03f0*/  IMAD.IADD R35, R18, 0x1, R3 ;  /* 0x0000000112237824 */ /* 0x000fe400078e0203 */
[----:B------:R-:W-:Y:S01]  /*0400*/  IMAD.SHL.U32 R19, R25, 0x4, RZ ;  /* 0x0000000419137824 */ /* 0x000fe200078e00ff */
[----:B------:R-:W-:Y:S01]  /*0410*/  SHF.R.S32.HI R7, RZ, 0x1f, R28 ;  /* 0x0000001fff077819 */ /* 0x000fe2000001141c */
[----:B------:R-:W-:Y:S01]  /*0420*/  @!P5 IMAD.MOV.U32 R13, RZ, RZ, 0x2 ;  /* 0x00000002ff0dd424 */ /* 0x000fe200078e00ff */
[----:B------:R-:W-:Y:S01]  /*0430*/  @P1 LEA R10, P3, R28, c[0x0][0x1f8], 0x2 ;  /* 0x00007e001c0a1a11 */ /* 0x000fe200078610ff */
[----:B------:R-:W-:-:S03]  /*0440*/  @P2 IMAD.MOV.U32 R12, RZ, RZ, 0x2 ;  /* 0x00000002ff0c2424 */ /* 0x000fc600078e00ff */
[----:B------:R-:W-:Y:S01]  /*0450*/  @P1 LEA.HI.X R11, R28, c[0x0][0x1fc], R7, 0x2, P3 ;  /* 0x00007f001c0b1a11 */ /* 0x000fe200018f1407 */
[----:B------:R-:W0:Y:S01]  /*0460*/  I2F.RP R14, R29 ;  /* 0x0000001d000e7306 */ /* 0x000e220000209400 */
[----:B----4-:R-:W-:Y:S01]  /*0470*/  IADD3 R17, R26, -0x1, RZ ;  /* 0xffffffff1a117810 */ /* 0x010fe20007ffe0ff */
[----:B------:R-:W-:Y:S01]  /*0480*/  @P2 IMAD R6, R24, c[0x0][0x1d8], R23 ;  /* 0x0000760018062a24 */ /* 0x000fe200078e0217 */
[----:B------:R-:W-:-:S03]  /*0490*/  ISETP.EQ.OR.EX P0, PT, RZ, c[0x0][0x174], P5, P0 ;  /* 0x00005d00ff007a0c */ /* 0x000fc60002f02700 */
[----:B------:R-:W-:Y:S01]  /*04a0*/  @!P5 IMAD R4, R17, 0x8, R34 ;  /* 0x000000081104d824 */ /* 0x000fe200078e0222 */
[----:B------:R-:W-:Y:S01]  /*04b0*/  P2R R0, PR, RZ, 0x20 ;  /* 0x00000020ff007803 */ /* 0x000fe20000000000 */
[----:B------:R-:W-:Y:S01]  /*04c0*/  @P2 IMAD R5, R6, 0x80, R19 ;  /* 0x0000008006052824 */ /* 0x000fe200078e0213 */
[----:B------:R-:W-:Y:S01]  /*04d0*/  CS2R R2, SRZ ;  /* 0x0000000000027805 */ /* 0x000fe2000001ff00 */
[----:B------:R-:W-:Y:S01]  /*04e0*/  @!P5 IMAD R4, R35, c[0x0][0x1d4], R4 ;  /* 0x000075002304da24 */ /* 0x000fe200078e0204 */
[----:B------:R1:W5:Y:S03]  /*04f0*/  @P1 LDG.E R22, [R10.64] ;  /* 0x000000240a161981 */ /* 0x000366000c1e1900 */
[----:B------:R-:W-:-:S04]  /*0500*/  @!P5 IMAD.WIDE R6, R4, R13, c[0x0][0x198] ;  /* 0x000066000406d625 */ /* 0x000fc800078e020d */
[----:B------:R-:W-:Y:S01]  /*0510*/  @P2 IMAD.WIDE R4, R5, R12, c[0x0][0x230] ;  /* 0x00008c0005042625 */ /* 0x000fe200078e020c */
[----:B0-----:R-:W0:Y:S01]  /*0520*/  MUFU.RCP R14, R14 ;  /* 0x0000000e000e7308 */ /* 0x001e220000001000 */
[----:B------:R-:W-:Y:S01]  /*0530*/  IABS R16, R17 ;  /* 0x0000001100107213 */ /* 0x000fe20000000000 */
[----:B------:R2:W5:Y:S04]  /*0540*/  @!P5 LDG.E.64 R30, [R6.64] ;  /* 0x00000024061ed981 */ /* 0x000568000c1e1b00 */
[----:B------:R-:W5:Y:S01]  /*0550*/  @P2 LDG.E.64 R4, [R4.64] ;  /* 0x0000002404042981 */ /* 0x000f62000c1e1b00 */
[----:B0-----:R-:W-:-:S04]  /*0560*/  IADD3 R12, R14, 0xffffffe, RZ ;  /* 0x0ffffffe0e0c7810 */ /* 0x001fc80007ffe0ff */
[----:B------:R0:W1:Y:S01]  /*0570*/  F2I.FTZ.U32.TRUNC.NTZ R13, R12 ;  /* 0x0000000c000d7305 */ /* 0x000062000021f000 */
[----:B------:R-:W-:Y:S02]  /*0580*/  IMAD.SHL.U32 R0, R23, 0x80, RZ ;  /* 0x0000008017007824 */ /* 0x000fe400078e00ff */
[----:B------:R-:W-:Y:S02]  /*0590*/  @!P0 IMAD.MOV.U32 R8, RZ, RZ, 0x2 ;  /* 0x00000002ff088424 */ /* 0x000fe400078e00ff */
[----:B------:R-:W-:-:S04]  /*05a0*/  IMAD.IADD R15, R0, 0x1, R19 ;  /* 0x00000001000f7824 */ /* 0x000fc800078e0213 */
[----:B------:R-:W-:-:S04]  /*05b0*/  @!P0 IMAD.WIDE R8, R15, R8, c[0x0][0x170] ;  /* 0x00005c000f088625 */ /* 0x000fc800078e0208 */
[----:B0-----:R-:W-:Y:S01]  /*05c0*/  IMAD.MOV.U32 R12, RZ, RZ, RZ ;  /* 0x000000ffff0c7224 */ /* 0x001fe200078e00ff */
[----:B------:R0:W5:Y:S01]  /*05d0*/  @!P0 LDG.E.64 R2, [R8.64] ;  /* 0x0000002408028981 */ /* 0x000162000c1e1b00 */
        /* <DEDUP_REMOVED lines=9> */
[----:B--2---:R-:W-:Y:S01]  /*0670*/  IMAD R7, R28, c[0x0][0x1c8], R0 ;  /* 0x000072001c077a24 */ /* 0x004fe200078e0200 */
        /* <DEDUP_REMOVED lines=8> */
[----:B------:R-:W-:Y:S02]  /*0700*/  IMAD.MOV.U32 R7, RZ, RZ, 0x2 ;  /* 0x00000002ff077424 */ /* 0x000fe400078e00ff */
        /* <DEDUP_REMOVED lines=25> */
.L_x_285:
[----:B------:R-:W-:Y:S05]  /*08a0*/  BSYNC B0 ;  /* 0x0000000000007941 */ /* 0x000fea0003800000 */
.L_x_284:
        /* <DEDUP_REMOVED lines=11> */
.L_x_287:
[----:B------:R-:W-:Y:S05]  /*0960*/  BSYNC B0 ;  /* 0x0000000000007941 */ /* 0x000fea0003800000 */
.L_x_286:
        /* <DEDUP_REMOVED lines=74> */
.L_x_290:
        /* <DEDUP_REMOVED lines=9> */
.L_x_291:
        /* <DEDUP_REMOVED lines=61> */
.L_x_295:
[----:B------:R-:W-:Y:S01]  /*1270*/  IMAD R40, R21, 0x2, R5 ;  /* 0x0000000215287824 */ /* 0x000fe200078e0205 */
        /* <DEDUP_REMOVED lines=60> */
.L_x_298:
[----:B------:R-:W-:Y:S05]  /*1640*/  BSYNC B2 ;  /* 0x0000000000027941 */ /* 0x000fea0003800000 */
.L_x_297:
[C-C-:B------:R-:W-:Y:S02]  /*1650*/  PRMT R6, R30.reuse, 0x5410, R31.reuse ;  /* 0x000054101e067816 */ /* 0x140fe4000000001f */
[----:B------:R-:W-:-:S03]  /*1660*/  PRMT R7, R30, 0x7632, R31 ;  /* 0x000076321e077816 */ /* 0x000fc6000000001f */
[----:B------:R0:W-:Y:S04]  /*1670*/  STS [R21], R6 ;  /* 0x0000000615007388 */ /* 0x0001e80000000800 */
[----:B------:R0:W-:Y:S02]  /*1680*/  STS [R40], R7 ;  /* 0x0000000728007388 */ /* 0x0001e40000000800 */
.L_x_296:
[----:B------:R-:W-:Y:S05]  /*1690*/  BSYNC B1 ;  /* 0x0000000000017941 */ /* 0x000fea0003800000 */
.L_x_294:
[C-C-:B0-----:R-:W-:Y:S02]  /*16a0*/  PRMT R7, R36.reuse, 0x5410, R37.reuse ;  /* 0x0000541024077816 */ /* 0x141fe40000000025 */
[----:B------:R-:W-:-:S03]  /*16b0*/  PRMT R6, R36, 0x7632, R37 ;  /* 0x0000763224067816 */ /* 0x000fc60000000025 */
[----:B------:R0:W-:Y:S04]  /*16c0*/  STS [R4], R7 ;  /* 0x0000000704007388 */ /* 0x0001e80000000800 */
[----:B------:R0:W-:Y:S02]  /*16d0*/  STS [R5], R6 ;  /* 0x0000000605007388 */ /* 0x0001e40000000800 */
.L_x_293:
[----:B------:R-:W-:Y:S05]  /*16e0*/  BSYNC B0 ;  /* 0x0000000000007941 */ /* 0x000fea0003800000 */
.L_x_292:
[----:B------:R-:W-:Y:S06]  /*16f0*/  BAR.SYNC.DEFER_BLOCKING 0x0 ;  /* 0x0000000000007b1d */ /* 0x000fec0000010000 */
[----:B------:R-:W-:Y:S01]  /*1700*/  BSSY B0, `(.L_x_299) ;  /* 0x0000005000007945 */ /* 0x000fe20003800000 */
[----:B------:R-:W-:Y:S05]  /*1710*/  @!P6 BRA `(.L_x_300) ;  /* 0x000000300000e947 */ /* 0x000fea0003800000 */
[----:B------:R-:W-:Y:S01]  /*1720*/  ISETP.NE.AND P0, PT, RZ, c[0x0][0x1ec], PT ;  /* 0x00007b00ff007a0c */ /* 0x000fe20003f05270 */
[----:B0-----:R0:W1:-:S12]  /*1730*/  LDS.64 R36, [R0] ;  /* 0x0000000000247984 */ /* 0x0010580000000a00 */
[----:B------:R0:W2:Y:S02]  /*1740*/  @!P0 LDS.64 R30, [R3] ;  /* 0x00000000031e8984 */ /* 0x0000a40000000a00 */
.L_x_300:
[----:B------:R-:W-:Y:S05]  /*1750*/  BSYNC B0 ;  /* 0x0000000000007941 */ /* 0x000fea0003800000 */
.L_x_299:
[----:B------:R-:W-:Y:S06]  /*1760*/  BAR.SYNC.DEFER_BLOCKING 0x0 ;  /* 0x0000000000007b1d */ /* 0x000fec0000010000 */
[----:B------:R-:W-:Y:S05]  /*1770*/  BRA `(.L_x_289) ;  /* 0x000005c000007947 */ /* 0x000fea0003800000 */
.L_x_288:
        /* <DEDUP_REMOVED lines=41> */
.L_x_301:
        /* <DEDUP_REMOVED lines=50> */
.L_x_302:
[----:B------:R-:W-:Y:S05]  /*1d30*/  BSYNC B0 ;  /* 0x0000000000007941 */ /* 0x000fea0003800000 */
.L_x_289:
        /* <DEDUP_REMOVED lines=19> */
.L_x_416:
[----:B-12---:R-:W-:Y:S01]  /*1e70*/  FADD.FTZ R15, R15, R0 ;  /* 0x000000000f0f7221 */ /* 0x006fe20000010000 */
[----:B------:R-:W-:Y:S05]  /*1e80*/  BRA.DIV ~URZ, `(.L_x_306) ;  /* 0x000062b27f007947 */ /* 0x000fea000b800000 */
[----:B------:R-:W1:Y:S02]  /*1e90*/  SHFL.BFLY PT, R0, R15, 0x8, 0x1f ;  /* 0x0d001f000f007f89 */ /* 0x000e6400000e0000 */
[----:B-1----:R-:W-:-:S05]  /*1ea0*/  FADD.FTZ R0, R15, R0 ;  /* 0x000000000f007221 */ /* 0x002fca0000010000 */
[----:B------:R-:W1:Y:S02]  /*1eb0*/  SHFL.BFLY PT, R3, R0, 0x4, 0x1f ;  /* 0x0c801f0000037f89 */ /* 0x000e6400000e0000 */
[----:B-1----:R-:W-:-:S05]  /*1ec0*/  FADD.FTZ R3, R0, R3 ;  /* 0x0000000300037221 */ /* 0x002fca0000010000 */
[----:B0-----:R-:W0:Y:S02]  /*1ed0*/  SHFL.BFLY PT, R4, R3, 0x2, 0x1f ;  /* 0x0c401f0003047f89 */ /* 0x001e2400000e0000 */
[----:B0-----:R-:W-:-:S05]  /*1ee0*/  FADD.FTZ R4, R3, R4 ;  /* 0x0000000403047221 */ /* 0x001fca0000010000 */
[----:B------:R0:W1:Y:S02]  /*1ef0*/  SHFL.BFLY PT, R5, R4, 0x1, 0x1f ;  /* 0x0c201f0004057f89 */ /* 0x00006400000e0000 */
.L_x_417:
[----:B-1----:R-:W-:Y:S02]  /*1f00*/  FADD.FTZ R0, R5, R4 ;  /* 0x0000000405007221 */ /* 0x002fe40000010000 */
.L_x_304:
[----:B------:R-:W-:Y:S05]  /*1f10*/  BSYNC B0 ;  /* 0x0000000000007941 */ /* 0x000fea0003800000 */
.L_x_303:
[----:B------:R-:W-:Y:S01]  /*1f20*/  ISETP.NE.AND P0, PT, R25, RZ, PT ;  /* 0x000000ff1900720c */ /* 0x000fe20003f05270 */
[----:B------:R-:W-:Y:S01]  /*1f30*/  IMAD.MOV.U32 R3, RZ, RZ, -0x800001 ;  /* 0xff7fffffff037424 */ /* 0x000fe200078e00ff */
[----:B0-----:R-:W-:-:S04]  /*1f40*/  IADD3 R4, R26, -c[0x0][0x1d4], RZ ;  /* 0x800075001a047a10 */ /* 0x001fc80007ffe0ff */
        /* <DEDUP_REMOVED lines=15> */
.L_x_308:
[----:B------:R0:W-:Y:S02]  /*2040*/  STS [R8.X4+0x210], R3 ;  /* 0x0002100308007388 */ /* 0x0001e40000004800 */
.L_x_307:
[----:B------:R-:W-:Y:S01]  /*2050*/  WARPSYNC 0xffffffff ;  /* 0xffffffff00007948 */ /* 0x000fe20003800000 */
[----:B------:R-:W-:Y:S01]  /*2060*/  BAR.SYNC.DEFER_BLOCKING 0x0 ;  /* 0x0000000000007b1d */ /* 0x000fe20000010000 */
[----:B------:R-:W-:Y:S01]  /*2070*/  SHF.R.S32.HI R0, RZ, 0x1f, R25 ;  /* 0x0000001fff007819 */ /* 0x000fe20000011419 */
[----:B------:R-:W-:Y:S01]  /*2080*/  IMAD R57, R38, c[0x0][0x1d0], R23 ;  /* 0x0000740026397a24 */ /* 0x000fe200078e0217 */
[----:B------:R-:W-:Y:S02]  /*2090*/  IADD3 R32, R17, 0x7, -R4 ;  /* 0x0000000711207810 */ /* 0x000fe40007ffe804 */
[----:B------:R-:W-:Y:S01]  /*20a0*/  LEA.HI R33, R0, R25, RZ, 0x2 ;  /* 0x0000001900217211 */ /* 0x000fe200078f10ff */
[----:B------:R-:W-:Y:S01]  /*20b0*/  ULDC UR4, c[0x0][0x1ec] ;  /* 0x00007b0000047ab9 */ /* 0x000fe20000000800 */
[----:B------:R-:W-:Y:S01]  /*20c0*/  SHF.R.S32.HI R35, RZ, 0x1f, R32 ;  /* 0x0000001fff237819 */ /* 0x000fe20000011420 */
[----:B------:R-:W-:Y:S01]  /*20d0*/  UISETP.NE.AND UP0, UPT, URZ, UR4, UPT ;  /* 0x000000043f00728c */ /* 0x000fe2000bf05270 */
[----:B------:R-:W-:-:S02]  /*20e0*/  LOP3.LUT R0, R33, 0xfffffffc, RZ, 0xc0, !PT ;  /* 0xfffffffc21007812 */ /* 0x000fc400078ec0ff */
[----:B------:R-:W-:Y:S02]  /*20f0*/  LEA.HI R35, R35, R32, RZ, 0x3 ;  /* 0x0000002023237211 */ /* 0x000fe400078f18ff */
[----:B------:R-:W-:Y:S01]  /*2100*/  LEA.HI.SX32 R61, R33, R4, 0x1e ;  /* 0x00000004213d7211 */ /* 0x000fe200078ff2ff */
[----:B------:R-:W-:Y:S01]  /*2110*/  IMAD.IADD R0, R25, 0x1, -R0 ;  /* 0x0000000119007824 */ /* 0x000fe200078e0a00 */
[----:B------:R-:W-:Y:S02]  /*2120*/  PLOP3.LUT P2, PT, PT, PT, UP0, 0x80, 0x0 ;  /* 0x000000000000781c */ /* 0x000fe40003f4f008 */
[----:B------:R-:W-:-:S05]  /*2130*/  LOP3.LUT R35, R35, 0xfffffff8, RZ, 0xc0, !PT ;  /* 0xfffffff823237812 */ /* 0x000fca00078ec0ff */
[----:B------:R-:W-:Y:S01]  /*2140*/  IMAD.IADD R32, R35, 0x1, R4 ;  /* 0x0000000123207824 */ /* 0x000fe200078e0204 */
[----:B------:R3:W4:Y:S04]  /*2150*/  LDS R5, [R0.X4+0x10] ;  /* 0x0000100000057984 */ /* 0x0007280000004800 */
[----:B------:R-:W-:Y:S01]  /*2160*/  ISETP.GE.AND P0, PT, R61, R32, PT ;  /* 0x000000203d00720c */ /* 0x000fe20003f06270 */
[----:B------:R3:W0:Y:S04]  /*2170*/  LDS R6, [R0.X4+0x20] ;  /* 0x0000200000067984 */ /* 0x0006280000004800 */
[----:B------:R3:W2:Y:S04]  /*2180*/  LDS R7, [R0.X4+0x30] ;  /* 0x0000300000077984 */ /* 0x0006a80000004800 */
[----:B0-----:R3:W0:Y:S04]  /*2190*/  LDS R8, [R0.X4+0x40] ;  /* 0x0000400000087984 */ /* 0x0016280000004800 */
[----:B------:R3:W1:Y:S04]  /*21a0*/  LDS R9, [R0.X4+0x50] ;  /* 0x0000500000097984 */ /* 0x0006680000004800 */
[----:B------:R3:W0:Y:S04]  /*21b0*/  LDS R10, [R0.X4+0x60] ;  /* 0x00006000000a7984 */ /* 0x0006280000004800 */
        /* <DEDUP_REMOVED lines=8> */
[----:B--2---:R3:W2:Y:S04]  /*2240*/  LDS R30, [R0.X4+0xf0] ;  /* 0x0000f000001e7984 */ /* 0x0046a80000004800 */
[----:B------:R3:W0:Y:S01]  /*2250*/  LDS R31, [R0.X4+0x100] ;  /* 0x00010000001f7984 */ /* 0x0006220000004800 */
[----:B------:R-:W-:Y:S05]  /*2260*/  @P2 BRA `(.L_x_309) ;  /* 0x0000010000002947 */ /* 0x000fea0003800000 */
[----:B-1--4-:R1:W4:Y:S04]  /*2270*/  LDS R33, [R0.X4+0x110] ;  /* 0x0001100000217984 */ /* 0x0123280000004800 */
[----:B------:R1:W3:Y:S04]  /*2280*/  LDS R34, [R0.X4+0x120] ;  /* 0x0001200000227984 */ /* 0x0002e80000004800 */
[----:B------:R1:W2:Y:S04]  /*2290*/  LDS R35, [R0.X4+0x130] ;  /* 0x0001300000237984 */ /* 0x0002a80000004800 */
        /* <DEDUP_REMOVED lines=12> */
[----:B------:R1:W0:Y:S02]  /*2360*/  LDS R56, [R0.X4+0x200] ;  /* 0x0002000000387984 */ /* 0x0002240000004800 */
.L_x_309:
[----:B-1234-:R-:W-:Y:S01]  /*2370*/  BSSY B0, `(.L_x_310) ;  /* 0x000022e000007945 */ /* 0x01efe20003800000 */
[----:B------:R-:W-:-:S02]  /*2380*/  IMAD.SHL.U32 R57, R57, 0x80, RZ ;  /* 0x0000008039397824 */ /* 0x000fc400078e00ff */
[----:B------:R-:W-:Y:S01]  /*2390*/  IMAD.SHL.U32 R0, R0, 0x2, RZ ;  /* 0x0000000200007824 */ /* 0x000fe200078e00ff */
[----:B------:R-:W-:Y:S05]  /*23a0*/  @P0 BRA `(.L_x_311) ;  /* 0x000022a000000947 */ /* 0x000fea0003800000 */
[----:B------:R-:W-:Y:S02]  /*23b0*/  IMAD R45, R24, c[0x0][0x1d8], R23 ;  /* 0x00007600182d7a24 */ /* 0x000fe400078e0217 */
[--C-:B------:R-:W-:Y:S02]  /*23c0*/  IMAD R58, R18, c[0x0][0x1d4], R0.reuse ;  /* 0x00007500123a7a24 */ /* 0x100fe400078e0200 */
[----:B------:R-:W-:Y:S02]  /*23d0*/  IMAD R44, R45, 0x80, R0 ;  /* 0x000000802d2c7824 */ /* 0x000fe400078e0200 */
[----:B------:R-:W-:Y:S01]  /*23e0*/  IMAD.MOV.U32 R60, RZ, RZ, c[0x0][0x1e8] ;  /* 0x00007a00ff3c7624 */ /* 0x000fe200078e00ff */
[----:B------:R-:W-:Y:S01]  /*23f0*/  SHF.R.S32.HI R62, RZ, 0x1f, R58 ;  /* 0x0000001fff3e7819 */ /* 0x000fe2000001143a */
[----:B------:R-:W-:Y:S01]  /*2400*/  IMAD R59, R57, c[0x0][0x1d4], R0 ;  /* 0x00007500393b7a24 */ /* 0x000fe200078e0200 */
[----:B------:R-:W-:Y:S01]  /*2410*/  IADD3 R64, R44, 0x8, RZ ;  /* 0x000000082c407810 */ /* 0x000fe20007ffe0ff */
[----:B------:R-:W-:Y:S01]  /*2420*/  IMAD.MOV.U32 R45, RZ, RZ, 0x2 ;  /* 0x00000002ff2d7424 */ /* 0x000fe200078e00ff */
[----:B------:R-:W-:-:S02]  /*2430*/  IADD3 R60, R60, c[0x0][0x210], RZ ;  /* 0x000084003c3c7a10 */ /* 0x000fc40007ffe0ff */
[----:B------:R-:W-:Y:S01]  /*2440*/  SHF.R.S32.HI R63, RZ, 0x1f, R59 ;  /* 0x0000001fff3f7819 */ /* 0x000fe2000001143b */
[----:B------:R-:W-:-:S04]  /*2450*/  IMAD.WIDE R44, R44, R45, c[0x0][0x230] ;  /* 0x00008c002c2c7625 */ /* 0x000fc800078e022d */
.L_x_348:
[----:B------:R-:W-:Y:S01]  /*2460*/  IABS R51, c[0x0][0x1d4] ;  /* 0x0000750000337a13 */ /* 0x000fe20000000000 */
[----:B------:R-:W-:Y:S01]  /*2470*/  IMAD R50, R28, c[0x0][0x1d4], RZ ;  /* 0x000075001c327a24 */ /* 0x000fe200078e02ff */
[----:B------:R-:W-:Y:S02]  /*2480*/  ISETP.NE.U32.AND P0, PT, RZ, c[0x0][0x200], PT ;  /* 0x00008000ff007a0c */ /* 0x000fe40003f05070 */
[----:B------:R-:W1:Y:S02]  /*2490*/  I2F.RP R67, R51 ;  /* 0x0000003300437306 */ /* 0x000e640000209400 */
[----:B------:R-:W-:-:S13]  /*24a0*/  ISETP.NE.AND.EX P0, PT, RZ, c[0x0][0x204], PT, P0 ;  /* 0x00008100ff007a0c */ /* 0x000fda0003f05300 */
[----:B------:R-:W-:Y:S01]  /*24b0*/  @P0 SHF.R.S32.HI R46, RZ, 0x1f, R61 ;  /* 0x0000001fff2e0819 */ /* 0x000fe2000001143d */
[----:B-1----:R-:W1:Y:S01]  /*24c0*/  MUFU.RCP R67, R67 ;  /* 0x0000004300437308 */ /* 0x002e620000001000 */
[--C-:B------:R-:W-:Y:S02]  /*24d0*/  @P0 SHF.R.S32.HI R47, RZ, 0x1f, R50.reuse ;  /* 0x0000001fff2f0819 */ /* 0x100fe40000011432 */
[----:B------:R-:W-:-:S04]  /*24e0*/  @P0 IADD3 R48, P1, P3, R61, c[0x0][0x200], R50 ;  /* 0x000080003d300a10 */ /* 0x000fc80007b3e032 */
[----:B------:R-:W-:Y:S02]  /*24f0*/  @P0 IADD3.X R49, R46, c[0x0][0x204], R47, P1, P3 ;  /* 0x000081002e310a10 */ /* 0x000fe40000fe642f */
[----:B-1----:R-:W-:-:S03]  /*2500*/  IADD3 R47, R67, 0xffffffe, RZ ;  /* 0x0ffffffe432f7810 */ /* 0x002fc60007ffe0ff */
[----:B------:R1:W5:Y:S01]  /*2510*/  @P0 LDG.E.U8 R65, [R48.64] ;  /* 0x0000002430410981 */ /* 0x000362000c1e1100 */
[----:B------:R-:W-:Y:S01]  /*2520*/  IABS R66, R61 ;  /* 0x0000003d00427213 */ /* 0x000fe20000000000 */
[----:B------:R-:W-:Y:S01]  /*2530*/  IMAD.MOV.U32 R67, RZ, RZ, c[0x0][0x1d4] ;  /* 0x00007500ff437624 */ /* 0x000fe200078e00ff */
[----:B------:R-:W-:Y:S01]  /*2540*/  ISETP.GE.AND P3, PT, R61, RZ, PT ;  /* 0x000000ff3d00720c */ /* 0x000fe20003f66270 */
[----:B------:R-:W-:Y:S01]  /*2550*/  BSSY B1, `(.L_x_312) ;  /* 0x0000031000017945 */ /* 0x000fe20003800000 */
[----:B------:R-:W2:Y:S01]  /*2560*/  F2I.FTZ.U32.TRUNC.NTZ R47, R47 ;  /* 0x0000002f002f7305 */ /* 0x000ea2000021f000 */
[----:B------:R-:W-:Y:S01]  /*2570*/  ISETP.NE.AND P4, PT, RZ, c[0x0][0x1d4], PT ;  /* 0x00007500ff007a0c */ /* 0x000fe20003f85270 */
[----:B-1----:R-:W-:Y:S02]  /*2580*/  IMAD.MOV.U32 R49, RZ, RZ, 0x2 ;  /* 0x00000002ff317424 */ /* 0x002fe400078e00ff */
[----:B--2---:R-:W-:-:S04]  /*2590*/  IMAD.MOV R46, RZ, RZ, -R47 ;  /* 0x000000ffff2e7224 */ /* 0x004fc800078e0a2f */
[----:B------:R-:W-:Y:S02]  /*25a0*/  IMAD R83, R46, R51, RZ ;  /* 0x000000332e537224 */ /* 0x000fe400078e02ff */
[----:B------:R-:W-:-:S04]  /*25b0*/  IMAD.MOV.U32 R46, RZ, RZ, RZ ;  /* 0x000000ffff2e7224 */ /* 0x000fc800078e00ff */
[----:B------:R-:W-:-:S06]  /*25c0*/  IMAD.HI.U32 R83, R47, R83, R46 ;  /* 0x000000532f537227 */ /* 0x000fcc00078e002e */
[----:B------:R-:W-:-:S04]  /*25d0*/  IMAD.HI.U32 R46, R83, R66, RZ ;  /* 0x00000042532e7227 */ /* 0x000fc800078e00ff */
        /* <DEDUP_REMOVED lines=8> */
[--C-:B------:R-:W-:Y:S01]  /*2660*/  SHF.R.S32.HI R47, RZ, 0x1f, R66.reuse ;  /* 0x0000001fff2f7819 */ /* 0x100fe20000011442 */
[----:B------:R-:W-:Y:S01]  /*2670*/  IMAD R67, R67, 0xf, R66 ;  /* 0x0000000f43437824 */ /* 0x000fe200078e0242 */
[----:B------:R-:W-:-:S04]  /*2680*/  IADD3 R48, P1, R66, R50, RZ ;  /* 0x0000003242307210 */ /* 0x000fc80007f3e0ff */
[----:B------:R-:W-:Y:S02]  /*2690*/  LEA.HI.X.SX32 R47, R50, R47, 0x1, P1 ;  /* 0x0000002f322f7211 */ /* 0x000fe400008f0eff */
[----:B------:R-:W-:Y:S02]  /*26a0*/  ISETP.GE.AND P1, PT, R61, R17, PT ;  /* 0x000000113d00720c */ /* 0x000fe40003f26270 */
[----:B------:R-:W-:-:S04]  /*26b0*/  LEA R46, P3, R48, c[0x0][0x1a8], 0x2 ;  /* 0x00006a00302e7a11 */ /* 0x000fc800078610ff */
        /* <DEDUP_REMOVED lines=11> */
[----:B------:R-:W-:-:S05]  /*2770*/  LEA.HI.X R51, R51, c[0x0][0x19c], R68, 0x1, P2 ;  /* 0x0000670033337a11 */ /* 0x000fca00010f0c44 */
[----:B------:R1:W5:Y:S01]  /*2780*/  LDG.E R68, [R50.64] ;  /* 0x0000002432447981 */ /* 0x000362000c1e1900 */
[----:B------:R-:W-:Y:S02]  /*2790*/  ULDC UR4, c[0x0][0x1ec] ;  /* 0x00007b0000047ab9 */ /* 0x000fe40000000800 */
[----:B------:R-:W-:-:S06]  /*27a0*/  UISETP.NE.AND UP0, UPT, URZ, UR4, UPT ;  /* 0x000000043f00728c */ /* 0x000fcc000bf05270 */
[----:B------:R-:W-:-:S13]  /*27b0*/  PLOP3.LUT P2, PT, PT, PT, UP0, 0x80, 0x0 ;  /* 0x000000000000781c */ /* 0x000fda0003f4f008 */
[----:B------:R-:W-:Y:S05]  /*27c0*/  @P2 BRA `(.L_x_313) ;  /* 0x0000009000002947 */ /* 0x000fea0003800000 */
[----:B-1----:R-:W-:-:S13]  /*27d0*/  ISETP.NE.AND P5, PT, R27, RZ, PT ;  /* 0x000000ff1b00720c */ /* 0x002fda0003fa5270 */
[----:B------:R-:W2:Y:S01]  /*27e0*/  @P5 LDG.E R85, [R44.64] ;  /* 0x000000242c555981 */ /* 0x000ea2000c1e1900 */
[----:B-----5:R-:W-:Y:S01]  /*27f0*/  HFMA2.MMA R68, R68, 1, 1, R33 ;  /* 0x3c003c0044447835 */ /* 0x020fe20000000021 */
[----:B------:R-:W-:-:S04]  /*2800*/  IADD3 R51, P3, R58, R83, RZ ;  /* 0x000000533a337210 */ /* 0x000fc80007f7e0ff */
[----:B------:R-:W-:Y:S02]  /*2810*/  LEA.HI.X.SX32 R84, R83, R62, 0x1, P3 ;  /* 0x0000003e53547211 */ /* 0x000fe400018f0eff */
[----:B------:R-:W-:-:S04]  /*2820*/  LEA R50, P3, R51, c[0x0][0x198], 0x1 ;  /* 0x0000660033327a11 */ /* 0x000fc800078608ff */
[----:B------:R-:W-:Y:S01]  /*2830*/  LEA.HI.X R51, R51, c[0x0][0x19c], R84, 0x1, P3 ;  /* 0x0000670033337a11 */ /* 0x000fe200018f0c54 */
[----:B--2---:R-:W-:-:S05]  /*2840*/  @P5 HMUL2 R68, R68, R85 ;  /* 0x0000005544445232 */ /* 0x004fca0000000000 */
[----:B------:R1:W-:Y:S03]  /*2850*/  STG.E [R50.64], R68 ;  /* 0x0000004432007986 */ /* 0x0003e6000c101924 */
.L_x_313:
[----:B-1----:R-:W-:Y:S05]  /*2860*/  BSYNC B1 ;  /* 0x0000000000017941 */ /* 0x002fea0003800000 */
.L_x_312:
        /* <DEDUP_REMOVED lines=19> */
[----:B------:R-:W-:Y:S01]  /*29a0*/  IADD3 R51, P3, R58, R83, RZ ;  /* 0x000000533a337210 */ /* 0x000fe20007f7e0ff */
[----:B-----5:R-:W-:-:S03]  /*29b0*/  HADD2 R69, R69, R34 ;  /* 0x0000002245457230 */ /* 0x020fc60000000000 */
[----:B------:R-:W-:Y:S02]  /*29c0*/  LEA.HI.X.SX32 R86, R83, R62, 0x1, P3 ;  /* 0x0000003e53567211 */ /* 0x000fe400018f0eff */
[----:B------:R-:W-:-:S04]  /*29d0*/  LEA R50, P3, R51, c[0x0][0x198], 0x1 ;  /* 0x0000660033327a11 */ /* 0x000fc800078608ff */
[----:B------:R-:W-:Y:S01]  /*29e0*/  LEA.HI.X R51, R51, c[0x0][0x19c], R86, 0x1, P3 ;  /* 0x0000670033337a11 */ /* 0x000fe200018f0c56 */
[----:B--2---:R-:W-:-:S07]  /*29f0*/  @P4 HFMA2.MMA R69, R69, R84, -RZ ;  /* 0x0000005445454235 */ /* 0x004fce00001000ff */
[----:B------:R1:W-:Y:S04]  /*2a00*/  STG.E [R50.64], R69 ;  /* 0x0000004532007986 */ /* 0x0003e8000c101924 */
.L_x_315:
[----:B-1----:R-:W-:Y:S05]  /*2a10*/  BSYNC B1 ;  /* 0x0000000000017941 */ /* 0x002fea0003800000 */
.L_x_314:
        /* <DEDUP_REMOVED lines=19> */
[----:B------:R-:W2:Y:S01]  /*2b50*/  @P4 LDG.E R85, [R48.64+0x10] ;  /* 0x0000102430554981 */ /* 0x000ea2000c1e1900 */
[----:B------:R-:W-:Y:S01]  /*2b60*/  IADD3 R51, P3, R58, R83, RZ ;  /* 0x000000533a337210 */ /* 0x000fe20007f7e0ff */
[----:B-----5:R-:W-:-:S03]  /*2b70*/  HADD2 R70, R70, R35 ;  /* 0x0000002346467230 */ /* 0x020fc60000000000 */
[----:B------:R-:W-:Y:S02]  /*2b80*/  LEA.HI.X.SX32 R84, R83, R62, 0x1, P3 ;  /* 0x0000003e53547211 */ /* 0x000fe400018f0eff */
[----:B------:R-:W-:-:S04]  /*2b90*/  LEA R50, P3, R51, c[0x0][0x198], 0x1 ;  /* 0x0000660033327a11 */ /* 0x000fc800078608ff */
[----:B------:R-:W-:Y:S01]  /*2ba0*/  LEA.HI.X R51, R51, c[0x0][0x19c], R84, 0x1, P3 ;  /* 0x0000670033337a11 */ /* 0x000fe200018f0c54 */
[----:B--2---:R-:W-:-:S05]  /*2bb0*/  @P4 HMUL2 R70, R70, R85 ;  /* 0x0000005546464232 */ /* 0x004fca0000000000 */
[----:B------:R1:W-:Y:S03]  /*2bc0*/  STG.E [R50.64], R70 ;  /* 0x0000004632007986 */ /* 0x0003e6000c101924 */
.L_x_317:
[----:B-1----:R-:W-:Y:S05]  /*2bd0*/  BSYNC B1 ;  /* 0x0000000000017941 */ /* 0x002fea0003800000 */
.L_x_316:
        /* <DEDUP_REMOVED lines=20> */
[----:B0----5:R-:W-:Y:S01]  /*2d20*/  HFMA2.MMA R71, R71, 1, 1, R36 ;  /* 0x3c003c0047477835 */ /* 0x021fe20000000024 */
[----:B------:R-:W-:-:S04]  /*2d30*/  IADD3 R51, P3, R58, R83, RZ ;  /* 0x000000533a337210 */ /* 0x000fc80007f7e0ff */
[----:B------:R-:W-:Y:S02]  /*2d40*/  LEA.HI.X.SX32 R86, R83, R62, 0x1, P3 ;  /* 0x0000003e53567211 */ /* 0x000fe400018f0eff */
[----:B------:R-:W-:-:S04]  /*2d50*/  LEA R50, P3, R51, c[0x0][0x198], 0x1 ;  /* 0x0000660033327a11 */ /* 0x000fc800078608ff */
[----:B------:R-:W-:Y:S01]  /*2d60*/  LEA.HI.X R51, R51, c[0x0][0x19c], R86, 0x1, P3 ;  /* 0x0000670033337a11 */ /* 0x000fe200018f0c56 */
[----:B--2---:R-:W-:-:S05]  /*2d70*/  @P4 HMUL2 R71, R71, R84 ;  /* 0x0000005447474232 */ /* 0x004fca0000000000 */
[----:B------:R0:W-:Y:S03]  /*2d80*/  STG.E [R50.64], R71 ;  /* 0x0000004732007986 */ /* 0x0001e6000c101924 */
.L_x_319:
[----:B-1----:R-:W-:Y:S05]  /*2d90*/  BSYNC B1 ;  /* 0x0000000000017941 */ /* 0x002fea0003800000 */
.L_x_318:
[----:B------:R-:W-:Y:S01]  /*2da0*/  BSSY B1, `(.L_x_320) ;  /* 0x000001b000017945 */ /* 0x000fe20003800000 */
[----:B------:R-:W-:Y:S05]  /*2db0*/  @P1 BRA `(.L_x_321) ;  /* 0x0000019000001947 */ /* 0x000fea0003800000 */
[----:B0-----:R-:W2:Y:S01]  /*2dc0*/  LDG.E R50, [R46.64] ;  /* 0x000000242e327981 */ /* 0x001ea2000c1e1900 */
        /* <DEDUP_REMOVED lines=15> */
[----:B0-----:R-:W-:-:S13]  /*2ec0*/  ISETP.NE.AND P4, PT, R27, RZ, PT ;  /* 0x000000ff1b00720c */ /* 0x001fda0003f85270 */
[----:B------:R-:W2:Y:S01]  /*2ed0*/  @P4 LDG.E R85, [R48.64+0x30] ;  /* 0x0000302430554981 */ /* 0x000ea2000c1e1900 */
[----:B------:R-:W-:Y:S01]  /*2ee0*/  IADD3 R51, P3, R58, R83, RZ ;  /* 0x000000533a337210 */ /* 0x000fe20007f7e0ff */
[----:B-----5:R-:W-:-:S03]  /*2ef0*/  HADD2 R72, R72, R37 ;  /* 0x0000002548487230 */ /* 0x020fc60000000000 */
[----:B------:R-:W-:Y:S02]  /*2f00*/  LEA.HI.X.SX32 R84, R83, R62, 0x1, P3 ;  /* 0x0000003e53547211 */ /* 0x000fe400018f0eff */
[----:B------:R-:W-:-:S04]  /*2f10*/  LEA R50, P3, R51, c[0x0][0x198], 0x1 ;  /* 0x0000660033327a11 */ /* 0x000fc800078608ff */
[----:B------:R-:W-:Y:S01]  /*2f20*/  LEA.HI.X R51, R51, c[0x0][0x19c], R84, 0x1, P3 ;  /* 0x0000670033337a11 */ /* 0x000fe200018f0c54 */
[----:B--2---:R-:W-:-:S07]  /*2f30*/  @P4 HFMA2.MMA R72, R72, R85, -RZ ;  /* 0x0000005548484235 */ /* 0x004fce00001000ff */
[----:B------:R0:W-:Y:S04]  /*2f40*/  STG.E [R50.64], R72 ;  /* 0x0000004832007986 */ /* 0x0001e8000c101924 */
.L_x_321:
[----:B0-----:R-:W-:Y:S05]  /*2f50*/  BSYNC B1 ;  /* 0x0000000000017941 */ /* 0x001fea0003800000 */
.L_x_320:
        /* <DEDUP_REMOVED lines=27> */
.L_x_323:
[----:B0-----:R-:W-:Y:S05]  /*3110*/  BSYNC B1 ;  /* 0x0000000000017941 */ /* 0x001fea0003800000 */
.L_x_322:
        /* <DEDUP_REMOVED lines=20> */
[----:B-----5:R-:W-:Y:S01]  /*3260*/  HFMA2.MMA R74, R74, 1, 1, R39 ;  /* 0x3c003c004a4a7835 */ /* 0x020fe20000000027 */
[----:B------:R-:W-:-:S04]  /*3270*/  IADD3 R51, P3, R58, R83, RZ ;  /* 0x000000533a337210 */ /* 0x000fc80007f7e0ff */
[----:B------:R-:W-:Y:S02]  /*3280*/  LEA.HI.X.SX32 R84, R83, R62, 0x1, P3 ;  /* 0x0000003e53547211 */ /* 0x000fe400018f0eff */
[----:B------:R-:W-:-:S04]  /*3290*/  LEA R50, P3, R51, c[0x0][0x198], 0x1 ;  /* 0x0000660033327a11 */ /* 0x000fc800078608ff */
[----:B------:R-:W-:Y:S01]  /*32a0*/  LEA.HI.X R51, R51, c[0x0][0x19c], R84, 0x1, P3 ;  /* 0x0000670033337a11 */ /* 0x000fe200018f0c54 */
[----:B--2---:R-:W-:-:S05]  /*32b0*/  @P4 HMUL2 R74, R74, R85 ;  /* 0x000000554a4a4232 */ /* 0x004fca0000000000 */
[----:B------:R0:W-:Y:S03]  /*32c0*/  STG.E [R50.64], R74 ;  /* 0x0000004a32007986 */ /* 0x0001e6000c101924 */
.L_x_325:
[----:B0-----:R-:W-:Y:S05]  /*32d0*/  BSYNC B1 ;  /* 0x0000000000017941 */ /* 0x001fea0003800000 */
.L_x_324:
        /* <DEDUP_REMOVED lines=27> */
.L_x_327:
[----:B0-----:R-:W-:Y:S05]  /*3490*/  BSYNC B1 ;  /* 0x0000000000017941 */ /* 0x001fea0003800000 */
.L_x_326:
        /* <DEDUP_REMOVED lines=27> */
.L_x_329:
[----:B0-----:R-:W-:Y:S05]  /*3650*/  BSYNC B1 ;  /* 0x0000000000017941 */ /* 0x001fea0003800000 */
.L_x_328:
        /* <DEDUP_REMOVED lines=27> */
.L_x_331:
[----:B0-----:R-:W-:Y:S05]  /*3810*/  BSYNC B1 ;  /* 0x0000000000017941 */ /* 0x001fea0003800000 */
.L_x_330:
        /* <DEDUP_REMOVED lines=27> */
.L_x_333:
[----:B0-----:R-:W-:Y:S05]  /*39d0*/  BSYNC B1 ;  /* 0x0000000000017941 */ /* 0x001fea0003800000 */
.L_x_332:
        /* <DEDUP_REMOVED lines=27> */
.L_x_335:
[----:B0-----:R-:W-:Y:S05]  /*3b90*/  BSYNC B1 ;  /* 0x0000000000017941 */ /* 0x001fea0003800000 */
.L_x_334:
        /* <DEDUP_REMOVED lines=27> */
.L_x_337:
[----:B0-----:R-:W-:Y:S05]  /*3d50*/  BSYNC B1 ;  /* 0x0000000000017941 */ /* 0x001fea0003800000 */
.L_x_336:
        /* <DEDUP_REMOVED lines=27> */
.L_x_339:
[----:B0-----:R-:W-:Y:S05]  /*3f10*/  BSYNC B1 ;  /* 0x0000000000017941 */ /* 0x001fea0003800000 */
.L_x_338:
        /* <DEDUP_REMOVED lines=27> */
.L_x_341:
[----:B0-----:R-:W-:Y:S05]  /*40d0*/  BSYNC B1 ;  /* 0x0000000000017941 */ /* 0x001fea0003800000 */
.L_x_340:
        /* <DEDUP_REMOVED lines=25> */
.L_x_343:
[----:B0-----:R-:W-:Y:S05]  /*4270*/  BSYNC B1 ;  /* 0x0000000000017941 */ /* 0x001fea0003800000 */
.L_x_342:
[----:B-----5:R-:W-:Y:S01]  /*4280*/  HFMA2.MMA R46, R5, R68, -RZ ;  /* 0x00000044052e7235 */ /* 0x020fe200001000ff */
[----:B------:R-:W-:Y:S02]  /*4290*/  ISETP.NE.AND P0, PT, R65, RZ, P0 ;  /* 0x000000ff4100720c */ /* 0x000fe40000705270 */
[----:B------:R-:W-:-:S03]  /*42a0*/  LOP3.LUT P1, RZ, R25, 0x3, RZ, 0xc0, !PT ;  /* 0x0000000319ff7812 */ /* 0x000fc6000782c0ff */
[----:B------:R-:W-:-:S10]  /*42b0*/  HFMA2.MMA R46, R6, R69, R46 ;  /* 0x00000045062e7235 */ /* 0x000fd4000000002e */
[----:B------:R-:W-:-:S06]  /*42c0*/  HFMA2 R46, R7, R70, R46 ;  /* 0x00000046072e7231 */ /* 0x000fcc000000002e */
        /* <DEDUP_REMOVED lines=13> */
[--C-:B------:R-:W-:Y:S02]  /*43a0*/  HADD2.F32 R47, -RZ, R46.reuse.H0_H0 ;  /* 0x2000002eff2f7230 */ /* 0x100fe40000004100 */
[----:B------:R-:W-:-:S05]  /*43b0*/  HADD2.F32 R46, -RZ, R46.H1_H1 ;  /* 0x3000002eff2e7230 */ /* 0x000fca0000004100 */
[----:B------:R-:W-:Y:S01]  /*43c0*/  FADD.FTZ R65, R47, R46 ;  /* 0x0000002e2f417221 */ /* 0x000fe20000010000 */
[----:B------:R-:W-:Y:S05]  /*43d0*/  BRA.DIV ~URZ, `(.L_x_344) ;  /* 0x00003f327f007947 */ /* 0x000fea000b800000 */
[----:B------:R0:W1:Y:S02]  /*43e0*/  SHFL.BFLY PT, R46, R65, 0x2, 0x1f ;  /* 0x0c401f00412e7f89 */ /* 0x00006400000e0000 */
.L_x_418:
[----:B01----:R-:W-:Y:S01]  /*43f0*/  FADD.FTZ R65, R65, R46 ;  /* 0x0000002e41417221 */ /* 0x003fe20000010000 */
[----:B------:R-:W-:Y:S05]  /*4400*/  BRA.DIV ~URZ, `(.L_x_345) ;  /* 0x00003f827f007947 */ /* 0x000fea000b800000 */
[----:B------:R0:W1:Y:S02]  /*4410*/  SHFL.BFLY PT, R46, R65, 0x1, 0x1f ;  /* 0x0c201f00412e7f89 */ /* 0x00006400000e0000 */
.L_x_419:
[----:B------:R-:W-:Y:S01]  /*4420*/  ISETP.GE.OR P1, PT, R61, R17, P1 ;  /* 0x000000113d00720c */ /* 0x000fe20000f26670 */
[----:B------:R-:W-:Y:S01]  /*4430*/  BSSY B1, `(.L_x_346) ;  /* 0x000001d000017945 */ /* 0x000fe20003800000 */
[----:B-1----:R-:W-:-:S11]  /*4440*/  FADD.FTZ R50, R65, R46 ;  /* 0x0000002e41327221 */ /* 0x002fd60000010000 */
[----:B------:R-:W-:Y:S05]  /*4450*/  @P1 BRA `(.L_x_347) ;  /* 0x000001a000001947 */ /* 0x000fea0003800000 */
[----:B------:R-:W-:-:S04]  /*4460*/  ISETP.NE.U32.AND P1, PT, RZ, c[0x0][0x218], PT ;  /* 0x00008600ff007a0c */ /* 0x000fc80003f25070 */
[----:B------:R-:W-:Y:S02]  /*4470*/  ISETP.NE.AND.EX P3, PT, RZ, c[0x0][0x21c], PT, P1 ;  /* 0x00008700ff007a0c */ /* 0x000fe40003f65310 */
[----:B------:R-:W-:-:S04]  /*4480*/  ISETP.NE.U32.AND P1, PT, RZ, c[0x0][0x228], PT ;  /* 0x00008a00ff007a0c */ /* 0x000fc80003f25070 */
[----:B------:R-:W-:-:S07]  /*4490*/  ISETP.NE.AND.EX P1, PT, RZ, c[0x0][0x22c], PT, P1 ;  /* 0x00008b00ff007a0c */ /* 0x000fce0003f25310 */
[----:B------:R-:W-:Y:S02]  /*44a0*/  @P3 IMAD R46, R23, c[0x0][0x220], R26 ;  /* 0x00008800172e3a24 */ /* 0x000fe400078e021a */
[----:B------:R-:W-:-:S03]  /*44b0*/  @P3 IMAD.MOV.U32 R49, RZ, RZ, 0x2 ;  /* 0x00000002ff313424 */ /* 0x000fc600078e00ff */
[----:B------:R-:W-:Y:S01]  /*44c0*/  @P3 IADD3 R46, R46, -0x1, RZ ;  /* 0xffffffff2e2e3810 */ /* 0x000fe20007ffe0ff */
[----:B------:R-:W-:-:S04]  /*44d0*/  @P1 IMAD.MOV.U32 R66, RZ, RZ, 0x2 ;  /* 0x00000002ff421424 */ /* 0x000fc800078e00ff */
[----:B------:R-:W-:-:S04]  /*44e0*/  @P3 IMAD R46, R46, c[0x0][0x220], R61 ;  /* 0x000088002e2e3a24 */ /* 0x000fc800078e023d */
[----:B------:R-:W-:-:S04]  /*44f0*/  @P3 IMAD.WIDE R48, R46, R49, c[0x0][0x218] ;  /* 0x000086002e303625 */ /* 0x000fc800078e0231 */
[----:B------:R-:W-:Y:S02]  /*4500*/  @P1 IMAD.WIDE R46, R23, R66, c[0x0][0x228] ;  /* 0x00008a00172e1625 */ /* 0x000fe400078e0242 */
[----:B------:R1:W2:Y:S04]  /*4510*/  @P3 LDG.E.U16 R48, [R48.64] ;  /* 0x0000002430303981 */ /* 0x0002a8000c1e1500 */
[----:B------:R-:W3:Y:S01]  /*4520*/  @P1 LDG.E.U16 R46, [R46.64] ;  /* 0x000000242e2e1981 */ /* 0x000ee2000c1e1500 */
[C---:B------:R-:W-:Y:S01]  /*4530*/  @P1 ISETP.GE.AND P4, PT, R61.reuse, R60, PT ;  /* 0x0000003c3d00120c */ /* 0x040fe20003f86270 */
[----:B------:R-:W-:Y:S01]  /*4540*/  FMUL.FTZ R50, R50, c[0x0][0x1f0] ;  /* 0x00007c0032327a20 */ /* 0x000fe20000410000 */
[C---:B------:R-:W-:Y:S02]  /*4550*/  @P1 IADD3 R66, R61.reuse, 0x1, -R26 ;  /* 0x000000013d421810 */ /* 0x040fe40007ffe81a */
[----:B------:R-:W-:Y:S01]  /*4560*/  @P1 SEL R51, R22, RZ, !P4 ;  /* 0x000000ff16331207 */ /* 0x000fe20006000000 */
[----:B-1----:R-:W-:-:S04]  /*4570*/  IMAD.IADD R49, R61, 0x1, -R4 ;  /* 0x000000013d317824 */ /* 0x002fc800078e0a04 */
[----:B------:R-:W-:-:S04]  /*4580*/  @P1 IMAD.IADD R66, R51, 0x1, R66 ;  /* 0x0000000133421824 */ /* 0x000fc800078e0242 */
[----:B0-----:R-:W0:Y:S01]  /*4590*/  @P1 I2F R65, R66 ;  /* 0x0000004200411306 */ /* 0x001e220000201400 */
[----:B--2---:R-:W-:Y:S02]  /*45a0*/  @P3 HADD2.F32 R51, -RZ, R48.H0_H0 ;  /* 0x20000030ff333230 */ /* 0x004fe40000004100 */
[----:B---3--:R-:W-:-:S03]  /*45b0*/  @P1 HADD2.F32 R67, -RZ, R46.H0_H0 ;  /* 0x2000002eff431230 */ /* 0x008fc60000004100 */
[----:B------:R-:W-:-:S04]  /*45c0*/  @P3 FADD.FTZ R50, R50, R51 ;  /* 0x0000003332323221 */ /* 0x000fc80000010000 */
[----:B0-----:R-:W-:-:S05]  /*45d0*/  @P1 FFMA.FTZ R50, R65, R67, R50 ;  /* 0x0000004341321223 */ /* 0x001fca0000010032 */
[----:B------:R0:W-:Y:S01]  /*45e0*/  STS [R49.X4+0x210], R50 ;  /* 0x0002103231007388 */ /* 0x0001e20000004800 */
[----:B------:R-:W-:-:S03]  /*45f0*/  @!P0 FMNMX.FTZ R3, R3, R50, !PT ;  /* 0x0000003203038209 */ /* 0x000fc60007810000 */
.L_x_347:
[----:B------:R-:W-:Y:S05]  /*4600*/  BSYNC B1 ;  /* 0x0000000000017941 */ /* 0x000fea0003800000 */
.L_x_346:
[----:B------:R-:W-:-:S04]  /*4610*/  IADD3 R61, R61, 0x10, RZ ;  /* 0x000000103d3d7810 */ /* 0x000fc80007ffe0ff */
[----:B------:R-:W-:-:S13]  /*4620*/  ISETP.GE.AND P0, PT, R61, R32, PT ;  /* 0x000000203d00720c */ /* 0x000fda0003f06270 */
[----:B0-----:R-:W-:Y:S01]  /*4630*/  @P0 CALL.REL.NOINC `(.L_x_311) ;  /* 0x0000001000000944 */ /* 0x001fe20003c00000 */
[----:B------:R-:W-:Y:S05]  /*4640*/  BRA `(.L_x_348) ;  /* 0xffffde1000007947 */ /* 0x000fea000383ffff */
.L_x_311:
[----:B------:R-:W-:Y:S05]  /*4650*/  BSYNC B0 ;  /* 0x0000000000007941 */ /* 0x000fea0003800000 */
.L_x_310:
[----:B------:R-:W-:Y:S01]  /*4660*/  SHF.R.S32.HI R6, RZ, 0x1f, R25 ;  /* 0x0000001fff067819 */ /* 0x000fe20000011419 */
[----:B------:R-:W-:Y:S05]  /*4670*/  BRA.DIV ~URZ, `(.L_x_349) ;  /* 0x00003d927f007947 */ /* 0x000fea000b800000 */
[----:B------:R1:W2:Y:S02]  /*4680*/  SHFL.BFLY PT, R0, R3, 0x10, 0x1f ;  /* 0x0e001f0003007f89 */ /* 0x0002a400000e0000 */
.L_x_420:
[----:B--2---:R-:W-:Y:S01]  /*4690*/  FMNMX.FTZ R5, R0, R3, !PT ;  /* 0x0000000300057209 */ /* 0x004fe20007810000 */
[----:B------:R-:W-:Y:S05]  /*46a0*/  BRA.DIV ~URZ, `(.L_x_350) ;  /* 0x00003de27f007947 */ /* 0x000fea000b800000 */
[----:B------:R-:W2:Y:S02]  /*46b0*/  SHFL.BFLY PT, R0, R5, 0x8, 0x1f ;  /* 0x0d001f0005007f89 */ /* 0x000ea400000e0000 */
[----:B--2---:R-:W-:-:S05]  /*46c0*/  FMNMX.FTZ R0, R5, R0, !PT ;  /* 0x0000000005007209 */ /* 0x004fca0007810000 */
[----:B-1----:R1:W2:Y:S02]  /*46d0*/  SHFL.BFLY PT, R3, R0, 0x4, 0x1f ;  /* 0x0c801f0000037f89 */ /* 0x0022a400000e0000 */
.L_x_421:
[----:B------:R-:W-:Y:S01]  /*46e0*/  LEA.HI R5, R6, R25, RZ, 0x5 ;  /* 0x0000001906057211 */ /* 0x000fe200078f28ff */
[----:B------:R-:W-:Y:S01]  /*46f0*/  WARPSYNC 0xffffffff ;  /* 0xffffffff00007948 */ /* 0x000fe20003800000 */
[----:B-12---:R-:W-:Y:S02]  /*4700*/  FMNMX.FTZ R0, R3, R0, !PT ;  /* 0x0000000003007209 */ /* 0x006fe40007810000 */
[----:B------:R-:W-:-:S05]  /*4710*/  LOP3.LUT R6, R5, 0xffffffe0, RZ, 0xc0, !PT ;  /* 0xffffffe005067812 */ /* 0x000fca00078ec0ff */
[----:B------:R-:W-:-:S05]  /*4720*/  IMAD.IADD R6, R25, 0x1, -R6 ;  /* 0x0000000119067824 */ /* 0x000fca00078e0a06 */
[----:B------:R-:W-:-:S13]  /*4730*/  ISETP.NE.AND P0, PT, R6, RZ, PT ;  /* 0x000000ff0600720c */ /* 0x000fda0003f05270 */
[----:B------:R-:W-:-:S05]  /*4740*/  @!P0 SHF.R.S32.HI R5, RZ, 0x5, R5 ;  /* 0x00000005ff058819 */ /* 0x000fca0000011405 */
[----:B------:R1:W-:Y:S02]  /*4750*/  @!P0 STS [R5.X4], R0 ;  /* 0x0000000005008388 */ /* 0x0003e40000004800 */
[----:B------:R-:W-:Y:S01]  /*4760*/  BAR.SYNC.DEFER_BLOCKING 0x0 ;  /* 0x0000000000007b1d */ /* 0x000fe20000010000 */
[----:B------:R-:W-:Y:S01]  /*4770*/  ISETP.GT.AND P0, PT, R6, 0x1, PT ;  /* 0x000000010600780c */ /* 0x000fe20003f04270 */
[----:B-1----:R-:W-:Y:S02]  /*4780*/  IMAD.MOV.U32 R0, RZ, RZ, -0x800001 ;  /* 0xff7fffffff007424 */ /* 0x002fe400078e00ff */
[----:B0-----:R-:W-:Y:S02]  /*4790*/  IMAD.MOV.U32 R8, RZ, RZ, RZ ;  /* 0x000000ffff087224 */ /* 0x001fe400078e00ff */
[----:B------:R-:W-:Y:S08]  /*47a0*/  BSSY B0, `(.L_x_351) ;  /* 0x0000073000007945 */ /* 0x000ff00003800000 */
[----:B------:R-:W0:Y:S04]  /*47b0*/  @!P0 LDS R0, [R6.X4] ;  /* 0x0000000006008984 */ /* 0x000e280000004800 */
[----:B0-----:R-:W0:Y:S02]  /*47c0*/  SHFL.BFLY PT, R3, R0, 0x1, 0x1f ;  /* 0x0c201f0000037f89 */ /* 0x001e2400000e0000 */
[----:B0-----:R-:W-:Y:S01]  /*47d0*/  FMNMX.FTZ R5, R3, R0, !PT ;  /* 0x0000000003057209 */ /* 0x001fe20007810000 */
[----:B------:R-:W-:-:S04]  /*47e0*/  IMAD.IADD R3, R25, 0x1, R4 ;  /* 0x0000000119037824 */ /* 0x000fc800078e0204 */
[----:B------:R0:W1:Y:S01]  /*47f0*/  SHFL.IDX PT, R13, R5, RZ, 0x1f ;  /* 0x00001fff050d7589 */ /* 0x00006200000e0000 */
[----:B------:R-:W-:-:S13]  /*4800*/  ISETP.GE.AND P1, PT, R3, R26, PT ;  /* 0x0000001a0300720c */ /* 0x000fda0003f26270 */
[----:B------:R-:W-:Y:S05]  /*4810*/  @P1 BRA `(.L_x_352) ;  /* 0x000006b000001947 */ /* 0x000fea0003800000 */
[----:B0-----:R-:W-:Y:S01]  /*4820*/  LOP3.LUT R0, RZ, R4, RZ, 0x33, !PT ;  /* 0x00000004ff007212 */ /* 0x001fe200078e33ff */
[----:B------:R-:W-:Y:S01]  /*4830*/  BSSY B1, `(.L_x_353) ;  /* 0x0000023000017945 */ /* 0x000fe20003800000 */
[----:B------:R-:W-:Y:S02]  /*4840*/  IMAD.MOV.U32 R8, RZ, RZ, RZ ;  /* 0x000000ffff087224 */ /* 0x000fe400078e00ff */
[----:B------:R-:W-:Y:S01]  /*4850*/  IADD3 R0, -R25, R26, R0 ;  /* 0x0000001a19007210 */ /* 0x000fe20007ffe100 */
[----:B------:R-:W-:-:S03]  /*4860*/  IMAD.MOV.U32 R9, RZ, RZ, R3 ;  /* 0x000000ffff097224 */ /* 0x000fc600078e0003 */
[----:B------:R-:W-:-:S04]  /*4870*/  LEA.HI R5, R0, 0x1, RZ, 0x1a ;  /* 0x0000000100057811 */ /* 0x000fc800078fd0ff */
[----:B------:R-:W-:-:S13]  /*4880*/  LOP3.LUT P0, R5, R5, 0x3, RZ, 0xc0, !PT ;  /* 0x0000000305057812 */ /* 0x000fda000780c0ff */
[----:B------:R-:W-:Y:S05]  /*4890*/  @!P0 BRA `(.L_x_354) ;  /* 0x000001c000008947 */ /* 0x000fea0003800000 */
[----:B------:R-:W-:Y:S01]  /*48a0*/  ISETP.NE.U32.AND P0, PT, RZ, c[0x0][0x200], PT ;  /* 0x00008000ff007a0c */ /* 0x000fe20003f05070 */
[----:B------:R-:W-:Y:S02]  /*48b0*/  IMAD.MOV.U32 R8, RZ, RZ, RZ ;  /* 0x000000ffff087224 */ /* 0x000fe400078e00ff */
[----:B------:R-:W-:Y:S01]  /*48c0*/  IMAD.MOV.U32 R9, RZ, RZ, R3 ;  /* 0x000000ffff097224 */ /* 0x000fe200078e0003 */
[----:B------:R-:W-:-:S05]  /*48d0*/  ISETP.NE.AND.EX P0, PT, RZ, c[0x0][0x204], PT, P0 ;  /* 0x00008100ff007a0c */ /* 0x000fca0003f05300 */
.L_x_358:
[----:B0-----:R-:W-:Y:S01]  /*48e0*/  IMAD.IADD R6, R9, 0x1, -R4 ;  /* 0x0000000109067824 */ /* 0x001fe200078e0a04 */
[----:B------:R-:W-:Y:S01]  /*48f0*/  IADD3 R5, R5, -0x1, RZ ;  /* 0xffffffff05057810 */ /* 0x000fe20007ffe0ff */
[----:B------:R-:W-:Y:S03]  /*4900*/  BSSY B2, `(.L_x_355) ;  /* 0x0000011000027945 */ /* 0x000fe60003800000 */
[----:B------:R-:W-:Y:S02]  /*4910*/  ISETP.NE.AND P3, PT, R5, RZ, PT ;  /* 0x000000ff0500720c */ /* 0x000fe40003f65270 */
        /* <DEDUP_REMOVED lines=11> */
.L_x_356:
[----:B------:R-:W0:Y:S02]  /*49d0*/  LDS R6, [R10] ;  /* 0x000000000a067984 */ /* 0x000e240000000800 */
[----:B01----:R-:W-:-:S04]  /*49e0*/  FADD.FTZ R6, -R13, R6 ;  /* 0x000000060d067221 */ /* 0x003fc80000010100 */
[----:B------:R-:W-:-:S04]  /*49f0*/  FMUL.FTZ R6, R6, 1.4426950216293334961 ;  /* 0x3fb8aa3b06067820 */ /* 0x000fc80000410000 */
[----:B------:R0:W1:Y:S03]  /*4a00*/  MUFU.EX2 R11, R6 ;  /* 0x00000006000b7308 */ /* 0x0000660000000800 */
.L_x_357:
[----:B------:R-:W-:Y:S05]  /*4a10*/  BSYNC B2 ;  /* 0x0000000000027941 */ /* 0x000fea0003800000 */
.L_x_355:
[----:B-1----:R1:W-:Y:S01]  /*4a20*/  STS [R10], R11 ;  /* 0x0000000b0a007388 */ /* 0x0023e20000000800 */
[----:B------:R-:W-:Y:S01]  /*4a30*/  FADD.FTZ R8, R11, R8 ;  /* 0x000000080b087221 */ /* 0x000fe20000010000 */
[----:B------:R-:W-:Y:S01]  /*4a40*/  IADD3 R9, R9, 0x40, RZ ;  /* 0x0000004009097810 */ /* 0x000fe20007ffe0ff */
[----:B------:R-:W-:Y:S05]  /*4a50*/  @P3 BRA `(.L_x_358) ;  /* 0xfffffe8000003947 */ /* 0x000fea000383ffff */
.L_x_354:
[----:B------:R-:W-:Y:S05]  /*4a60*/  BSYNC B1 ;  /* 0x0000000000017941 */ /* 0x000fea0003800000 */
.L_x_353:
[----:B------:R-:W-:-:S13]  /*4a70*/  ISETP.GE.U32.AND P0, PT, R0, 0xc0, PT ;  /* 0x000000c00000780c */ /* 0x000fda0003f06070 */
[----:B------:R-:W-:Y:S05]  /*4a80*/  @!P0 BRA `(.L_x_352) ;  /* 0x0000044000008947 */ /* 0x000fea0003800000 */
[----:B0-----:R-:W-:Y:S01]  /*4a90*/  IMAD R6, R28, c[0x0][0x1d4], RZ ;  /* 0x000075001c067a24 */ /* 0x001fe200078e02ff */
[C---:B------:R-:W-:Y:S02]  /*4aa0*/  LEA R5, R9.reuse, 0x200, 0x2 ;  /* 0x0000020009057811 */ /* 0x040fe400078e10ff */
[----:B------:R-:W-:Y:S02]  /*4ab0*/  ISETP.NE.U32.AND P0, PT, RZ, c[0x0][0x200], PT ;  /* 0x00008000ff007a0c */ /* 0x000fe40003f05070 */
[--C-:B------:R-:W-:Y:S01]  /*4ac0*/  SHF.R.S32.HI R7, RZ, 0x1f, R6.reuse ;  /* 0x0000001fff077819 */ /* 0x100fe20000011406 */
[----:B------:R-:W-:Y:S01]  /*4ad0*/  IMAD R5, R4, -0x4, R5 ;  /* 0xfffffffc04057824 */ /* 0x000fe200078e0205 */
[----:B------:R-:W-:Y:S02]  /*4ae0*/  SHF.R.S32.HI R0, RZ, 0x1f, R9 ;  /* 0x0000001fff007819 */ /* 0x000fe40000011409 */
[----:B------:R-:W-:Y:S02]  /*4af0*/  IADD3 R6, P3, P4, R9, c[0x0][0x200], R6 ;  /* 0x0000800009067a10 */ /* 0x000fe40007c7e006 */
[----:B------:R-:W-:-:S02]  /*4b00*/  ISETP.NE.AND.EX P0, PT, RZ, c[0x0][0x204], PT, P0 ;  /* 0x00008100ff007a0c */ /* 0x000fc40003f05300 */
[----:B------:R-:W-:Y:S02]  /*4b10*/  IADD3.X R7, R0, c[0x0][0x204], R7, P3, P4 ;  /* 0x0000810000077a10 */ /* 0x000fe40001fe8407 */
[----:B------:R-:W-:-:S08]  /*4b20*/  IADD3 R5, R5, 0x210, RZ ;  /* 0x0000021005057810 */ /* 0x000fd00007ffe0ff */
.L_x_371:
[----:B------:R-:W-:Y:S01]  /*4b30*/  BSSY B1, `(.L_x_359) ;  /* 0x000000a000017945 */ /* 0x000fe20003800000 */
[----:B------:R-:W-:Y:S05]  /*4b40*/  @!P0 BRA `(.L_x_360) ;  /* 0x0000004000008947 */ /* 0x000fea0003800000 */
[----:B------:R-:W2:Y:S02]  /*4b50*/  LDG.E.U8 R0, [R6.64] ;  /* 0x0000002406007981 */ /* 0x000ea4000c1e1100 */
[----:B--2---:R-:W-:-:S13]  /*4b60*/  ISETP.NE.AND P3, PT, R0, RZ, PT ;  /* 0x000000ff0000720c */ /* 0x004fda0003f65270 */
[----:B------:R-:W-:Y:S01]  /*4b70*/  @P3 IMAD.MOV.U32 R0, RZ, RZ, RZ ;  /* 0x000000ffff003224 */ /* 0x000fe200078e00ff */
[----:B------:R-:W-:Y:S05]  /*4b80*/  @P3 BRA `(.L_x_361) ;  /* 0x0000004000003947 */ /* 0x000fea0003800000 */
.L_x_360:
[----:B------:R-:W0:Y:S02]  /*4b90*/  LDS R0, [R5+-0x200] ;  /* 0xfffe000005007984 */ /* 0x000e240000000800 */
[----:B01----:R-:W-:-:S04]  /*4ba0*/  FADD.FTZ R0, -R13, R0 ;  /* 0x000000000d007221 */ /* 0x003fc80000010100 */
[----:B------:R-:W-:-:S06]  /*4bb0*/  FMUL.FTZ R0, R0, 1.4426950216293334961 ;  /* 0x3fb8aa3b00007820 */ /* 0x000fcc0000410000 */
[----:B------:R-:W0:Y:S02]  /*4bc0*/  MUFU.EX2 R0, R0 ;  /* 0x0000000000007308 */ /* 0x000e240000000800 */
.L_x_361:
[----:B------:R-:W-:Y:S05]  /*4bd0*/  BSYNC B1 ;  /* 0x0000000000017941 */ /* 0x000fea0003800000 */
.L_x_359:
[----:B0-----:R0:W-:Y:S01]  /*4be0*/  STS [R5+-0x200], R0 ;  /* 0xfffe000005007388 */ /* 0x0011e20000000800 */
[----:B------:R-:W-:Y:S01]  /*4bf0*/  BSSY B1, `(.L_x_362) ;  /* 0x000000b000017945 */ /* 0x000fe20003800000 */
[----:B-1----:R-:W-:Y:S01]  /*4c00*/  FADD.FTZ R11, R0, R8 ;  /* 0x00000008000b7221 */ /* 0x002fe20000010000 */
[----:B------:R-:W-:Y:S05]  /*4c10*/  @!P0 BRA `(.L_x_363) ;  /* 0x0000004000008947 */ /* 0x000fea0003800000 */
[----:B0-----:R-:W2:Y:S02]  /*4c20*/  LDG.E.U8 R0, [R6.64+0x40] ;  /* 0x0000402406007981 */ /* 0x001ea4000c1e1100 */
[----:B--2---:R-:W-:-:S13]  /*4c30*/  ISETP.NE.AND P3, PT, R0, RZ, PT ;  /* 0x000000ff0000720c */ /* 0x004fda0003f65270 */
[----:B------:R-:W-:Y:S01]  /*4c40*/  @P3 IMAD.MOV.U32 R0, RZ, RZ, RZ ;  /* 0x000000ffff003224 */ /* 0x000fe200078e00ff */
[----:B------:R-:W-:Y:S05]  /*4c50*/  @P3 BRA `(.L_x_364) ;  /* 0x0000004000003947 */ /* 0x000fea0003800000 */
.L_x_363:
[----:B0-----:R-:W0:Y:S02]  /*4c60*/  LDS R0, [R5+-0x100] ;  /* 0xffff000005007984 */ /* 0x001e240000000800 */
[----:B0-----:R-:W-:-:S04]  /*4c70*/  FADD.FTZ R0, -R13, R0 ;  /* 0x000000000d007221 */ /* 0x001fc80000010100 */
[----:B------:R-:W-:-:S06]  /*4c80*/  FMUL.FTZ R0, R0, 1.4426950216293334961 ;  /* 0x3fb8aa3b00007820 */ /* 0x000fcc0000410000 */
[----:B------:R-:W0:Y:S02]  /*4c90*/  MUFU.EX2 R0, R0 ;  /* 0x0000000000007308 */ /* 0x000e240000000800 */
.L_x_364:
[----:B------:R-:W-:Y:S05]  /*4ca0*/  BSYNC B1 ;  /* 0x0000000000017941 */ /* 0x000fea0003800000 */
.L_x_362:
        /* <DEDUP_REMOVED lines=8> */
.L_x_366:
[----:B0-----:R-:W0:Y:S02]  /*4d30*/  LDS R0, [R5] ;  /* 0x0000000005007984 */ /* 0x001e240000000800 */
[----:B0-----:R-:W-:-:S04]  /*4d40*/  FADD.FTZ R0, -R13, R0 ;  /* 0x000000000d007221 */ /* 0x001fc80000010100 */
[----:B------:R-:W-:-:S06]  /*4d50*/  FMUL.FTZ R0, R0, 1.4426950216293334961 ;  /* 0x3fb8aa3b00007820 */ /* 0x000fcc0000410000 */
[----:B------:R-:W0:Y:S02]  /*4d60*/  MUFU.EX2 R0, R0 ;  /* 0x0000000000007308 */ /* 0x000e240000000800 */
.L_x_367:
[----:B------:R-:W-:Y:S05]  /*4d70*/  BSYNC B1 ;  /* 0x0000000000017941 */ /* 0x000fea0003800000 */
.L_x_365:
        /* <DEDUP_REMOVED lines=8> */
.L_x_369:
[----:B0-----:R-:W0:Y:S02]  /*4e00*/  LDS R0, [R5+0x100] ;  /* 0x0001000005007984 */ /* 0x001e240000000800 */
[----:B0-----:R-:W-:-:S04]  /*4e10*/  FADD.FTZ R0, -R13, R0 ;  /* 0x000000000d007221 */ /* 0x001fc80000010100 */
[----:B------:R-:W-:-:S06]  /*4e20*/  FMUL.FTZ R0, R0, 1.4426950216293334961 ;  /* 0x3fb8aa3b00007820 */ /* 0x000fcc0000410000 */
[----:B------:R-:W0:Y:S02]  /*4e30*/  MUFU.EX2 R0, R0 ;  /* 0x0000000000007308 */ /* 0x000e240000000800 */
.L_x_370:
[----:B------:R-:W-:Y:S05]  /*4e40*/  BSYNC B1 ;  /* 0x0000000000017941 */ /* 0x000fea0003800000 */
.L_x_368:
        /* <DEDUP_REMOVED lines=8> */
.L_x_352:
[----:B0-----:R-:W-:Y:S05]  /*4ed0*/  BSYNC B0 ;  /* 0x0000000000007941 */ /* 0x001fea0003800000 */
.L_x_351:
[----:B------:R-:W0:Y:S01]  /*4ee0*/  SHFL.BFLY PT, R5, R8, 0x10, 0x1f ;  /* 0x0e001f0008057f89 */ /* 0x000e2200000e0000 */
[----:B-1----:R-:W-:-:S04]  /*4ef0*/  LOP3.LUT P0, R10, R25, 0x1f, RZ, 0xc0, !PT ;  /* 0x0000001f190a7812 */ /* 0x002fc8000780c0ff */
[----:B------:R-:W-:Y:S01]  /*4f00*/  ISETP.GT.U32.AND P3, PT, R10, 0x1, PT ;  /* 0x000000010a00780c */ /* 0x000fe20003f64070 */
[----:B0-----:R-:W-:-:S08]  /*4f10*/  FADD.FTZ R5, R5, R8 ;  /* 0x0000000805057221 */ /* 0x001fd00000010000 */
[----:B------:R-:W-:Y:S01]  /*4f20*/  @!P0 SHF.R.U32.HI R8, RZ, 0x3, R25 ;  /* 0x00000003ff088819 */ /* 0x000fe20000011619 */
[----:B------:R-:W0:Y:S03]  /*4f30*/  SHFL.BFLY PT, R0, R5, 0x8, 0x1f ;  /* 0x0d001f0005007f89 */ /* 0x000e2600000e0000 */
[----:B------:R-:W-:Y:S01]  /*4f40*/  @!P0 LOP3.LUT R8, R8, 0x1ffffffc, RZ, 0xc0, !PT ;  /* 0x1ffffffc08088812 */ /* 0x000fe200078ec0ff */
[----:B0-----:R-:W-:-:S05]  /*4f50*/  FADD.FTZ R0, R5, R0 ;  /* 0x0000000005007221 */ /* 0x001fca0000010000 */
[----:B------:R-:W0:Y:S02]  /*4f60*/  SHFL.BFLY PT, R7, R0, 0x4, 0x1f ;  /* 0x0c801f0000077f89 */ /* 0x000e2400000e0000 */
[----:B0-----:R-:W-:-:S05]  /*4f70*/  FADD.FTZ R7, R0, R7 ;  /* 0x0000000700077221 */ /* 0x001fca0000010000 */
[----:B------:R-:W0:Y:S02]  /*4f80*/  SHFL.BFLY PT, R6, R7, 0x2, 0x1f ;  /* 0x0c401f0007067f89 */ /* 0x000e2400000e0000 */
[----:B0-----:R-:W-:-:S05]  /*4f90*/  FADD.FTZ R6, R7, R6 ;  /* 0x0000000607067221 */ /* 0x001fca0000010000 */
[----:B------:R-:W0:Y:S02]  /*4fa0*/  SHFL.BFLY PT, R9, R6, 0x1, 0x1f ;  /* 0x0c201f0006097f89 */ /* 0x000e2400000e0000 */
[----:B0-----:R-:W-:-:S05]  /*4fb0*/  FADD.FTZ R9, R6, R9 ;  /* 0x0000000906097221 */ /* 0x001fca0000010000 */
[----:B------:R-:W-:Y:S04]  /*4fc0*/  @!P0 STS [R8+0x8], R9 ;  /* 0x0000080908008388 */ /* 0x000fe80000000800 */
[----:B------:R-:W-:Y:S06]  /*4fd0*/  BAR.SYNC.DEFER_BLOCKING 0x0 ;  /* 0x0000000000007b1d */ /* 0x000fec0000010000 */
[----:B------:R-:W0:Y:S04]  /*4fe0*/  @!P3 LDS R9, [R10.X4+0x8] ;  /* 0x000008000a09b984 */ /* 0x000e280000004800 */
[----:B0-----:R-:W0:Y:S02]  /*4ff0*/  SHFL.BFLY PT, R0, R9, 0x1, 0x1f ;  /* 0x0c201f0009007f89 */ /* 0x001e2400000e0000 */
[----:B0-----:R-:W-:-:S06]  /*5000*/  FADD.FTZ R0, R0, R9 ;  /* 0x0000000900007221 */ /* 0x001fcc0000010000 */
[----:B------:R-:W0:Y:S01]  /*5010*/  SHFL.IDX PT, R0, R0, RZ, 0x1f ;  /* 0x00001fff00007589 */ /* 0x000e2200000e0000 */
[----:B------:R-:W-:Y:S05]  /*5020*/  @P1 BRA.U `(.L_x_372) ;  /* 0x000005c100001947 */ /* 0x000fea0003800000 */
[----:B------:R-:W1:Y:S01]  /*5030*/  LDC.U8 R14, c[0x0][0x26c] ;  /* 0x00009b00ff0e7b82 */ /* 0x000e620000000000 */
[----:B------:R-:W-:Y:S01]  /*5040*/  BSSY B0, `(.L_x_372) ;  /* 0x000005a000007945 */ /* 0x000fe20003800000 */
[----:B-1----:R-:W-:-:S13]  /*5050*/  ISETP.NE.AND P0, PT, R14, RZ, PT ;  /* 0x000000ff0e00720c */ /* 0x002fda0003f05270 */
[----:B------:R-:W-:Y:S02]  /*5060*/  @P0 IMAD.MOV.U32 R5, RZ, RZ, c[0x0][0x268] ;  /* 0x00009a00ff050624 */ /* 0x000fe400078e00ff */
[----:B------:R-:W-:-:S04]  /*5070*/  @P0 IMAD R6, R28, c[0x0][0x1d8], R23 ;  /* 0x000076001c060a24 */ /* 0x000fc800078e0217 */
[----:B------:R-:W-:Y:S02]  /*5080*/  @P0 IMAD R5, R6, R5, c[0x0][0x1ec] ;  /* 0x00007b0006050624 */ /* 0x000fe400078e0205 */
[----:B------:R-:W-:Y:S02]  /*5090*/  CS2R R6, SRZ ;  /* 0x0000000000067805 */ /* 0x000fe4000001ff00 */
[----:B------:R-:W-:-:S04]  /*50a0*/  @P0 IMAD R5, R5, c[0x0][0x1d4], RZ ;  /* 0x0000750005050a24 */ /* 0x000fc800078e02ff */
[--C-:B------:R-:W-:Y:S01]  /*50b0*/  @P0 IMAD.MOV.U32 R6, RZ, RZ, R5.reuse ;  /* 0x000000ffff060224 */ /* 0x100fe200078e0005 */
[----:B------:R-:W-:Y:S01]  /*50c0*/  @P0 SHF.R.S32.HI R7, RZ, 0x1f, R5 ;  /* 0x0000001fff070819 */ /* 0x000fe20000011405 */
[----:B------:R-:W-:Y:S05]  /*50d0*/  @P1 BRA `(.L_x_373) ;  /* 0x0000050000001947 */ /* 0x000fea0003800000 */
[----:B------:R-:W-:Y:S01]  /*50e0*/  LOP3.LUT R5, RZ, R4, RZ, 0x33, !PT ;  /* 0x00000004ff057212 */ /* 0x000fe200078e33ff */
[----:B0-----:R-:W-:Y:S01]  /*50f0*/  FADD.FTZ R0, R0, 9.9999999747524270788e-07 ;  /* 0x358637bd00007421 */ /* 0x001fe20000010000 */
        /* <DEDUP_REMOVED lines=9> */
[----:B------:R-:W-:Y:S01]  /*5190*/  IADD3 R19, R19, 0x210, RZ ;  /* 0x0000021013137810 */ /* 0x000fe20007ffe0ff */
[----:B------:R-:W-:Y:S01]  /*51a0*/  IMAD.MOV.U32 R0, RZ, RZ, R9 ;  /* 0x000000ffff007224 */ /* 0x000fe200078e0009 */
[----:B------:R-:W-:Y:S02]  /*51b0*/  LEA.HI.X.SX32 R8, R3, R7, 0x1, P3 ;  /* 0x0000000703087211 */ /* 0x000fe400018f0eff */
[----:B------:R-:W-:Y:S02]  /*51c0*/  LEA R10, P3, R11, c[0x0][0x260], 0x2 ;  /* 0x000098000b0a7a11 */ /* 0x000fe400078610ff */
[----:B------:R-:W-:Y:S02]  /*51d0*/  IADD3 R5, R5, 0x210, RZ ;  /* 0x0000021005057810 */ /* 0x000fe40007ffe0ff */
[----:B------:R-:W-:-:S04]  /*51e0*/  LEA.HI.X R11, R11, c[0x0][0x264], R8, 0x2, P3 ;  /* 0x000099000b0b7a11 */ /* 0x000fc800018f1408 */
.L_x_376:
[----:B-1----:R0:W1:Y:S01]  /*51f0*/  LDS R8, [R19] ;  /* 0x0000000013087984 */ /* 0x0020620000000800 */
[----:B------:R-:W-:Y:S01]  /*5200*/  @P0 IMAD.MOV.U32 R9, RZ, RZ, R11 ;  /* 0x000000ffff090224 */ /* 0x000fe200078e000b */
[----:B------:R-:W-:-:S02]  /*5210*/  IADD3 R0, R0, -0x1, RZ ;  /* 0xffffffff00007810 */ /* 0x000fc40007ffe0ff */
        /* <DEDUP_REMOVED lines=13> */
.L_x_375:
[----:B01----:R-:W-:Y:S05]  /*52f0*/  BSYNC B1 ;  /* 0x0000000000017941 */ /* 0x003fea0003800000 */
.L_x_374:
        /* <DEDUP_REMOVED lines=12> */
.L_x_377:
        /* <DEDUP_REMOVED lines=8> */
[----:B0-----:R-:W-:-:S05]  /*5440*/  IMAD.MOV.U32 R6, RZ, RZ, R8 ;  /* 0x000000ffff067224 */ /* 0x001fca00078e0008 */
[----:B------:R-:W-:Y:S01]  /*5450*/  IADD3 R8, P1, R6, 0x400, RZ ;  /* 0x0000040006087810 */ /* 0x000fe20007f3e0ff */
[----:B-1----:R-:W-:-:S05]  /*5460*/  FMUL.FTZ R15, R2, R13 ;  /* 0x0000000d020f7220 */ /* 0x002fca0000410000 */
[----:B------:R-:W-:-:S04]  /*5470*/  F2FP.PACK_AB R2, RZ, R15 ;  /* 0x0000000fff02723e */ /* 0x000fc800000000ff */
[----:B------:R-:W-:-:S05]  /*5480*/  PRMT R7, R2, 0x7610, R7 ;  /* 0x0000761002077816 */ /* 0x000fca0000000007 */
[----:B------:R0:W-:Y:S04]  /*5490*/  STS.U16 [R5+0x80], R7 ;  /* 0x0000800705007388 */ /* 0x0001e80000000400 */
[----:B------:R-:W1:Y:S01]  /*54a0*/  LDS R2, [R0+0x200] ;  /* 0x0002000000027984 */ /* 0x000e620000000800 */
[----:B0-----:R-:W-:-:S04]  /*54b0*/  IMAD.MOV.U32 R7, RZ, RZ, R9 ;  /* 0x000000ffff077224 */ /* 0x001fc800078e0009 */
[----:B------:R-:W-:Y:S01]  /*54c0*/  IMAD.X R9, RZ, RZ, R7, P1 ;  /* 0x000000ffff097224 */ /* 0x000fe200008e0607 */
[----:B------:R-:W-:Y:S04]  /*54d0*/  @P3 STG.E [R6.64], R11 ;  /* 0x0000000b06003986 */ /* 0x000fe8000c101924 */
[----:B------:R-:W-:Y:S01]  /*54e0*/  @P3 STG.E [R6.64+0x100], R15 ;  /* 0x0001000f06003986 */ /* 0x000fe2000c101924 */
[----:B-1----:R-:W-:-:S05]  /*54f0*/  FMUL.FTZ R19, R2, R13 ;  /* 0x0000000d02137220 */ /* 0x002fca0000410000 */
[----:B------:R-:W-:Y:S01]  /*5500*/  F2FP.PACK_AB R2, RZ, R19 ;  /* 0x00000013ff02723e */ /* 0x000fe200000000ff */
[----:B------:R-:W-:Y:S03]  /*5510*/  @P3 STG.E [R6.64+0x200], R19 ;  /* 0x0002001306003986 */ /* 0x000fe6000c101924 */
[----:B------:R-:W-:-:S05]  /*5520*/  PRMT R10, R2, 0x7610, R10 ;  /* 0x00007610020a7816 */ /* 0x000fca000000000a */
[----:B------:R-:W-:Y:S04]  /*5530*/  STS.U16 [R5+0x100], R10 ;  /* 0x0001000a05007388 */ /* 0x000fe80000000400 */
[----:B------:R0:W1:Y:S02]  /*5540*/  LDS R2, [R0+0x300] ;  /* 0x0003000000027984 */ /* 0x0000640000000800 */
[----:B0-----:R-:W-:Y:S01]  /*5550*/  IADD3 R0, R0, 0x400, RZ ;  /* 0x0000040000007810 */ /* 0x001fe20007ffe0ff */
[----:B-1----:R-:W-:-:S05]  /*5560*/  FMUL.FTZ R21, R2, R13 ;  /* 0x0000000d02157220 */ /* 0x002fca0000410000 */
[----:B------:R-:W-:Y:S01]  /*5570*/  @P3 STG.E [R6.64+0x300], R21 ;  /* 0x0003001506003986 */ /* 0x000fe2000c101924 */
[----:B------:R-:W-:-:S04]  /*5580*/  F2FP.PACK_AB R2, RZ, R21 ;  /* 0x00000015ff02723e */ /* 0x000fc800000000ff */
[----:B------:R-:W-:Y:S02]  /*5590*/  PRMT R12, R2, 0x7610, R12 ;  /* 0x00007610020c7816 */ /* 0x000fe4000000000c */
[----:B------:R-:W-:-:S03]  /*55a0*/  IADD3 R2, R5, 0x200, RZ ;  /* 0x0000020005027810 */ /* 0x000fc60007ffe0ff */
[----:B------:R0:W-:Y:S02]  /*55b0*/  STS.U16 [R5+0x180], R12 ;  /* 0x0001800c05007388 */ /* 0x0001e40000000400 */
[----:B0-----:R-:W-:Y:S01]  /*55c0*/  IMAD.MOV.U32 R5, RZ, RZ, R2 ;  /* 0x000000ffff057224 */ /* 0x001fe200078e0002 */
[----:B------:R-:W-:Y:S05]  /*55d0*/  @!P0 BRA `(.L_x_377) ;  /* 0xfffffde000008947 */ /* 0x000fea000383ffff */
.L_x_373:
[----:B------:R-:W-:Y:S05]  /*55e0*/  BSYNC B0 ;  /* 0x0000000000007941 */ /* 0x000fea0003800000 */
.L_x_372:
[----:B0-----:R-:W-:Y:S01]  /*55f0*/  SHF.R.S32.HI R0, RZ, 0x1f, R17 ;  /* 0x0000001fff007819 */ /* 0x001fe20000011411 */
[----:B------:R-:W-:Y:S01]  /*5600*/  UMOV UR4, 0x4 ;  /* 0x0000000400047882 */ /* 0x000fe20000000000 */
[----:B------:R-:W-:Y:S01]  /*5610*/  SHF.R.S32.HI R2, RZ, 0x1f, R25 ;  /* 0x0000001fff027819 */ /* 0x000fe20000011419 */
[----:B------:R-:W-:Y:S01]  /*5620*/  ULDC UR5, c[0x0][0x1d4] ;  /* 0x0000750000057ab9 */ /* 0x000fe20000000800 */
[----:B------:R-:W-:Y:S01]  /*5630*/  LEA.HI R0, R0, R17, RZ, 0x2 ;  /* 0x0000001100007211 */ /* 0x000fe200078f10ff */
[----:B------:R-:W-:Y:S01]  /*5640*/  UIADD3 UR4, UR4, UR5, URZ ;  /* 0x0000000504047290 */ /* 0x000fe2000fffe03f */
[----:B------:R-:W-:Y:S01]  /*5650*/  LEA.HI R3, R2, R25, RZ, 0x4 ;  /* 0x0000001902037211 */ /* 0x000fe200078f20ff */
[----:B------:R-:W-:Y:S01]  /*5660*/  BSSY B0, `(.L_x_378) ;  /* 0x000001e000007945 */ /* 0x000fe20003800000 */
[----:B------:R-:W-:Y:S01]  /*5670*/  LOP3.LUT R2, R0, 0xfffffffc, RZ, 0xc0, !PT ;  /* 0xfffffffc00027812 */ /* 0x000fe200078ec0ff */
[----:B------:R-:W-:Y:S01]  /*5680*/  USHF.R.S32.HI UR5, URZ, 0x1f, UR4 ;  /* 0x0000001f3f057899 */ /* 0x000fe20008011404 */
[----:B------:R-:W-:Y:S01]  /*5690*/  LOP3.LUT R0, R3, 0xfffffff0, RZ, 0xc0, !PT ;  /* 0xfffffff003007812 */ /* 0x000fe200078ec0ff */
[----:B------:R-:W-:Y:S01]  /*56a0*/  CS2R R10, SRZ ;  /* 0x00000000000a7805 */ /* 0x000fe2000001ff00 */
[----:B------:R-:W-:Y:S01]  /*56b0*/  SHF.R.S32.HI R3, RZ, 0x4, R3 ;  /* 0x00000004ff037819 */ /* 0x000fe20000011403 */
[----:B------:R-:W-:Y:S01]  /*56c0*/  IMAD.IADD R2, R17, 0x1, -R2 ;  /* 0x0000000111027824 */ /* 0x000fe200078e0a02 */
[----:B------:R-:W-:Y:S01]  /*56d0*/  ULEA.HI UR5, UR5, UR4, URZ, 0x2 ;  /* 0x0000000405057291 */ /* 0x000fe2000f8f103f */
[----:B------:R-:W-:Y:S01]  /*56e0*/  IMAD.IADD R0, R25, 0x1, -R0 ;  /* 0x0000000119007824 */ /* 0x000fe200078e0a00 */
[----:B------:R-:W-:-:S02]  /*56f0*/  CS2R R8, SRZ ;  /* 0x0000000000087805 */ /* 0x000fc4000001ff00 */
        /* <DEDUP_REMOVED lines=19> */
.L_x_380:
[----:B-----5:R0:W-:Y:S02]  /*5830*/  STS.128 [R0.X16+0x110], R8 ;  /* 0x0001100800007388 */ /* 0x0201e4000000cc00 */
.L_x_379:
[----:B------:R-:W-:Y:S05]  /*5840*/  BSYNC B0 ;  /* 0x0000000000007941 */ /* 0x000fea0003800000 */
.L_x_378:
[----:B------:R-:W-:Y:S01]  /*5850*/  IMAD.IADD R20, R3, 0x1, R4 ;  /* 0x0000000103147824 */ /* 0x000fe200078e0204 */
[----:B------:R-:W-:Y:S01]  /*5860*/  IMNMX R47, R17, c[0x0][0x1d4], PT ;  /* 0x00007500112f7a17 */ /* 0x000fe20003800200 */
[----:B------:R-:W-:Y:S01]  /*5870*/  BAR.SYNC.DEFER_BLOCKING 0x0 ;  /* 0x0000000000007b1d */ /* 0x000fe20000010000 */
[----:B------:R-:W-:Y:S01]  /*5880*/  LEA R45, R3, UR6, 0x1 ;  /* 0x00000006032d7c11 */ /* 0x000fe2000f8e08ff */
[----:B------:R-:W-:Y:S01]  /*5890*/  IMAD.SHL.U32 R12, R20, 0x80, RZ ;  /* 0x00000080140c7824 */ /* 0x000fe200078e00ff */
[----:B------:R-:W-:Y:S01]  /*58a0*/  CS2R R42, SRZ ;  /* 0x00000000002a7805 */ /* 0x000fe2000001ff00 */
[----:B------:R-:W-:Y:S02]  /*58b0*/  IMAD.MOV.U32 R46, RZ, RZ, RZ ;  /* 0x000000ffff2e7224 */ /* 0x000fe400078e00ff */
[----:B------:R-:W-:Y:S01]  /*58c0*/  BSSY B0, `(.L_x_381) ;  /* 0x00000b9000007945 */ /* 0x000fe20003800000 */
[----:B------:R-:W-:Y:S01]  /*58d0*/  IADD3 R13, P0, R5, R12, RZ ;  /* 0x0000000c050d7210 */ /* 0x000fe20007f1e0ff */
[----:B------:R-:W-:-:S02]  /*58e0*/  IMAD.MOV.U32 R44, RZ, RZ, RZ ;  /* 0x000000ffff2c7224 */ /* 0x000fc400078e00ff */
[----:B------:R-:W-:Y:S01]  /*58f0*/  IMAD.MOV.U32 R29, RZ, RZ, RZ ;  /* 0x000000ffff1d7224 */ /* 0x000fe200078e00ff */
[----:B------:R-:W-:Y:S01]  /*5900*/  LEA.HI.X.SX32 R12, R12, R6, 0x1, P0 ;  /* 0x000000060c0c7211 */ /* 0x000fe200000f0eff */
[----:B------:R-:W-:Y:S01]  /*5910*/  IMAD.MOV.U32 R21, RZ, RZ, RZ ;  /* 0x000000ffff157224 */ /* 0x000fe200078e00ff */
[C---:B------:R-:W-:Y:S01]  /*5920*/  LEA R30, P0, R13.reuse, c[0x0][0x1a0], 0x1 ;  /* 0x000068000d1e7a11 */ /* 0x040fe200078008ff */
[----:B------:R-:W-:Y:S02]  /*5930*/  IMAD.MOV.U32 R22, RZ, RZ, RZ ;  /* 0x000000ffff167224 */ /* 0x000fe400078e00ff */
[----:B------:R-:W-:Y:S01]  /*5940*/  IMAD.MOV.U32 R19, RZ, RZ, RZ ;  /* 0x000000ffff137224 */ /* 0x000fe200078e00ff */
        /* <DEDUP_REMOVED lines=12> */
[----:B------:R-:W-:Y:S02]  /*5a10*/  IMAD R40, R15, 0x80, R2 ;  /* 0x000000800f287824 */ /* 0x000fe400078e0202 */
[----:B------:R-:W-:-:S02]  /*5a20*/  IMAD.MOV.U32 R19, RZ, RZ, RZ ;  /* 0x000000ffff137224 */ /* 0x000fc400078e00ff */
[----:B------:R-:W-:Y:S02]  /*5a30*/  IMAD.IADD R48, R12, 0x1, -R13 ;  /* 0x000000010c307824 */ /* 0x000fe400078e0a0d */
[----:B------:R-:W-:Y:S02]  /*5a40*/  IMAD.MOV.U32 R52, RZ, RZ, R20 ;  /* 0x000000ffff347224 */ /* 0x000fe400078e0014 */
[----:B------:R-:W-:Y:S01]  /*5a50*/  IMAD.MOV.U32 R22, RZ, RZ, RZ ;  /* 0x000000ffff167224 */ /* 0x000fe200078e00ff */
[----:B------:R-:W-:Y:S01]  /*5a60*/  LOP3.LUT P0, RZ, R48, 0x4, RZ, 0xc0, !PT ;  /* 0x0000000430ff7812 */ /* 0x000fe2000780c0ff */
[----:B------:R-:W-:Y:S02]  /*5a70*/  IMAD.MOV.U32 R21, RZ, RZ, RZ ;  /* 0x000000ffff157224 */ /* 0x000fe400078e00ff */
[----:B------:R-:W-:Y:S02]  /*5a80*/  IMAD.MOV.U32 R29, RZ, RZ, RZ ;  /* 0x000000ffff1d7224 */ /* 0x000fe400078e00ff */
[----:B------:R-:W-:-:S02]  /*5a90*/  IMAD.MOV.U32 R44, RZ, RZ, RZ ;  /* 0x000000ffff2c7224 */ /* 0x000fc400078e00ff */
[----:B------:R-:W-:Y:S02]  /*5aa0*/  IMAD.MOV.U32 R46, RZ, RZ, RZ ;  /* 0x000000ffff2e7224 */ /* 0x000fe400078e00ff */
[----:B------:R-:W-:-:S04]  /*5ab0*/  IMAD.WIDE R40, R40, R41, c[0x0][0x238] ;  /* 0x00008e0028287625 */ /* 0x000fc800078e0229 */
[----:B------:R-:W-:Y:S05]  /*5ac0*/  @P0 BRA `(.L_x_384) ;  /* 0x0000032000000947 */ /* 0x000fea0003800000 */
[----:B------:R-:W-:Y:S01]  /*5ad0*/  IMAD R15, R28, c[0x0][0x1d4], RZ ;  /* 0x000075001c0f7a24 */ /* 0x000fe200078e02ff */
[----:B------:R-:W-:Y:S01]  /*5ae0*/  SHF.R.S32.HI R12, RZ, 0x1f, R20 ;  /* 0x0000001fff0c7819 */ /* 0x000fe20000011414 */
[----:B------:R-:W1:Y:S03]  /*5af0*/  LDS.U16 R19, [R45] ;  /* 0x000000002d137984 */ /* 0x000e660000000400 */
        /* <DEDUP_REMOVED lines=30> */
.L_x_385:
[--C-:B-----5:R-:W-:Y:S01]  /*5ce0*/  HADD2.F32 R21, -RZ, R12.reuse.H1_H1 ;  /* 0x3000000cff157230 */ /* 0x120fe20000004100 */
[----:B------:R-:W-:Y:S01]  /*5cf0*/  IADD3 R52, R20, 0x4, RZ ;  /* 0x0000000414347810 */ /* 0x000fe20007ffe0ff */
[--C-:B------:R-:W-:Y:S02]  /*5d00*/  HADD2.F32 R29, -RZ, R13.reuse.H0_H0 ;  /* 0x2000000dff1d7230 */ /* 0x100fe40000004100 */
[----:B------:R-:W-:Y:S01]  /*5d10*/  HADD2.F32 R19, -RZ, R12.H0_H0 ;  /* 0x2000000cff137230 */ /* 0x000fe20000004100 */
[C---:B------:R-:W-:Y:S01]  /*5d20*/  FFMA.FTZ R22, R46.reuse, R21, RZ ;  /* 0x000000152e167223 */ /* 0x040fe200000100ff */
[----:B-1----:R-:W-:Y:S01]  /*5d30*/  HADD2.F32 R13, -RZ, R13.H1_H1 ;  /* 0x3000000dff0d7230 */ /* 0x002fe20000004100 */
        /* <DEDUP_REMOVED lines=9> */
[C---:B------:R-:W-:Y:S02]  /*5dd0*/  FFMA.FTZ R43, R46.reuse, R43, RZ ;  /* 0x0000002b2e2b7223 */ /* 0x040fe400000100ff */
[----:B------:R-:W-:Y:S02]  /*5de0*/  FFMA.FTZ R46, R46, R15, RZ ;  /* 0x0000000f2e2e7223 */ /* 0x000fe400000100ff */
.L_x_384:
[----:B------:R-:W-:Y:S05]  /*5df0*/  BSYNC B1 ;  /* 0x0000000000017941 */ /* 0x000fea0003800000 */
.L_x_383:
[----:B------:R-:W-:-:S13]  /*5e00*/  LOP3.LUT P0, RZ, R48, 0xfffffffc, RZ, 0xc0, !PT ;  /* 0xfffffffc30ff7812 */ /* 0x000fda000780c0ff */
[----:B------:R-:W-:Y:S05]  /*5e10*/  @!P0 BRA `(.L_x_382) ;  /* 0x0000063000008947 */ /* 0x000fea0003800000 */
[----:B------:R-:W-:Y:S01]  /*5e20*/  ULDC UR4, c[0x0][0x1ec] ;  /* 0x00007b0000047ab9 */ /* 0x000fe20000000800 */
[----:B------:R-:W-:Y:S01]  /*5e30*/  IMAD R53, R28, c[0x0][0x1d4], RZ ;  /* 0x000075001c357a24 */ /* 0x000fe200078e02ff */
[----:B------:R-:W-:-:S06]  /*5e40*/  UISETP.NE.AND UP0, UPT, URZ, UR4, UPT ;  /* 0x000000043f00728c */ /* 0x000fcc000bf05270 */
[----:B------:R-:W-:Y:S02]  /*5e50*/  PLOP3.LUT P2, PT, PT, PT, UP0, 0x80, 0x0 ;  /* 0x000000000000781c */ /* 0x000fe40003f4f008 */
.L_x_388:
[----:B------:R-:W-:Y:S02]  /*5e60*/  SHF.R.S32.HI R12, RZ, 0x1f, R52 ;  /* 0x0000001fff0c7819 */ /* 0x000fe40000011434 */
[----:B------:R-:W-:Y:S02]  /*5e70*/  IADD3 R13, P0, R53, R52, RZ ;  /* 0x00000034350d7210 */ /* 0x000fe40007f1e0ff */
[----:B------:R-:W-:Y:S02]  /*5e80*/  ISETP.NE.AND P4, PT, R27, RZ, PT ;  /* 0x000000ff1b00720c */ /* 0x000fe40003f85270 */
[----:B------:R-:W-:Y:S02]  /*5e90*/  LEA.HI.X.SX32 R12, R53, R12, 0x1, P0 ;  /* 0x0000000c350c7211 */ /* 0x000fe400000f0eff */
[----:B------:R-:W-:-:S04]  /*5ea0*/  LEA R50, P0, R13, c[0x0][0x1a8], 0x2 ;  /* 0x00006a000d327a11 */ /* 0x000fc800078010ff */
[----:B------:R-:W-:-:S05]  /*5eb0*/  LEA.HI.X R51, R13, c[0x0][0x1ac], R12, 0x2, P0 ;  /* 0x00006b000d337a11 */ /* 0x000fca00000f140c */
[----:B------:R-:W2:Y:S01]  /*5ec0*/  LDG.E R12, [R50.64] ;  /* 0x00000024320c7981 */ /* 0x000ea2000c1e1900 */
[----:B------:R-:W-:Y:S02]  /*5ed0*/  IMAD.SHL.U32 R14, R52, 0x80, RZ ;  /* 0x00000080340e7824 */ /* 0x000fe400078e00ff */
[----:B--2---:R-:W-:-:S04]  /*5ee0*/  IMAD R13, R12, c[0x0][0x1d8], RZ ;  /* 0x000076000c0d7a24 */ /* 0x004fc800078e02ff */
[----:B------:R-:W-:-:S04]  /*5ef0*/  IMAD R13, R13, c[0x0][0x1d4], R52 ;  /* 0x000075000d0d7a24 */ /* 0x000fc800078e0234 */
[----:B------:R-:W-:Y:S01]  /*5f00*/  IMAD.SHL.U32 R12, R13, 0x80, RZ ;  /* 0x000000800d0c7824 */ /* 0x000fe200078e00ff */
[----:B------:R-:W-:-:S04]  /*5f10*/  IADD3 R13, P3, R5, R14, RZ ;  /* 0x0000000e050d7210 */ /* 0x000fc80007f7e0ff */
[----:B------:R-:W-:Y:S02]  /*5f20*/  IADD3 R15, P0, R57, R12, RZ ;  /* 0x0000000c390f7210 */ /* 0x000fe40007f1e0ff */
[----:B------:R-:W-:Y:S02]  /*5f30*/  LEA.HI.X.SX32 R14, R14, R6, 0x1, P3 ;  /* 0x000000060e0e7211 */ /* 0x000fe400018f0eff */
        /* <DEDUP_REMOVED lines=18> */
.L_x_386:
[----:B------:R-:W2:Y:S01]  /*6060*/  LDG.E R50, [R50.64+0x10] ;  /* 0x0000102432327981 */ /* 0x000ea2000c1e1900 */
[----:B------:R-:W-:-:S05]  /*6070*/  IMAD.IADD R36, R52, 0x1, -R4 ;  /* 0x0000000134247824 */ /* 0x000fca00078e0a04 */
[----:B------:R-:W-:-:S05]  /*6080*/  LEA R39, R36, UR5, 0x1 ;  /* 0x0000000524277c11 */ /* 0x000fca000f8e08ff */
[----:B------:R-:W3:Y:S01]  /*6090*/  LDS.U16 R37, [R39+0x210] ;  /* 0x0002100027257984 */ /* 0x000ee20000000400 */
[----:B--2---:R-:W-:-:S04]  /*60a0*/  IMAD R33, R50, c[0x0][0x1d8], RZ ;  /* 0x0000760032217a24 */ /* 0x004fc800078e02ff */
[----:B------:R-:W-:-:S05]  /*60b0*/  IMAD R33, R33, c[0x0][0x1d4], R52 ;  /* 0x0000750021217a24 */ /* 0x000fca00078e0234 */
[----:B------:R-:W-:-:S04]  /*60c0*/  LEA R32, R33, 0x200, 0x7 ;  /* 0x0000020021207811 */ /* 0x000fc800078e38ff */
[----:B------:R-:W-:-:S04]  /*60d0*/  IADD3 R33, P0, R57, R32, RZ ;  /* 0x0000002039217210 */ /* 0x000fc80007f1e0ff */
[----:B------:R-:W-:Y:S02]  /*60e0*/  LEA.HI.X.SX32 R34, R32, R7, 0x1, P0 ;  /* 0x0000000720227211 */ /* 0x000fe400000f0eff */
[----:B------:R-:W-:-:S04]  /*60f0*/  LEA R32, P0, R33, c[0x0][0x1a0], 0x1 ;  /* 0x0000680021207a11 */ /* 0x000fc800078008ff */
[----:B------:R-:W-:-:S06]  /*6100*/  LEA.HI.X R33, R33, c[0x0][0x1a4], R34, 0x1, P0 ;  /* 0x0000690021217a11 */ /* 0x000fcc00000f0c22 */
[----:B------:R-:W5:Y:S02]  /*6110*/  LDG.E.128 R32, [R32.64] ;  /* 0x0000002420207981 */ /* 0x000f64000c1e1d00 */
[--C-:B-----5:R-:W-:Y:S02]  /*6120*/  HADD2.F32 R38, -RZ, R12.reuse.H0_H0 ;  /* 0x2000000cff267230 */ /* 0x120fe40000004100 */
[----:B---3--:R-:W-:Y:S02]  /*6130*/  HADD2.F32 R37, -RZ, R37.H0_H0 ;  /* 0x20000025ff257230 */ /* 0x008fe40000004100 */
[----:B-1----:R-:W-:Y:S02]  /*6140*/  HADD2.F32 R12, -RZ, R12.H1_H1 ;  /* 0x3000000cff0c7230 */ /* 0x002fe40000004100 */
[----:B------:R-:W-:Y:S01]  /*6150*/  HADD2.F32 R50, -RZ, R13.H0_H0 ;  /* 0x2000000dff327230 */ /* 0x000fe20000004100 */
[C---:B------:R-:W-:Y:S01]  /*6160*/  FFMA.FTZ R51, R37.reuse, R38, R19 ;  /* 0x0000002625337223 */ /* 0x040fe20000010013 */
[--C-:B------:R-:W-:Y:S01]  /*6170*/  HADD2.F32 R54, -RZ, R14.reuse.H0_H0 ;  /* 0x2000000eff367230 */ /* 0x100fe20000004100 */
        /* <DEDUP_REMOVED lines=9> */
[----:B------:R-:W-:Y:S01]  /*6210*/  LEA R22, R36, UR6, 0x1 ;  /* 0x0000000624167c11 */ /* 0x000fe2000f8e08ff */
[----:B------:R-:W-:-:S02]  /*6220*/  FFMA.FTZ R44, R37, R14, R44 ;  /* 0x0000000e252c7223 */ /* 0x000fc4000001002c */
        /* <DEDUP_REMOVED lines=13> */
.L_x_387:
[----:B------:R-:W2:Y:S01]  /*6300*/  LDS.U16 R12, [R22+0x8] ;  /* 0x00000800160c7984 */ /* 0x000ea20000000400 */
[----:B------:R-:W-:Y:S01]  /*6310*/  IADD3 R52, R52, 0x8, RZ ;  /* 0x0000000834347810 */ /* 0x000fe20007ffe0ff */
[----:B------:R-:W-:Y:S02]  /*6320*/  HADD2.F32 R21, -RZ, R33.H0_H0 ;  /* 0x20000021ff157230 */ /* 0x000fe40000004100 */
[----:B------:R-:W-:Y:S01]  /*6330*/  HADD2.F32 R43, -RZ, R35.H0_H0 ;  /* 0x20000023ff2b7230 */ /* 0x000fe20000004100 */
[----:B------:R-:W-:Y:S01]  /*6340*/  ISETP.GE.AND P0, PT, R52, R47, PT ;  /* 0x0000002f3400720c */ /* 0x000fe20003f06270 */
[--C-:B------:R-:W-:Y:S02]  /*6350*/  HADD2.F32 R19, -RZ, R32.reuse.H0_H0 ;  /* 0x20000020ff137230 */ /* 0x100fe40000004100 */
[----:B------:R-:W-:Y:S02]  /*6360*/  HADD2.F32 R13, -RZ, R32.H1_H1 ;  /* 0x30000020ff0d7230 */ /* 0x000fe40000004100 */
[----:B-1----:R-:W-:-:S02]  /*6370*/  HADD2.F32 R33, -RZ, R33.H1_H1 ;  /* 0x30000021ff217230 */ /* 0x002fc40000004100 */
[--C-:B------:R-:W-:Y:S02]  /*6380*/  HADD2.F32 R29, -RZ, R34.reuse.H0_H0 ;  /* 0x20000022ff1d7230 */ /* 0x100fe40000004100 */
[----:B------:R-:W-:Y:S02]  /*6390*/  HADD2.F32 R15, -RZ, R34.H1_H1 ;  /* 0x30000022ff0f7230 */ /* 0x000fe40000004100 */
        /* <DEDUP_REMOVED lines=11> */
.L_x_382:
[----:B------:R-:W-:Y:S05]  /*6450*/  BSYNC B0 ;  /* 0x0000000000007941 */ /* 0x000fea0003800000 */
.L_x_381:
        /* <DEDUP_REMOVED lines=70> */
.L_x_395:
[----:B-1---5:R-:W-:Y:S02]  /*68c0*/  HADD2.F32 R30, -RZ, R12.H0_H0 ;  /* 0x2000000cff1e7230 */ /* 0x022fe40000004100 */
        /* <DEDUP_REMOVED lines=15> */
.L_x_394:
[----:B------:R-:W-:Y:S05]  /*69c0*/  BSYNC B2 ;  /* 0x0000000000027941 */ /* 0x000fea0003800000 */
.L_x_393:
[----:B------:R-:W-:Y:S02]  /*69d0*/  IADD3 R20, R20, 0x4, RZ ;  /* 0x0000000414147810 */ /* 0x000fe40007ffe0ff */
.L_x_392:
[----:B------:R-:W-:Y:S05]  /*69e0*/  BSYNC B1 ;  /* 0x0000000000017941 */ /* 0x000fea0003800000 */
.L_x_391:
[----:B------:R-:W-:-:S13]  /*69f0*/  LOP3.LUT P0, RZ, R26, 0xfffffffc, RZ, 0xc0, !PT ;  /* 0xfffffffc1aff7812 */ /* 0x000fda000780c0ff */
[----:B------:R-:W-:Y:S05]  /*6a00*/  @!P0 BRA `(.L_x_390) ;  /* 0x00000a6000008947 */ /* 0x000fea0003800000 */
[C---:B------:R-:W-:Y:S01]  /*6a10*/  LEA R45, R20.reuse, UR5, 0x1 ;  /* 0x00000005142d7c11 */ /* 0x040fe2000f8e08ff */
[----:B------:R-:W-:Y:S01]  /*6a20*/  IMAD.MOV.U32 R26, RZ, RZ, RZ ;  /* 0x000000ffff1a7224 */ /* 0x000fe200078e00ff */
[----:B------:R-:W-:-:S03]  /*6a30*/  LEA R49, R20, 0x200, 0x7 ;  /* 0x0000020014317811 */ /* 0x000fc600078e38ff */
[----:B------:R-:W-:Y:S02]  /*6a40*/  IMAD R45, R4, -0x2, R45 ;  /* 0xfffffffe042d7824 */ /* 0x000fe400078e022d */
.L_x_402:
        /* <DEDUP_REMOVED lines=64> */
.L_x_398:
[--C-:B-----5:R-:W-:Y:S02]  /*6e50*/  HADD2.F32 R32, -RZ, R12.reuse.H0_H0 ;  /* 0x2000000cff207230 */ /* 0x120fe40000004100 */
[----:B------:R-:W-:Y:S02]  /*6e60*/  HADD2.F32 R33, -RZ, R12.H1_H1 ;  /* 0x3000000cff217230 */ /* 0x000fe40000004100 */
[--C-:B------:R-:W-:Y:S01]  /*6e70*/  HADD2.F32 R34, -RZ, R14.reuse.H0_H0 ;  /* 0x2000000eff227230 */ /* 0x100fe20000004100 */
[C---:B------:R-:W-:Y:S01]  /*6e80*/  FFMA.FTZ R19, R48.reuse, R32, R19 ;  /* 0x0000002030137223 */ /* 0x040fe20000010013 */
[----:B------:R-:W-:Y:S01]  /*6e90*/  HADD2.F32 R35, -RZ, R14.H1_H1 ;  /* 0x3000000eff237230 */ /* 0x000fe20000004100 */
[C---:B------:R-:W-:Y:S01]  /*6ea0*/  FFMA.FTZ R22, R48.reuse, R33, R22 ;  /* 0x0000002130167223 */ /* 0x040fe20000010016 */
[----:B-1----:R-:W-:Y:S01]  /*6eb0*/  HADD2.F32 R12, -RZ, R13.H0_H0 ;  /* 0x2000000dff0c7230 */ /* 0x002fe20000004100 */
        /* <DEDUP_REMOVED lines=9> */
.L_x_397:
[----:B------:R-:W-:Y:S05]  /*6f50*/  BSYNC B1 ;  /* 0x0000000000017941 */ /* 0x000fea0003800000 */
.L_x_396:
[----:B------:R-:W-:Y:S01]  /*6f60*/  IADD3 R35, R20, 0x4, RZ ;  /* 0x0000000414237810 */ /* 0x000fe20007ffe0ff */
[----:B------:R-:W-:Y:S03]  /*6f70*/  BSSY B1, `(.L_x_399) ;  /* 0x000004a000017945 */ /* 0x000fe60003800000 */
[----:B------:R-:W-:-:S13]  /*6f80*/  ISETP.GE.AND P0, PT, R35, c[0x0][0x1d4], PT ;  /* 0x0000750023007a0c */ /* 0x000fda0003f06270 */
[----:B------:R-:W-:Y:S05]  /*6f90*/  @!P0 BRA `(.L_x_400) ;  /* 0x0000047000008947 */ /* 0x000fea0003800000 */
[----:B------:R-:W-:Y:S01]  /*6fa0*/  IABS R15, c[0x0][0x1d4] ;  /* 0x00007500000f7a13 */ /* 0x000fe20000000000 */
[----:B------:R-:W1:Y:S01]  /*6fb0*/  LDS.U16 R47, [R47+0x218] ;  /* 0x000218002f2f7984 */ /* 0x000e620000000400 */
        /* <DEDUP_REMOVED lines=53> */
.L_x_401:
        /* <DEDUP_REMOVED lines=16> */
.L_x_400:
[----:B------:R-:W-:Y:S05]  /*7410*/  BSYNC B1 ;  /* 0x0000000000017941 */ /* 0x000fea0003800000 */
.L_x_399:
[----:B------:R-:W-:Y:S02]  /*7420*/  IADD3 R20, R20, 0x8, RZ ;  /* 0x0000000814147810 */ /* 0x000fe40007ffe0ff */
[----:B------:R-:W-:Y:S02]  /*7430*/  IADD3 R26, R26, 0x10, RZ ;  /* 0x000000101a1a7810 */ /* 0x000fe40007ffe0ff */
[----:B------:R-:W-:Y:S02]  /*7440*/  ISETP.GE.AND P0, PT, R20, R17, PT ;  /* 0x000000111400720c */ /* 0x000fe40003f06270 */
[----:B------:R-:W-:-:S11]  /*7450*/  IADD3 R49, R49, 0x400, RZ ;  /* 0x0000040031317810 */ /* 0x000fd60007ffe0ff */
[----:B------:R-:W-:Y:S05]  /*7460*/  @!P0 BRA `(.L_x_402) ;  /* 0xfffff5e000008947 */ /* 0x000fea000383ffff */
.L_x_390:
[----:B------:R-:W-:Y:S05]  /*7470*/  BSYNC B0 ;  /* 0x0000000000007941 */ /* 0x000fea0003800000 */
.L_x_389:
[----:B------:R-:W-:Y:S01]  /*7480*/  BSSY B0, `(.L_x_403) ;  /* 0x0000033000007945 */ /* 0x000fe20003800000 */
[----:B------:R-:W-:Y:S05]  /*7490*/  @P1 BRA `(.L_x_404) ;  /* 0x0000031000001947 */ /* 0x000fea0003800000 */
[----:B0-----:R-:W-:-:S05]  /*74a0*/  IMAD.SHL.U32 R0, R17, 0x80, RZ ;  /* 0x0000008011007824 */ /* 0x001fca00078e00ff */
        /* <DEDUP_REMOVED lines=8> */
[----:B------:R-:W0:Y:S02]  /*7530*/  LDS.U16 R0, [R4+0x210] ;  /* 0x0002100004007984 */ /* 0x000e240000000400 */
[----:B0-----:R-:W-:Y:S01]  /*7540*/  HADD2.F32 R0, -RZ, R0.H0_H0 ;  /* 0x20000000ff007230 */ /* 0x001fe20000004100 */
        /* <DEDUP_REMOVED lines=21> */
.L_x_406:
[----:B------:R-:W-:Y:S05]  /*76a0*/  BSYNC B1 ;  /* 0x0000000000017941 */ /* 0x000fea0003800000 */
.L_x_405:
[----:B-----5:R-:W-:Y:S02]  /*76b0*/  HADD2.F32 R6, -RZ, R13.H0_H0 ;  /* 0x2000000dff067230 */ /* 0x020fe40000004100 */
[----:B------:R-:W-:Y:S02]  /*76c0*/  HADD2.F32 R8, -RZ, R15.H0_H0 ;  /* 0x2000000fff087230 */ /* 0x000fe40000004100 */
[--C-:B0-----:R-:W-:Y:S01]  /*76d0*/  HADD2.F32 R4, -RZ, R12.reuse.H0_H0 ;  /* 0x2000000cff047230 */ /* 0x101fe20000004100 */
        /* <DEDUP_REMOVED lines=13> */
.L_x_404:
[----:B------:R-:W-:Y:S05]  /*77b0*/  BSYNC B0 ;  /* 0x0000000000007941 */ /* 0x000fea0003800000 */
.L_x_403:
[----:B0-----:R-:W-:Y:S01]  /*77c0*/  LOP3.LUT R0, R25, 0xffffffe0, RZ, 0xc0, !PT ;  /* 0xffffffe019007812 */ /* 0x001fe200078ec0ff */
[----:B------:R-:W-:Y:S01]  /*77d0*/  IMAD R3, R3, 0x80, R2 ;  /* 0x0000008003037824 */ /* 0x000fe200078e0202 */
[C---:B------:R-:W-:Y:S01]  /*77e0*/  LOP3.LUT R4, R25.reuse, 0xfffffff0, RZ, 0xc0, !PT ;  /* 0xfffffff019047812 */ /* 0x040fe200078ec0ff */
[----:B------:R-:W-:Y:S01]  /*77f0*/  BAR.SYNC.DEFER_BLOCKING 0x0 ;  /* 0x0000000000007b1d */ /* 0x000fe20000010000 */
[----:B------:R-:W-:Y:S02]  /*7800*/  ISETP.NE.AND P0, PT, R0, 0x20, PT ;  /* 0x000000200000780c */ /* 0x000fe40003f05270 */
[C---:B------:R-:W-:Y:S02]  /*7810*/  IADD3 R5, R25.reuse, 0xf, RZ ;  /* 0x0000000f19057810 */ /* 0x040fe40007ffe0ff */
[C---:B------:R-:W-:Y:S01]  /*7820*/  ISETP.GT.AND P4, PT, R25.reuse, 0x1f, PT ;  /* 0x0000001f1900780c */ /* 0x040fe20003f84270 */
[----:B------:R-:W-:Y:S01]  /*7830*/  BSSY B0, `(.L_x_407) ;  /* 0x000000b000007945 */ /* 0x000fe20003800000 */
[----:B------:R-:W-:-:S02]  /*7840*/  ISETP.GT.AND P2, PT, R25, 0xf, PT ;  /* 0x0000000f1900780c */ /* 0x000fc40003f44270 */
[----:B------:R-:W-:Y:S02]  /*7850*/  ISETP.NE.AND P1, PT, R4, 0x10, PT ;  /* 0x000000100400780c */ /* 0x000fe40003f25270 */
[----:B------:R-:W-:Y:S02]  /*7860*/  ISETP.GT.U32.AND P3, PT, R5, 0x1e, PT ;  /* 0x0000001e0500780c */ /* 0x000fe40003f64070 */
[----:B------:R-:W-:Y:S01]  /*7870*/  LEA R3, R3, 0x210, 0x1 ;  /* 0x0000021003037811 */ /* 0x000fe200078e08ff */
[----:B------:R-:W-:Y:S05]  /*7880*/  @P0 BRA `(.L_x_408) ;  /* 0x0000005000000947 */ /* 0x000fea0003800000 */
[----:B------:R-:W-:Y:S02]  /*7890*/  F2FP.PACK_AB R4, R22, R19 ;  /* 0x000000131604723e */ /* 0x000fe400000000ff */
[----:B------:R-:W-:Y:S02]  /*78a0*/  F2FP.PACK_AB R5, R42, R21 ;  /* 0x000000152a05723e */ /* 0x000fe400000000ff */
[----:B------:R-:W-:Y:S02]  /*78b0*/  F2FP.PACK_AB R6, R44, R29 ;  /* 0x0000001d2c06723e */ /* 0x000fe400000000ff */
[----:B------:R-:W-:-:S05]  /*78c0*/  F2FP.PACK_AB R7, R46, R43 ;  /* 0x0000002b2e07723e */ /* 0x000fca00000000ff */
[----:B------:R0:W-:Y:S02]  /*78d0*/  STS.128 [R3+-0x200], R4 ;  /* 0xfffe000403007388 */ /* 0x0001e40000000c00 */
.L_x_408:
[----:B------:R-:W-:Y:S05]  /*78e0*/  BSYNC B0 ;  /* 0x0000000000007941 */ /* 0x000fea0003800000 */
.L_x_407:
        /* <DEDUP_REMOVED lines=10> */
[----:B------:R-:W-:Y:S01]  /*7990*/  HADD2.F32 R4, -RZ, R5.H0_H0 ;  /* 0x20000005ff047230 */ /* 0x000fe20000004100 */
[----:B------:R-:W-:Y:S01]  /*79a0*/  FADD.FTZ R29, R29, R8 ;  /* 0x000000081d1d7221 */ /* 0x000fe20000010000 */
[----:B------:R-:W-:Y:S01]  /*79b0*/  HADD2.F32 R6, -RZ, R7.H0_H0 ;  /* 0x20000007ff067230 */ /* 0x000fe20000004100 */
[----:B------:R-:W-:Y:S01]  /*79c0*/  FADD.FTZ R44, R44, R11 ;  /* 0x0000000b2c2c7221 */ /* 0x000fe20000010000 */
[----:B------:R-:W-:Y:S01]  /*79d0*/  HADD2.F32 R5, -RZ, R5.H1_H1 ;  /* 0x30000005ff057230 */ /* 0x000fe20000004100 */
[----:B------:R-:W-:Y:S01]  /*79e0*/  FADD.FTZ R21, R21, R4 ;  /* 0x0000000415157221 */ /* 0x000fe20000010000 */
[----:B------:R-:W-:Y:S01]  /*79f0*/  HADD2.F32 R7, -RZ, R7.H1_H1 ;  /* 0x30000007ff077230 */ /* 0x000fe20000004100 */
[----:B------:R-:W-:-:S02]  /*7a00*/  FADD.FTZ R43, R43, R6 ;  /* 0x000000062b2b7221 */ /* 0x000fc40000010000 */
[----:B------:R-:W-:Y:S02]  /*7a10*/  FADD.FTZ R42, R42, R5 ;  /* 0x000000052a2a7221 */ /* 0x000fe40000010000 */
[----:B------:R-:W-:Y:S02]  /*7a20*/  FADD.FTZ R46, R46, R7 ;  /* 0x000000072e2e7221 */ /* 0x000fe40000010000 */
.L_x_410:
[----:B------:R-:W-:Y:S05]  /*7a30*/  BSYNC B0 ;  /* 0x0000000000007941 */ /* 0x000fea0003800000 */
.L_x_409:
        /* <DEDUP_REMOVED lines=8> */
.L_x_412:
[----:B------:R-:W-:Y:S05]  /*7ac0*/  BSYNC B0 ;  /* 0x0000000000007941 */ /* 0x000fea0003800000 */
.L_x_411:
        /* <DEDUP_REMOVED lines=20> */
.L_x_414:
[----:B------:R-:W-:Y:S05]  /*7c10*/  BSYNC B0 ;  /* 0x0000000000007941 */ /* 0x000fea0003800000 */
.L_x_413:
[----:B------:R-:W-:Y:S06]  /*7c20*/  BAR.SYNC.DEFER_BLOCKING 0x0 ;  /* 0x0000000000007b1d */ /* 0x000fec0000010000 */
[----:B------:R-:W-:Y:S05]  /*7c30*/  @P3 EXIT ;  /* 0x000000000000394d */ /* 0x000fea0003800000 */
[----:B0-----:R-:W-:-:S05]  /*7c40*/  IMAD.MOV.U32 R3, RZ, RZ, 0x2 ;  /* 0x00000002ff037424 */ /* 0x001fca00078e00ff */
        /* <DEDUP_REMOVED lines=13> */
.L_x_415:
[----:B------:R-:W-:Y:S02]  /*7d20*/  IMAD.MOV.U32 R4, RZ, RZ, c[0x0][0x250] ;  /* 0x00009400ff047624 */ /* 0x000fe400078e00ff */
        /* <DEDUP_REMOVED lines=11> */
[----:B------:R-:W1:Y:S01]  /*7de0*/  F2I.S8.NTZ R21, R21 ;  /* 0x0000001500157305 */ /* 0x000e620000202100 */
[----:B------:R-:W-:-:S07]  /*7df0*/  FMUL.FTZ R4, R4, R46 ;  /* 0x0000002e04047220 */ /* 0x000fce0000410000 */
[----:B------:R-:W2:Y:S01]  /*7e00*/  F2I.S8.NTZ R42, R42 ;  /* 0x0000002a002a7305 */ /* 0x000ea20000202100 */
[----:B0-----:R-:W-:-:S04]  /*7e10*/  PRMT R0, R22, 0x8880, RZ ;  /* 0x0000888016007816 */ /* 0x001fc800000000ff */
[----:B------:R-:W-:-:S03]  /*7e20*/  PRMT R0, R0, 0x7710, RZ ;  /* 0x0000771000007816 */ /* 0x000fc600000000ff */
[----:B------:R-:W0:Y:S01]  /*7e30*/  F2I.S8.NTZ R29, R29 ;  /* 0x0000001d001d7305 */ /* 0x000e220000202100 */
[----:B-1----:R-:W-:Y:S02]  /*7e40*/  PRMT R3, R21, 0x8880, RZ ;  /* 0x0000888015037816 */ /* 0x002fe400000000ff */
[----:B------:R-:W-:Y:S02]  /*7e50*/  LOP3.LUT R9, R0, 0xff, RZ, 0xc0, !PT ;  /* 0x000000ff00097812 */ /* 0x000fe400078ec0ff */
[----:B------:R-:W-:Y:S02]  /*7e60*/  PRMT R3, R3, 0x7710, RZ ;  /* 0x0000771003037816 */ /* 0x000fe400000000ff */
[----:B--2---:R-:W-:Y:S01]  /*7e70*/  PRMT R5, R42, 0x8880, RZ ;  /* 0x000088802a057816 */ /* 0x004fe200000000ff */
[----:B------:R-:W1:Y:S01]  /*7e80*/  F2I.S8.NTZ R44, R44 ;  /* 0x0000002c002c7305 */ /* 0x000e620000202100 */
[----:B------:R-:W-:Y:S02]  /*7e90*/  LOP3.LUT R8, R3, 0xff, RZ, 0xc0, !PT ;  /* 0x000000ff03087812 */ /* 0x000fe400078ec0ff */
[----:B------:R-:W-:-:S02]  /*7ea0*/  PRMT R5, R5, 0x7710, RZ ;  /* 0x0000771005057816 */ /* 0x000fc400000000ff */
[----:B------:R-:W-:Y:S02]  /*7eb0*/  SHF.L.U64.HI R3, R9, 0x8, RZ ;  /* 0x0000000809037819 */ /* 0x000fe400000102ff */
[----:B------:R-:W-:Y:S01]  /*7ec0*/  LOP3.LUT R7, R5, 0xff, RZ, 0xc0, !PT ;  /* 0x000000ff05077812 */ /* 0x000fe200078ec0ff */
[----:B------:R-:W2:Y:S01]  /*7ed0*/  F2I.S8.NTZ R19, R19 ;  /* 0x0000001300137305 */ /* 0x000ea20000202100 */
[----:B0-----:R-:W-:Y:S02]  /*7ee0*/  PRMT R0, R29, 0x8880, RZ ;  /* 0x000088801d007816 */ /* 0x001fe400000000ff */
[----:B------:R-:W-:Y:S02]  /*7ef0*/  SHF.L.U64.HI R6, R8, 0x10, RZ ;  /* 0x0000001008067819 */ /* 0x000fe400000102ff */
[----:B------:R-:W-:Y:S02]  /*7f00*/  SHF.L.U64.HI R5, R7, 0x18, RZ ;  /* 0x0000001807057819 */ /* 0x000fe400000102ff */
[----:B------:R-:W-:Y:S01]  /*7f10*/  PRMT R0, R0, 0x7710, RZ ;  /* 0x0000771000007816 */ /* 0x000fe200000000ff */
[----:B------:R-:W0:Y:S01]  /*7f20*/  F2I.S8.NTZ R43, R43 ;  /* 0x0000002b002b7305 */ /* 0x000e220000202100 */
[----:B------:R-:W-:-:S02]  /*7f30*/  LOP3.LUT R5, R5, R6, R3, 0xfe, !PT ;  /* 0x0000000605057212 */ /* 0x000fc400078efe03 */
[----:B-1----:R-:W-:Y:S02]  /*7f40*/  PRMT R3, R44, 0x8880, RZ ;  /* 0x000088802c037816 */ /* 0x002fe400000000ff */
[----:B------:R-:W-:Y:S02]  /*7f50*/  LOP3.LUT R0, R0, 0xff, RZ, 0xc0, !PT ;  /* 0x000000ff00007812 */ /* 0x000fe400078ec0ff */
[----:B------:R-:W-:Y:S01]  /*7f60*/  PRMT R3, R3, 0x7710, RZ ;  /* 0x0000771003037816 */ /* 0x000fe200000000ff */
[----:B------:R-:W1:Y:S01]  /*7f70*/  F2I.S8.NTZ R4, R4 ;  /* 0x0000000400047305 */ /* 0x000e620000202100 */
[----:B--2---:R-:W-:Y:S02]  /*7f80*/  PRMT R19, R19, 0x8880, RZ ;  /* 0x0000888013137816 */ /* 0x004fe400000000ff */
[----:B------:R-:W-:Y:S02]  /*7f90*/  LOP3.LUT R6, R0, 0xffffff00, R5, 0xf8, !PT ;  /* 0xffffff0000067812 */ /* 0x000fe400078ef805 */
[----:B------:R-:W-:-:S02]  /*7fa0*/  PRMT R0, R19, 0x7710, RZ ;  /* 0x0000771013007816 */ /* 0x000fc400000000ff */
[----:B------:R-:W-:Y:S02]  /*7fb0*/  PRMT R5, R3, 0x7604, RZ ;  /* 0x0000760403057816 */ /* 0x000fe400000000ff */
[----:B0-----:R-:W-:Y:S02]  /*7fc0*/  PRMT R43, R43, 0x8880, RZ ;  /* 0x000088802b2b7816 */ /* 0x001fe400000000ff */
[----:B------:R-:W-:Y:S02]  /*7fd0*/  PRMT R10, R0, 0x6540, R9 ;  /* 0x00006540000a7816 */ /* 0x000fe40000000009 */
[----:B------:R-:W-:Y:S02]  /*7fe0*/  PRMT R3, R43, 0x7710, RZ ;  /* 0x000077102b037816 */ /* 0x000fe400000000ff */
[----:B------:R-:W-:Y:S01]  /*7ff0*/  LOP3.LUT R0, R5, 0xffff00ff, R6, 0xf8, !PT ;  /* 0xffff00ff05007812 */ /* 0x000fe200078ef806 */
[----:B------:R-:W-:Y:S01]  /*8000*/  IMAD.U32 R5, R8, 0x10000, RZ ;  /* 0x0001000008057824 */ /* 0x000fe200078e00ff */
[----:B------:R-:W-:-:S02]  /*8010*/  PRMT R3, R3, 0x7054, RZ ;  /* 0x0000705403037816 */ /* 0x000fc400000000ff */
[----:B-1----:R-:W-:Y:S02]  /*8020*/  PRMT R6, R4, 0x8880, RZ ;  /* 0x0000888004067816 */ /* 0x002fe400000000ff */
        /* <DEDUP_REMOVED lines=9> */
.L_x_305:
[----:B------:R-:W-:Y:S01]  /*80c0*/  IMAD.MOV.U32 R48, RZ, RZ, R15 ;  /* 0x000000ffff307224 */ /* 0x000fe200078e000f */
[----:B------:R-:W-:Y:S01]  /*80d0*/  MOV R46, 0x8120 ;  /* 0x00008120002e7802 */ /* 0x000fe20000000f00 */
[----:B------:R-:W-:Y:S02]  /*80e0*/  IMAD.MOV.U32 R49, RZ, RZ, 0x10 ;  /* 0x00000010ff317424 */ /* 0x000fe400078e00ff */
[----:B------:R-:W-:Y:S02]  /*80f0*/  IMAD.MOV.U32 R50, RZ, RZ, 0x1f ;  /* 0x0000001fff327424 */ /* 0x000fe400078e00ff */
[----:B------:R-:W-:Y:S02]  /*8100*/  IMAD.MOV.U32 R51, RZ, RZ, -0x1 ;  /* 0xffffffffff337424 */ /* 0x000fe400078e00ff */
[----:B0-----:R-:W-:Y:S05]  /*8110*/  CALL.REL.NOINC `($__internal_2_$__cuda_sm70_shflsync_bfly_p) ;  /* 0x0000046000007944 */ /* 0x001fea0003c00000 */
[----:B-1----:R-:W-:Y:S01]  /*8120*/  IMAD.MOV.U32 R0, RZ, RZ, R48 ;  /* 0x000000ffff007224 */ /* 0x002fe200078e0030 */
[----:B0-----:R-:W-:Y:S05]  /*8130*/  BRA `(.L_x_416) ;  /* 0xffff9d3000007947 */ /* 0x001fea000383ffff */
.L_x_306:
[----:B------:R-:W-:Y:S01]  /*8140*/  IMAD.MOV.U32 R48, RZ, RZ, R15 ;  /* 0x000000ffff307224 */ /* 0x000fe200078e000f */
[----:B------:R-:W-:Y:S01]  /*8150*/  MOV R46, 0x81a0 ;  /* 0x000081a0002e7802 */ /* 0x000fe20000000f00 */
[----:B------:R-:W-:-:S02]  /*8160*/  IMAD.MOV.U32 R49, RZ, RZ, 0x8 ;  /* 0x00000008ff317424 */ /* 0x000fc400078e00ff */
[----:B------:R-:W-:Y:S02]  /*8170*/  IMAD.MOV.U32 R50, RZ, RZ, 0x1f ;  /* 0x0000001fff327424 */ /* 0x000fe400078e00ff */
[----:B------:R-:W-:Y:S02]  /*8180*/  IMAD.MOV.U32 R51, RZ, RZ, -0x1 ;  /* 0xffffffffff337424 */ /* 0x000fe400078e00ff */
[----:B0-----:R-:W-:Y:S05]  /*8190*/  CALL.REL.NOINC `($__internal_2_$__cuda_sm70_shflsync_bfly_p) ;  /* 0x000003e000007944 */ /* 0x001fea0003c00000 */
[----:B-1----:R-:W-:Y:S01]  /*81a0*/  FADD.FTZ R15, R15, R48 ;  /* 0x000000300f0f7221 */ /* 0x002fe20000010000 */
[----:B------:R-:W-:Y:S01]  /*81b0*/  MOV R46, 0x8210 ;  /* 0x00008210002e7802 */ /* 0x000fe20000000f00 */
[----:B0-----:R-:W-:Y:S02]  /*81c0*/  IMAD.MOV.U32 R49, RZ, RZ, 0x4 ;  /* 0x00000004ff317424 */ /* 0x001fe400078e00ff */
[----:B------:R-:W-:Y:S02]  /*81d0*/  IMAD.MOV.U32 R50, RZ, RZ, 0x1f ;  /* 0x0000001fff327424 */ /* 0x000fe400078e00ff */
[----:B------:R-:W-:Y:S02]  /*81e0*/  IMAD.MOV.U32 R51, RZ, RZ, -0x1 ;  /* 0xffffffffff337424 */ /* 0x000fe400078e00ff */
[----:B------:R-:W-:-:S02]  /*81f0*/  IMAD.MOV.U32 R48, RZ, RZ, R15 ;  /* 0x000000ffff307224 */ /* 0x000fc400078e000f */
[----:B------:R-:W-:Y:S05]  /*8200*/  CALL.REL.NOINC `($__internal_2_$__cuda_sm70_shflsync_bfly_p) ;  /* 0x0000037000007944 */ /* 0x000fea0003c00000 */
[----:B-1----:R-:W-:Y:S01]  /*8210*/  FADD.FTZ R15, R15, R48 ;  /* 0x000000300f0f7221 */ /* 0x002fe20000010000 */
[----:B------:R-:W-:Y:S01]  /*8220*/  MOV R46, 0x8280 ;  /* 0x00008280002e7802 */ /* 0x000fe20000000f00 */
[----:B0-----:R-:W-:-:S02]  /*8230*/  IMAD.MOV.U32 R49, RZ, RZ, 0x2 ;  /* 0x00000002ff317424 */ /* 0x001fc400078e00ff */
[----:B------:R-:W-:Y:S02]  /*8240*/  IMAD.MOV.U32 R50, RZ, RZ, 0x1f ;  /* 0x0000001fff327424 */ /* 0x000fe400078e00ff */
[----:B------:R-:W-:Y:S02]  /*8250*/  IMAD.MOV.U32 R51, RZ, RZ, -0x1 ;  /* 0xffffffffff337424 */ /* 0x000fe400078e00ff */
[----:B------:R-:W-:Y:S02]  /*8260*/  IMAD.MOV.U32 R48, RZ, RZ, R15 ;  /* 0x000000ffff307224 */ /* 0x000fe400078e000f */
[----:B------:R-:W-:Y:S05]  /*8270*/  CALL.REL.NOINC `($__internal_2_$__cuda_sm70_shflsync_bfly_p) ;  /* 0x0000030000007944 */ /* 0x000fea0003c00000 */
[----:B-1----:R-:W-:Y:S01]  /*8280*/  FADD.FTZ R4, R15, R48 ;  /* 0x000000300f047221 */ /* 0x002fe20000010000 */
[----:B------:R-:W-:Y:S01]  /*8290*/  MOV R46, 0x82f0 ;  /* 0x000082f0002e7802 */ /* 0x000fe20000000f00 */
[----:B0-----:R-:W-:Y:S02]  /*82a0*/  IMAD.MOV.U32 R49, RZ, RZ, 0x1 ;  /* 0x00000001ff317424 */ /* 0x001fe400078e00ff */
[----:B------:R-:W-:Y:S02]  /*82b0*/  IMAD.MOV.U32 R50, RZ, RZ, 0x1f ;  /* 0x0000001fff327424 */ /* 0x000fe400078e00ff */
[----:B------:R-:W-:-:S02]  /*82c0*/  IMAD.MOV.U32 R51, RZ, RZ, -0x1 ;  /* 0xffffffffff337424 */ /* 0x000fc400078e00ff */
[----:B------:R-:W-:Y:S02]  /*82d0*/  IMAD.MOV.U32 R48, RZ, RZ, R4 ;  /* 0x000000ffff307224 */ /* 0x000fe400078e0004 */
[----:B------:R-:W-:Y:S05]  /*82e0*/  CALL.REL.NOINC `($__internal_2_$__cuda_sm70_shflsync_bfly_p) ;  /* 0x0000029000007944 */ /* 0x000fea0003c00000 */
[----:B-1----:R-:W-:Y:S01]  /*82f0*/  IMAD.MOV.U32 R5, RZ, RZ, R48 ;  /* 0x000000ffff057224 */ /* 0x002fe200078e0030 */
[----:B0-----:R-:W-:Y:S05]  /*8300*/  BRA `(.L_x_417) ;  /* 0xffff9bf000007947 */ /* 0x001fea000383ffff */
.L_x_344:
[----:B------:R-:W-:Y:S01]  /*8310*/  IMAD.MOV.U32 R48, RZ, RZ, R65 ;  /* 0x000000ffff307224 */ /* 0x000fe200078e0041 */
[----:B------:R-:W-:Y:S01]  /*8320*/  MOV R46, 0x8370 ;  /* 0x00008370002e7802 */ /* 0x000fe20000000f00 */
[----:B------:R-:W-:Y:S02]  /*8330*/  IMAD.MOV.U32 R49, RZ, RZ, 0x2 ;  /* 0x00000002ff317424 */ /* 0x000fe400078e00ff */
[----:B------:R-:W-:Y:S02]  /*8340*/  IMAD.MOV.U32 R50, RZ, RZ, 0x1f ;  /* 0x0000001fff327424 */ /* 0x000fe400078e00ff */
[----:B------:R-:W-:Y:S02]  /*8350*/  IMAD.MOV.U32 R51, RZ, RZ, -0x1 ;  /* 0xffffffffff337424 */ /* 0x000fe400078e00ff */
[----:B------:R-:W-:Y:S05]  /*8360*/  CALL.REL.NOINC `($__internal_2_$__cuda_sm70_shflsync_bfly_p) ;  /* 0x0000021000007944 */ /* 0x000fea0003c00000 */
[----:B-1----:R-:W-:Y:S01]  /*8370*/  IMAD.MOV.U32 R46, RZ, RZ, R48 ;  /* 0x000000ffff2e7224 */ /* 0x002fe200078e0030 */
[----:B0-----:R-:W-:Y:S05]  /*8380*/  BRA `(.L_x_418) ;  /* 0xffffc06000007947 */ /* 0x001fea000383ffff */
.L_x_345:
[----:B------:R-:W-:Y:S01]  /*8390*/  IMAD.MOV.U32 R48, RZ, RZ, R65 ;  /* 0x000000ffff307224 */ /* 0x000fe200078e0041 */
[----:B------:R-:W-:Y:S01]  /*83a0*/  MOV R46, 0x83f0 ;  /* 0x000083f0002e7802 */ /* 0x000fe20000000f00 */
[----:B------:R-:W-:-:S02]  /*83b0*/  IMAD.MOV.U32 R49, RZ, RZ, 0x1 ;  /* 0x00000001ff317424 */ /* 0x000fc400078e00ff */
[----:B------:R-:W-:Y:S02]  /*83c0*/  IMAD.MOV.U32 R50, RZ, RZ, 0x1f ;  /* 0x0000001fff327424 */ /* 0x000fe400078e00ff */
[----:B------:R-:W-:Y:S02]  /*83d0*/  IMAD.MOV.U32 R51, RZ, RZ, -0x1 ;  /* 0xffffffffff337424 */ /* 0x000fe400078e00ff */
[----:B------:R-:W-:Y:S05]  /*83e0*/  CALL.REL.NOINC `($__internal_2_$__cuda_sm70_shflsync_bfly_p) ;  /* 0x0000019000007944 */ /* 0x000fea0003c00000 */
[----:B-1----:R-:W-:Y:S01]  /*83f0*/  IMAD.MOV.U32 R46, RZ, RZ, R48 ;  /* 0x000000ffff2e7224 */ /* 0x002fe200078e0030 */
[----:B0-----:R-:W-:Y:S05]  /*8400*/  BRA `(.L_x_419) ;  /* 0xffffc01000007947 */ /* 0x001fea000383ffff */
.L_x_349:
        /* <DEDUP_REMOVED lines=8> */
.L_x_350:
[----:B------:R-:W-:Y:S01]  /*8490*/  IMAD.MOV.U32 R48, RZ, RZ, R5 ;  /* 0x000000ffff307224 */ /* 0x000fe200078e0005 */
[----:B------:R-:W-:Y:S01]  /*84a0*/  MOV R46, 0x84f0 ;  /* 0x000084f0002e7802 */ /* 0x000fe20000000f00 */
[----:B------:R-:W-:-:S02]  /*84b0*/  IMAD.MOV.U32 R49, RZ, RZ, 0x8 ;  /* 0x00000008ff317424 */ /* 0x000fc400078e00ff */
[----:B------:R-:W-:Y:S02]  /*84c0*/  IMAD.MOV.U32 R50, RZ, RZ, 0x1f ;  /* 0x0000001fff327424 */ /* 0x000fe400078e00ff */
[----:B------:R-:W-:Y:S02]  /*84d0*/  IMAD.MOV.U32 R51, RZ, RZ, -0x1 ;  /* 0xffffffffff337424 */ /* 0x000fe400078e00ff */
[----:B01----:R-:W-:Y:S05]  /*84e0*/  CALL.REL.NOINC `($__internal_2_$__cuda_sm70_shflsync_bfly_p) ;  /* 0x0000009000007944 */ /* 0x003fea0003c00000 */
[----:B-1----:R-:W-:Y:S01]  /*84f0*/  FMNMX.FTZ R0, R5, R48, !PT ;  /* 0x0000003005007209 */ /* 0x002fe20007810000 */
[----:B0-----:R-:W-:Y:S01]  /*8500*/  IMAD.MOV.U32 R49, RZ, RZ, 0x4 ;  /* 0x00000004ff317424 */ /* 0x001fe200078e00ff */
[----:B------:R-:W-:Y:S01]  /*8510*/  MOV R46, 0x8560 ;  /* 0x00008560002e7802 */ /* 0x000fe20000000f00 */
[----:B------:R-:W-:Y:S02]  /*8520*/  IMAD.MOV.U32 R50, RZ, RZ, 0x1f ;  /* 0x0000001fff327424 */ /* 0x000fe400078e00ff */
[----:B------:R-:W-:Y:S02]  /*8530*/  IMAD.MOV.U32 R51, RZ, RZ, -0x1 ;  /* 0xffffffffff337424 */ /* 0x000fe400078e00ff */
[----:B------:R-:W-:Y:S02]  /*8540*/  IMAD.MOV.U32 R48, RZ, RZ, R0 ;  /* 0x000000ffff307224 */ /* 0x000fe400078e0000 */
[----:B------:R-:W-:Y:S05]  /*8550*/  CALL.REL.NOINC `($__internal_2_$__cuda_sm70_shflsync_bfly_p) ;  /* 0x0000002000007944 */ /* 0x000fea0003c00000 */
[----:B-1----:R-:W-:Y:S01]  /*8560*/  IMAD.MOV.U32 R3, RZ, RZ, R48 ;  /* 0x000000ffff037224 */ /* 0x002fe200078e0030 */
[----:B0-----:R-:W-:Y:S05]  /*8570*/  BRA `(.L_x_421) ;  /* 0xffffc16000007947 */ /* 0x001fea000383ffff */
        .weak           $__internal_2_$__cuda_sm70_shflsync_bfly_p
        .type           $__internal_2_$__cuda_sm70_shflsync_bfly_p,@function
        .size           $__internal_2_$__cuda_sm70_shflsync_bfly_p,(.L_x_2675 - $__internal_2_$__cuda_sm70_shflsync_bfly_p)
$__internal_2_$__cuda_sm70_shflsync_bfly_p:
[----:B------:R-:W-:Y:S01]  /*8580*/  IMAD.MOV.U32 R47, RZ, RZ, 0x0 ;  /* 0x00000000ff2f7424 */ /* 0x000fe200078e00ff */
[----:B------:R-:W-:Y:S04]  /*8590*/  WARPSYNC R51 ;  /* 0x0000003300007348 */ /* 0x000fe80003800000 */
[----:B------:R0:W1:Y:S01]  /*85a0*/  SHFL.BFLY PT, R48, R48, R49, R50 ;  /* 0x0c00003130307389 */ /* 0x00006200000e0032 */
[----:B------:R-:W-:Y:S05]  /*85b0*/  RET.REL.NODEC R46 `(_ZN4mmha33masked_multihead_attention_kernelItLi128ELi128ELi4ELi16ELi64ELb1ELb1EEEv26Multihead_attention_paramsIT_XT5_EE) ;  /* 0xffff7a402e007950 */ /* 0x000fea0003c3ffff */
.L_x_422:
        /* <DEDUP_REMOVED lines=12> */
.L_x_2675:


//--------------------- .text._ZN4mmha33masked_multihead_attention_kernelItLi128ELi128ELi1ELi16ELi256ELb1ELb0EEEv26Multihead_attention_paramsIT_XT5_EE --------------------------
	.section	.text._ZN4mmha33masked_multihead_attention_kernelItLi128ELi128ELi1ELi16ELi256ELb1ELb0EEEv26Multihead_attention_paramsIT_XT5_EE,"ax",@progbits
	.sectioninfo	@"SHI_REGISTERS=231"
	.align	128
        .global         _ZN4mmha33masked_multihead_attention_kernelItLi128ELi128ELi1ELi16ELi256ELb1ELb0EEEv26Multihead_attention_paramsIT_XT5_EE
        .type           _ZN4mmha33masked_multihead_attention_kernelItLi128ELi128ELi1ELi16ELi256ELb1ELb0EEEv26Multihead_attention_paramsIT_XT5_EE,@function
        .size           _ZN4mmha33masked_multihead_attention_kernelItLi128ELi128ELi1ELi16ELi256ELb1ELb0EEEv26Multihead_attention_paramsIT_XT5_EE,(.L_x_2676 - _ZN4mmha33masked_multihead_attention_kernelItLi128ELi128ELi1ELi16ELi256ELb1ELb0EEEv26Multihead_attention_paramsIT_XT5_EE)
        .other          _ZN4mmha33masked_multihead_attention_kernelItLi128ELi128ELi1ELi16ELi256ELb1ELb0EEEv26Multihead_attention_paramsIT_XT5_EE,@"STO_CUDA_ENTRY STV_DEFAULT"
_ZN4mmha33masked_multihead_attention_kernelItLi128ELi128ELi1ELi16ELi256ELb1ELb0EEEv26Multihead_attention_paramsIT_XT5_EE:
.text._ZN4mmha33masked_multihead_attention_kernelItLi128ELi128ELi1ELi16ELi256ELb1ELb0EEEv26Multihead_attention_paramsIT_XT5_EE:
        /* <DEDUP_REMOVED lines=11> */
.L_x_423:
        /* <DEDUP_REMOVED lines=129> */
.L_x_425:
[----:B--2---:R-:W-:Y:S05]  /*08c0*/  BSYNC B0 ;  /* 0x0000000000007941 */ /* 0x004fea0003800000 */
.L_x_424:
        /* <DEDUP_REMOVED lines=11> */
.L_x_427:
[----:B------:R-:W-:Y:S05]  /*0980*/  BSYNC B0 ;  /* 0x0000000000007941 */ /* 0x000fea0003800000 */
.L_x_426:
[----:B-----5:R-:W-:Y:S01]  /*0990*/  @!P4 HFMA2.MMA R30, R30, 1, 1, R32 ;  /* 0x3c003c001e1ec835 */ /* 0x020fe20000000020 */
[----:B------:R-:W-:Y:S01]  /*09a0*/  @!P4 HADD2 R31, R31, R33 ;  /* 0x000000211f1fc230 */ /* 0x000fe20000000000 */
[----:B------:R-:W-:Y:S01]  /*09b0*/  @!P3 IMAD.MOV R26, RZ, RZ, -R26 ;  /* 0x000000ffff1ab224 */ /* 0x000fe200078e0a1a */
[----:B------:R-:W-:Y:S01]  /*09c0*/  ULDC.U8 UR4, c[0x0][0x1e4] ;  /* 0x0000790000047ab9 */ /* 0x000fe20000000000 */
[----:B------:R-:W-:Y:S01]  /*09d0*/  @!P1 LOP3.LUT R26, RZ, c[0x0][0x1d4], RZ, 0x33, !PT ;  /* 0x00007500ff1a9a12 */ /* 0x000fe200078e33ff */
[----:B0-----:R-:W-:Y:S01]  /*09e0*/  IMAD R5, R38, c[0x0][0x1d8], RZ ;  /* 0x0000760026057a24 */ /* 0x001fe200078e02ff */
[----:B------:R-:W-:Y:S01]  /*09f0*/  ISETP.NE.AND P1, PT, RZ, UR4, PT ;  /* 0x00000004ff007c0c */ /* 0x000fe2000bf25270 */
[----:B------:R-:W-:Y:S01]  /*0a00*/  @P2 HFMA2.MMA R31, R31, R29, -RZ ;  /* 0x0000001d1f1f2235 */ /* 0x000fe200001000ff */
[----:B------:R-:W-:Y:S01]  /*0a10*/  SHF.R.S32.HI R3, RZ, 0x1f, R0 ;  /* 0x0000001fff037819 */ /* 0x000fe20000011400 */
[----:B------:R-:W-:Y:S01]  /*0a20*/  HFMA2.MMA R35, R35, 1, 1, R21 ;  /* 0x3c003c0023237835 */ /* 0x000fe20000000015 */
[----:B------:R-:W-:Y:S01]  /*0a30*/  @P2 HMUL2 R30, R30, R28 ;  /* 0x0000001c1e1e2232 */ /* 0x000fe20000000000 */
[----:B------:R-:W-:Y:S01]  /*0a40*/  ISETP.LT.AND P2, PT, RZ, c[0x0][0x1e0], PT ;  /* 0x00007800ff007a0c */ /* 0x000fe20003f41270 */
[----:B------:R-:W-:Y:S01]  /*0a50*/  HADD2 R34, R34, R20 ;  /* 0x0000001422227230 */ /* 0x000fe20000000000 */
[----:B------:R-:W-:Y:S01]  /*0a60*/  LEA.HI R3, R3, R0, RZ, 0x2 ;  /* 0x0000000003037211 */ /* 0x000fe200078f10ff */
[----:B------:R-:W-:Y:S01]  /*0a70*/  IMAD R152, R5, c[0x0][0x1d0], R18 ;  /* 0x0000740005987a24 */ /* 0x000fe200078e0212 */
[----:B------:R-:W-:-:S03]  /*0a80*/  ISETP.GE.AND P0, PT, R19, 0x20, PT ;  /* 0x000000201300780c */ /* 0x000fc60003f06270 */
        /* <DEDUP_REMOVED lines=59> */
.L_x_430:
        /* <DEDUP_REMOVED lines=9> */
.L_x_431:
        /* <DEDUP_REMOVED lines=61> */
.L_x_435:
        /* <DEDUP_REMOVED lines=61> */
.L_x_438:
[----:B------:R-:W-:Y:S05]  /*1670*/  BSYNC B2 ;  /* 0x0000000000027941 */ /* 0x000fea0003800000 */
.L_x_437:
[C-C-:B------:R-:W-:Y:S02]  /*1680*/  PRMT R0, R30.reuse, 0x5410, R31.reuse ;  /* 0x000054101e007816 */ /* 0x140fe4000000001f */
[----:B------:R-:W-:-:S03]  /*1690*/  PRMT R3, R30, 0x7632, R31 ;  /* 0x000076321e037816 */ /* 0x000fc6000000001f */
[----:B------:R0:W-:Y:S04]  /*16a0*/  STS [R21], R0 ;  /* 0x0000000015007388 */ /* 0x0001e80000000800 */
[----:B------:R0:W-:Y:S02]  /*16b0*/  STS [R20], R3 ;  /* 0x0000000314007388 */ /* 0x0001e40000000800 */
.L_x_436:
[----:B------:R-:W-:Y:S05]  /*16c0*/  BSYNC B1 ;  /* 0x0000000000017941 */ /* 0x000fea0003800000 */
.L_x_434:
[C-C-:B0-----:R-:W-:Y:S02]  /*16d0*/  PRMT R0, R34.reuse, 0x5410, R35.reuse ;  /* 0x0000541022007816 */ /* 0x141fe40000000023 */
[----:B------:R-:W-:-:S03]  /*16e0*/  PRMT R3, R34, 0x7632, R35 ;  /* 0x0000763222037816 */ /* 0x000fc60000000023 */
[----:B------:R0:W-:Y:S04]  /*16f0*/  STS [R15], R0 ;  /* 0x000000000f007388 */ /* 0x0001e80000000800 */
[----:B------:R0:W-:Y:S02]  /*1700*/  STS [R38], R3 ;  /* 0x0000000326007388 */ /* 0x0001e40000000800 */
.L_x_433:
[----:B------:R-:W-:Y:S05]  /*1710*/  BSYNC B0 ;  /* 0x0000000000007941 */ /* 0x000fea0003800000 */
.L_x_432:
[----:B------:R-:W-:Y:S06]  /*1720*/  BAR.SYNC.DEFER_BLOCKING 0x0 ;  /* 0x0000000000007b1d */ /* 0x000fec0000010000 */
[----:B------:R-:W-:Y:S01]  /*1730*/  BSSY B0, `(.L_x_439) ;  /* 0x0000005000007945 */ /* 0x000fe20003800000 */
[----:B------:R-:W-:Y:S05]  /*1740*/  @!P6 BRA `(.L_x_440) ;  /* 0x000000300000e947 */ /* 0x000fea0003800000 */
[----:B------:R-:W-:Y:S01]  /*1750*/  ISETP.NE.AND P0, PT, RZ, c[0x0][0x1ec], PT ;  /* 0x00007b00ff007a0c */ /* 0x000fe20003f05270 */
[----:B0-----:R0:W1:-:S12]  /*1760*/  LDS.64 R34, [R13] ;  /* 0x000000000d227984 */ /* 0x0010580000000a00 */
[----:B------:R0:W2:Y:S02]  /*1770*/  @!P0 LDS.64 R30, [R14] ;  /* 0x000000000e1e8984 */ /* 0x0000a40000000a00 */
.L_x_440:
[----:B------:R-:W-:Y:S05]  /*1780*/  BSYNC B0 ;  /* 0x0000000000007941 */ /* 0x000fea0003800000 */
.L_x_439:
[----:B------:R-:W-:Y:S06]  /*1790*/  BAR.SYNC.DEFER_BLOCKING 0x0 ;  /* 0x0000000000007b1d */ /* 0x000fec0000010000 */
[----:B------:R-:W-:Y:S05]  /*17a0*/  BRA `(.L_x_429) ;  /* 0x000005c000007947 */ /* 0x000fea0003800000 */
.L_x_428:
        /* <DEDUP_REMOVED lines=41> */
.L_x_441:
        /* <DEDUP_REMOVED lines=50> */
.L_x_442:
[----:B------:R-:W-:Y:S05]  /*1d60*/  BSYNC B0 ;  /* 0x0000000000007941 */ /* 0x000fea0003800000 */
.L_x_429:
        /* <DEDUP_REMOVED lines=19> */
.L_x_560:
        /* <DEDUP_REMOVED lines=9> */
.L_x_561:
[----:B-1----:R-:W-:Y:S02]  /*1f30*/  FADD.FTZ R0, R5, R6 ;  /* 0x0000000605007221 */ /* 0x002fe40000010000 */
.L_x_444:
[----:B------:R-:W-:Y:S05]  /*1f40*/  BSYNC B0 ;  /* 0x0000000000007941 */ /* 0x000fea0003800000 */
.L_x_443:
        /* <DEDUP_REMOVED lines=18> */
.L_x_448:
[----:B------:R0:W-:Y:S02]  /*2070*/  STS [R6.X4+0x240], R221 ;  /* 0x000240dd06007388 */ /* 0x0001e40000004800 */
.L_x_447:
[----:B------:R-:W-:Y:S02]  /*2080*/  WARPSYNC 0xffffffff ;  /* 0xffffffff00007948 */ /* 0x000fe40003800000 */
[----:B------:R-:W-:Y:S01]  /*2090*/  BAR.SYNC.DEFER_BLOCKING 0x0 ;  /* 0x0000000000007b1d */ /* 0x000fe20000010000 */
[--C-:B------:R-:W-:Y:S01]  /*20a0*/  IADD3 R0, R25, 0x1f, -R216.reuse ;  /* 0x0000001f19007810 */ /* 0x100fe20007ffe8d8 */
[----:B------:R-:W-:-:S03]  /*20b0*/  IMAD.IADD R217, R19, 0x1, R216 ;  /* 0x0000000113d97824 */ /* 0x000fc600078e02d8 */
        /* <DEDUP_REMOVED lines=8> */
[----:B------:R-:W3:Y:S04]  /*2140*/  LDS.128 R8, [0x40] ;  /* 0x00004000ff087984 */ /* 0x000ee80000000c00 */
[----:B------:R-:W4:Y:S04]  /*2150*/  LDS.128 R12, [0x50] ;  /* 0x00005000ff0c7984 */ /* 0x000f280000000c00 */
[----:B-1----:R-:W1:Y:S04]  /*2160*/  LDS.128 R32, [0x60] ;  /* 0x00006000ff207984 */ /* 0x002e680000000c00 */
[----:B------:R-:W0:Y:S04]  /*2170*/  LDS.128 R36, [0x70] ;  /* 0x00007000ff247984 */ /* 0x000e280000000c00 */
[----:B------:R-:W2:Y:S04]  /*2180*/  LDS.128 R40, [0x80] ;  /* 0x00008000ff287984 */ /* 0x000ea80000000c00 */
        /* <DEDUP_REMOVED lines=28> */
.L_x_449:
        /* <DEDUP_REMOVED lines=18> */
.L_x_486:
[----:B------:R-:W-:-:S04]  /*2470*/  ISETP.NE.U32.AND P0, PT, RZ, c[0x0][0x200], PT ;  /* 0x00008000ff007a0c */ /* 0x000fc80003f05070 */
[----:B------:R-:W-:-:S13]  /*2480*/  ISETP.NE.AND.EX P0, PT, RZ, c[0x0][0x204], PT, P0 ;  /* 0x00008100ff007a0c */ /* 0x000fda0003f05300 */
[----:B------:R-:W-:Y:S01]  /*2490*/  @P0 IMAD R212, R2, c[0x0][0x1d4], RZ ;  /* 0x0000750002d40a24 */ /* 0x000fe200078e02ff */
[----:B0-----:R-:W-:-:S04]  /*24a0*/  @P0 SHF.R.S32.HI R3, RZ, 0x1f, R217 ;  /* 0x0000001fff030819 */ /* 0x001fc800000114d9 */
[--C-:B------:R-:W-:Y:S02]  /*24b0*/  @P0 SHF.R.S32.HI R214, RZ, 0x1f, R212.reuse ;  /* 0x0000001fffd60819 */ /* 0x100fe400000114d4 */
[----:B------:R-:W-:-:S04]  /*24c0*/  @P0 IADD3 R212, P1, P3, R217, c[0x0][0x200], R212 ;  /* 0x00008000d9d40a10 */ /* 0x000fc80007b3e0d4 */
[----:B------:R-:W-:-:S05]  /*24d0*/  @P0 IADD3.X R213, R3, c[0x0][0x204], R214, P1, P3 ;  /* 0x0000810003d50a10 */ /* 0x000fca0000fe64d6 */
[----:B------:R-:W2:Y:S01]  /*24e0*/  @P0 LDG.E.U8 R212, [R212.64] ;  /* 0x00000024d4d40981 */ /* 0x000ea2000c1e1100 */
[----:B------:R-:W-:Y:S01]  /*24f0*/  IABS R223, R217 ;  /* 0x000000d900df7213 */ /* 0x000fe20000000000 */
[----:B------:R-:W-:Y:S01]  /*2500*/  IMAD R224, R17, c[0x0][0x1d8], R18 ;  /* 0x0000760011e07a24 */ /* 0x000fe200078e0212 */
[----:B------:R-:W-:Y:S01]  /*2510*/  IABS R222, c[0x0][0x1d4] ;  /* 0x0000750000de7a13 */ /* 0x000fe20000000000 */
[----:B------:R-:W-:Y:S01]  /*2520*/  BSSY B1, `(.L_x_452) ;  /* 0x0000032000017945 */ /* 0x000fe20003800000 */
[----:B------:R-:W-:Y:S01]  /*2530*/  ISETP.NE.AND P3, PT, RZ, c[0x0][0x1d4], PT ;  /* 0x00007500ff007a0c */ /* 0x000fe20003f65270 */
[----:B------:R-:W-:Y:S01]  /*2540*/  IMAD.HI.U32 R3, R0, R223, RZ ;  /* 0x000000df00037227 */ /* 0x000fe200078e00ff */
[----:B------:R-:W-:-:S03]  /*2550*/  LEA R224, R224, 0x8, 0x7 ;  /* 0x00000008e0e07811 */ /* 0x000fc600078e38ff */
[----:B------:R-:W-:Y:S02]  /*2560*/  IMAD.MOV R214, RZ, RZ, -R3 ;  /* 0x000000ffffd67224 */ /* 0x000fe400078e0a03 */
[----:B------:R-:W-:Y:S02]  /*2570*/  IMAD.MOV.U32 R3, RZ, RZ, 0x2 ;  /* 0x00000002ff037424 */ /* 0x000fe400078e00ff */
[----:B------:R-:W-:Y:S02]  /*2580*/  IMAD R223, R222, R214, R223 ;  /* 0x000000d6dedf7224 */ /* 0x000fe400078e02df */
[----:B------:R-:W-:-:S03]  /*2590*/  IMAD.WIDE R224, R224, R3, c[0x0][0x230] ;  /* 0x00008c00e0e07625 */ /* 0x000fc600078e0203 */
[----:B------:R-:W-:-:S13]  /*25a0*/  ISETP.GT.U32.AND P1, PT, R20, R223, PT ;  /* 0x000000df1400720c */ /* 0x000fda0003f24070 */
[----:B------:R-:W-:Y:S01]  /*25b0*/  @!P1 IMAD.IADD R223, R223, 0x1, -R222 ;  /* 0x00000001dfdf9824 */ /* 0x000fe200078e0ade */
[----:B------:R-:W-:-:S04]  /*25c0*/  ISETP.GE.AND P1, PT, R217, RZ, PT ;  /* 0x000000ffd900720c */ /* 0x000fc80003f26270 */
[----:B------:R-:W-:-:S13]  /*25d0*/  ISETP.GT.U32.AND P4, PT, R20, R223, PT ;  /* 0x000000df1400720c */ /* 0x000fda0003f84070 */
[----:B------:R-:W-:Y:S01]  /*25e0*/  @!P4 IMAD.IADD R223, R223, 0x1, -R222 ;  /* 0x00000001dfdfc824 */ /* 0x000fe200078e0ade */
[----:B------:R-:W-:Y:S01]  /*25f0*/  ISETP.GE.AND P4, PT, R217, R25, PT ;  /* 0x00000019d900720c */ /* 0x000fe20003f86270 */
[----:B------:R-:W-:Y:S02]  /*2600*/  IMAD.MOV.U32 R222, RZ, RZ, c[0x0][0x1d4] ;  /* 0x00007500ffde7624 */ /* 0x000fe400078e00ff */
[----:B------:R-:W-:Y:S01]  /*2610*/  @!P1 IMAD.MOV R223, RZ, RZ, -R223 ;  /* 0x000000ffffdf9224 */ /* 0x000fe200078e0adf */
[----:B------:R-:W-:-:S05]  /*2620*/  @!P3 LOP3.LUT R223, RZ, c[0x0][0x1d4], RZ, 0x33, !PT ;  /* 0x00007500ffdfba12 */ /* 0x000fca00078e33ff */
[----:B------:R-:W-:Y:S01]  /*2630*/  IMAD R222, R222, 0xf, R223 ;  /* 0x0000000fdede7824 */ /* 0x000fe200078e02df */
[----:B--2---:R-:W-:-:S03]  /*2640*/  ISETP.NE.AND P0, PT, R212, RZ, P0 ;  /* 0x000000ffd400720c */ /* 0x004fc60000705270 */
[----:B-1---5:R-:W-:Y:S05]  /*2650*/  @P4 BRA `(.L_x_453) ;  /* 0x000001e000004947 */ /* 0x022fea0003800000 */
[----:B------:R-:W-:-:S05]  /*2660*/  IMAD.SHL.U32 R226, R223, 0x8, RZ ;  /* 0x00000008dfe27824 */ /* 0x000fca00078e00ff */
[----:B------:R-:W-:Y:S02]  /*2670*/  SHF.R.S32.HI R228, RZ, 0x1f, R226 ;  /* 0x0000001fffe47819 */ /* 0x000fe400000114e2 */
[----:B------:R-:W-:-:S05]  /*2680*/  IADD3 R153, P1, R29, R226, RZ ;  /* 0x000000e21d997210 */ /* 0x000fca0007f3e0ff */
[----:B------:R-:W-:Y:S01]  /*2690*/  IMAD.X R154, R21, 0x1, R228, P1 ;  /* 0x00000001159a7824 */ /* 0x000fe200008e06e4 */
        /* <DEDUP_REMOVED lines=13> */
[----:B------:R-:W-:Y:S01]  /*2770*/  IADD3 R227, P1, R219, R226, RZ ;  /* 0x000000e2dbe37210 */ /* 0x000fe20007f3e0ff */
[----:B-----5:R-:W-:Y:S01]  /*2780*/  HFMA2.MMA R152, R152, 1, 1, R88 ;  /* 0x3c003c0098987835 */ /* 0x020fe20000000058 */
[----:B------:R-:W-:Y:S01]  /*2790*/  HADD2 R153, R153, R89 ;  /* 0x0000005999997230 */ /* 0x000fe20000000000 */
[----:B------:R-:W-:Y:S01]  /*27a0*/  HFMA2.MMA R154, R154, 1, 1, R90 ;  /* 0x3c003c009a9a7835 */ /* 0x000fe2000000005a */
[----:B------:R-:W-:Y:S01]  /*27b0*/  HADD2 R155, R155, R91 ;  /* 0x0000005b9b9b7230 */ /* 0x000fe20000000000 */
[----:B------:R-:W-:Y:S01]  /*27c0*/  IMAD.X R228, R31, 0x1, R228, P1 ;  /* 0x000000011fe47824 */ /* 0x000fe200008e06e4 */
[----:B------:R-:W-:-:S04]  /*27d0*/  LEA R226, P1, R227, c[0x0][0x198], 0x1 ;  /* 0x00006600e3e27a11 */ /* 0x000fc800078208ff */
[----:B------:R-:W-:Y:S01]  /*27e0*/  LEA.HI.X R227, R227, c[0x0][0x19c], R228, 0x1, P1 ;  /* 0x00006700e3e37a11 */ /* 0x000fe200008f0ce4 */
[----:B--2---:R-:W-:Y:S01]  /*27f0*/  @P5 HFMA2.MMA R153, R153, R213, -RZ ;  /* 0x000000d599995235 */ /* 0x004fe200001000ff */
[----:B------:R-:W-:Y:S01]  /*2800*/  @P5 HMUL2 R152, R152, R212 ;  /* 0x000000d498985232 */ /* 0x000fe20000000000 */
[----:B------:R-:W-:Y:S01]  /*2810*/  @P5 HFMA2.MMA R155, R155, R215, -RZ ;  /* 0x000000d79b9b5235 */ /* 0x000fe200001000ff */
[----:B------:R-:W-:-:S06]  /*2820*/  @P5 HMUL2 R154, R154, R214 ;  /* 0x000000d69a9a5232 */ /* 0x000fcc0000000000 */
[----:B------:R1:W-:Y:S04]  /*2830*/  STG.E.128 [R226.64], R152 ;  /* 0x00000098e2007986 */ /* 0x0003e8000c101d24 */
.L_x_453:
[----:B------:R-:W-:Y:S05]  /*2840*/  BSYNC B1 ;  /* 0x0000000000017941 */ /* 0x000fea0003800000 */
.L_x_452:
[----:B------:R-:W-:Y:S01]  /*2850*/  BSSY B1, `(.L_x_454) ;  /* 0x000001d000017945 */ /* 0x000fe20003800000 */
[----:B------:R-:W-:Y:S05]  /*2860*/  @P4 BRA `(.L_x_455) ;  /* 0x000001b000004947 */ /* 0x000fea0003800000 */
[----:B------:R-:W-:-:S05]  /*2870*/  IADD3 R4, R223, c[0x0][0x1d4], RZ ;  /* 0x00007500df047a10 */ /* 0x000fca0007ffe0ff */
[----:B-1----:R-:W-:-:S05]  /*2880*/  IMAD.SHL.U32 R226, R4, 0x8, RZ ;  /* 0x0000000804e27824 */ /* 0x002fca00078e00ff */
[----:B------:R-:W-:Y:S02]  /*2890*/  SHF.R.S32.HI R228, RZ, 0x1f, R226 ;  /* 0x0000001fffe47819 */ /* 0x000fe400000114e2 */
[----:B------:R-:W-:-:S05]  /*28a0*/  IADD3 R5, P1, R29, R226, RZ ;  /* 0x000000e21d057210 */ /* 0x000fca0007f3e0ff */
[----:B0-----:R-:W-:Y:S01]  /*28b0*/  IMAD.X R6, R21, 0x1, R228, P1 ;  /* 0x0000000115067824 */ /* 0x001fe200008e06e4 */
        /* <DEDUP_REMOVED lines=22> */
.L_x_455:
[----:B------:R-:W-:Y:S05]  /*2a20*/  BSYNC B1 ;  /* 0x0000000000017941 */ /* 0x000fea0003800000 */
.L_x_454:
[----:B------:R-:W-:Y:S01]  /*2a30*/  BSSY B1, `(.L_x_456) ;  /* 0x000001e000017945 */ /* 0x000fe20003800000 */
[----:B------:R-:W-:Y:S05]  /*2a40*/  @P4 BRA `(.L_x_457) ;  /* 0x000001c000004947 */ /* 0x000fea0003800000 */
[----:B------:R-:W-:-:S04]  /*2a50*/  IMAD.MOV.U32 R156, RZ, RZ, c[0x0][0x1d4] ;  /* 0x00007500ff9c7624 */ /* 0x000fc800078e00ff */
[----:B------:R-:W-:-:S04]  /*2a60*/  IMAD R156, R156, 0x2, R223 ;  /* 0x000000029c9c7824 */ /* 0x000fc800078e02df */
[----:B01----:R-:W-:-:S05]  /*2a70*/  IMAD.SHL.U32 R226, R156, 0x8, RZ ;  /* 0x000000089ce27824 */ /* 0x003fca00078e00ff */
        /* <DEDUP_REMOVED lines=25> */
.L_x_457:
[----:B------:R-:W-:Y:S05]  /*2c10*/  BSYNC B1 ;  /* 0x0000000000017941 */ /* 0x000fea0003800000 */
.L_x_456:
[----:B------:R-:W-:Y:S01]  /*2c20*/  BSSY B1, `(.L_x_458) ;  /* 0x000001e000017945 */ /* 0x000fe20003800000 */
[----:B------:R-:W-:Y:S05]  /*2c30*/  @P4 BRA `(.L_x_459) ;  /* 0x000001c000004947 */ /* 0x000fea0003800000 */
[----:B------:R-:W-:-:S04]  /*2c40*/  IMAD.MOV.U32 R160, RZ, RZ, 0x3 ;  /* 0x00000003ffa07424 */ /* 0x000fc800078e00ff */
[----:B------:R-:W-:-:S04]  /*2c50*/  IMAD R160, R160, c[0x0][0x1d4], R223 ;  /* 0x00007500a0a07a24 */ /* 0x000fc800078e02df */
        /* <DEDUP_REMOVED lines=26> */
.L_x_459:
[----:B------:R-:W-:Y:S05]  /*2e00*/  BSYNC B1 ;  /* 0x0000000000017941 */ /* 0x000fea0003800000 */
.L_x_458:
        /* <DEDUP_REMOVED lines=30> */
.L_x_461:
[----:B------:R-:W-:Y:S05]  /*2ff0*/  BSYNC B1 ;  /* 0x0000000000017941 */ /* 0x000fea0003800000 */
.L_x_460:
        /* <DEDUP_REMOVED lines=30> */
.L_x_463:
[----:B------:R-:W-:Y:S05]  /*31e0*/  BSYNC B1 ;  /* 0x0000000000017941 */ /* 0x000fea0003800000 */
.L_x_462:
        /* <DEDUP_REMOVED lines=30> */
.L_x_465:
[----:B------:R-:W-:Y:S05]  /*33d0*/  BSYNC B1 ;  /* 0x0000000000017941 */ /* 0x000fea0003800000 */
.L_x_464:
        /* <DEDUP_REMOVED lines=30> */
.L_x_467:
[----:B------:R-:W-:Y:S05]  /*35c0*/  BSYNC B1 ;  /* 0x0000000000017941 */ /* 0x000fea0003800000 */
.L_x_466:
        /* <DEDUP_REMOVED lines=30> */
.L_x_469:
[----:B------:R-:W-:Y:S05]  /*37b0*/  BSYNC B1 ;  /* 0x0000000000017941 */ /* 0x000fea0003800000 */
.L_x_468:
        /* <DEDUP_REMOVED lines=30> */
.L_x_471:
[----:B------:R-:W-:Y:S05]  /*39a0*/  BSYNC B1 ;  /* 0x0000000000017941 */ /* 0x000fea0003800000 */
.L_x_470:
        /* <DEDUP_REMOVED lines=30> */
.L_x_473:
[----:B------:R-:W-:Y:S05]  /*3b90*/  BSYNC B1 ;  /* 0x0000000000017941 */ /* 0x000fea0003800000 */
.L_x_472:
        /* <DEDUP_REMOVED lines=30> */
.L_x_475:
[----:B------:R-:W-:Y:S05]  /*3d80*/  BSYNC B1 ;  /* 0x0000000000017941 */ /* 0x000fea0003800000 */
.L_x_474:
        /* <DEDUP_REMOVED lines=30> */
.L_x_477:
[----:B------:R-:W-:Y:S05]  /*3f70*/  BSYNC B1 ;  /* 0x0000000000017941 */ /* 0x000fea0003800000 */
.L_x_476:
        /* <DEDUP_REMOVED lines=30> */
.L_x_479:
[----:B------:R-:W-:Y:S05]  /*4160*/  BSYNC B1 ;  /* 0x0000000000017941 */ /* 0x000fea0003800000 */
.L_x_478:
        /* <DEDUP_REMOVED lines=30> */
.L_x_481:
[----:B------:R-:W-:Y:S05]  /*4350*/  BSYNC B1 ;  /* 0x0000000000017941 */ /* 0x000fea0003800000 */
.L_x_480:
[----:B------:R-:W-:Y:S01]  /*4360*/  BSSY B1, `(.L_x_482) ;  /* 0x000001c000017945 */ /* 0x000fe20003800000 */
[----:B------:R-:W-:Y:S05]  /*4370*/  @P4 BRA `(.L_x_483) ;  /* 0x000001a000004947 */ /* 0x000fea0003800000 */
[----:B------:R-:W-:-:S05]  /*4380*/  IMAD.SHL.U32 R222, R222, 0x8, RZ ;  /* 0x00000008dede7824 */ /* 0x000fca00078e00ff */
[----:B01----:R-:W-:Y:S02]  /*4390*/  SHF.R.S32.HI R226, RZ, 0x1f, R222 ;  /* 0x0000001fffe27819 */ /* 0x003fe400000114de */
        /* <DEDUP_REMOVED lines=24> */
.L_x_483:
[----:B------:R-:W-:Y:S05]  /*4520*/  BSYNC B1 ;  /* 0x0000000000017941 */ /* 0x000fea0003800000 */
.L_x_482:
        /* <DEDUP_REMOVED lines=96> */
.L_x_485:
[----:B------:R-:W-:Y:S05]  /*4b30*/  BSYNC B1 ;  /* 0x0000000000017941 */ /* 0x000fea0003800000 */
.L_x_484:
[----:B------:R-:W-:-:S04]  /*4b40*/  IADD3 R217, R217, 0x100, RZ ;  /* 0x00000100d9d97810 */ /* 0x000fc80007ffe0ff */
[----:B------:R-:W-:-:S13]  /*4b50*/  ISETP.GE.AND P0, PT, R217, R220, PT ;  /* 0x000000dcd900720c */ /* 0x000fda0003f06270 */
[----:B------:R-:W-:Y:S01]  /*4b60*/  @P0 CALL.REL.NOINC `(.L_x_451) ;  /* 0x0000001000000944 */ /* 0x000fe20003c00000 */
[----:B------:R-:W-:Y:S05]  /*4b70*/  BRA `(.L_x_486) ;  /* 0xffffd8f000007947 */ /* 0x000fea000383ffff */
.L_x_451:
[----:B------:R-:W-:Y:S05]  /*4b80*/  BSYNC B0 ;  /* 0x0000000000007941 */ /* 0x000fea0003800000 */
.L_x_450:
        /* <DEDUP_REMOVED lines=43> */
.L_x_494:
        /* <DEDUP_REMOVED lines=15> */
.L_x_492:
[----:B------:R-:W3:Y:S02]  /*4f30*/  LDS R4, [R10] ;  /* 0x000000000a047984 */ /* 0x000ee40000000800 */
[----:B--23--:R-:W-:-:S04]  /*4f40*/  FADD.FTZ R4, -R11, R4 ;  /* 0x000000040b047221 */ /* 0x00cfc80000010100 */
[----:B------:R-:W-:-:S04]  /*4f50*/  FMUL.FTZ R4, R4, 1.4426950216293334961 ;  /* 0x3fb8aa3b04047820 */ /* 0x000fc80000410000 */
[----:B------:R2:W3:Y:S03]  /*4f60*/  MUFU.EX2 R9, R4 ;  /* 0x0000000400097308 */ /* 0x0004e60000000800 */
.L_x_493:
[----:B------:R-:W-:Y:S05]  /*4f70*/  BSYNC B2 ;  /* 0x0000000000027941 */ /* 0x000fea0003800000 */
.L_x_491:
[----:B---3--:R3:W-:Y:S01]  /*4f80*/  STS [R10], R9 ;  /* 0x000000090a007388 */ /* 0x0087e20000000800 */
[----:B------:R-:W-:Y:S01]  /*4f90*/  FADD.FTZ R6, R9, R6 ;  /* 0x0000000609067221 */ /* 0x000fe20000010000 */
[----:B------:R-:W-:Y:S01]  /*4fa0*/  IADD3 R7, R7, 0x100, RZ ;  /* 0x0000010007077810 */ /* 0x000fe20007ffe0ff */
[----:B------:R-:W-:Y:S05]  /*4fb0*/  @P3 BRA `(.L_x_494) ;  /* 0xfffffe8000003947 */ /* 0x000fea000383ffff */
.L_x_490:
[----:B------:R-:W-:Y:S05]  /*4fc0*/  BSYNC B1 ;  /* 0x0000000000017941 */ /* 0x000fea0003800000 */
.L_x_489:
        /* <DEDUP_REMOVED lines=12> */
.L_x_507:
[----:B------:R-:W-:Y:S01]  /*5090*/  BSSY B1, `(.L_x_495) ;  /* 0x000000a000017945 */ /* 0x000fe20003800000 */
[----:B------:R-:W-:Y:S05]  /*50a0*/  @!P0 BRA `(.L_x_496) ;  /* 0x0000004000008947 */ /* 0x000fea0003800000 */
[----:B------:R-:W2:Y:S02]  /*50b0*/  LDG.E.U8 R0, [R4.64] ;  /* 0x0000002404007981 */ /* 0x000ea4000c1e1100 */
[----:B--2---:R-:W-:-:S13]  /*50c0*/  ISETP.NE.AND P3, PT, R0, RZ, PT ;  /* 0x000000ff0000720c */ /* 0x004fda0003f65270 */
[----:B------:R-:W-:Y:S01]  /*50d0*/  @P3 IMAD.MOV.U32 R0, RZ, RZ, RZ ;  /* 0x000000ffff003224 */ /* 0x000fe200078e00ff */
[----:B------:R-:W-:Y:S05]  /*50e0*/  @P3 BRA `(.L_x_497) ;  /* 0x0000004000003947 */ /* 0x000fea0003800000 */
.L_x_496:
[----:B------:R-:W0:Y:S02]  /*50f0*/  LDS R0, [R3+-0x800] ;  /* 0xfff8000003007984 */ /* 0x000e240000000800 */
[----:B0-----:R-:W-:-:S04]  /*5100*/  FADD.FTZ R0, -R11, R0 ;  /* 0x000000000b007221 */ /* 0x001fc80000010100 */
[----:B------:R-:W-:-:S06]  /*5110*/  FMUL.FTZ R0, R0, 1.4426950216293334961 ;  /* 0x3fb8aa3b00007820 */ /* 0x000fcc0000410000 */
[----:B------:R-:W0:Y:S02]  /*5120*/  MUFU.EX2 R0, R0 ;  /* 0x0000000000007308 */ /* 0x000e240000000800 */
.L_x_497:
[----:B------:R-:W-:Y:S05]  /*5130*/  BSYNC B1 ;  /* 0x0000000000017941 */ /* 0x000fea0003800000 */
.L_x_495:
        /* <DEDUP_REMOVED lines=8> */
.L_x_499:
[----:B0-----:R-:W0:Y:S02]  /*51c0*/  LDS R0, [R3+-0x400] ;  /* 0xfffc000003007984 */ /* 0x001e240000000800 */
[----:B0-----:R-:W-:-:S04]  /*51d0*/  FADD.FTZ R0, -R11, R0 ;  /* 0x000000000b007221 */ /* 0x001fc80000010100 */
[----:B------:R-:W-:-:S06]  /*51e0*/  FMUL.FTZ R0, R0, 1.4426950216293334961 ;  /* 0x3fb8aa3b00007820 */ /* 0x000fcc0000410000 */
[----:B------:R-:W0:Y:S02]  /*51f0*/  MUFU.EX2 R0, R0 ;  /* 0x0000000000007308 */ /* 0x000e240000000800 */
.L_x_500:
[----:B------:R-:W-:Y:S05]  /*5200*/  BSYNC B1 ;  /* 0x0000000000017941 */ /* 0x000fea0003800000 */
.L_x_498:
        /* <DEDUP_REMOVED lines=8> */
.L_x_502:
[----:B0-----:R-:W0:Y:S02]  /*5290*/  LDS R0, [R3] ;  /* 0x0000000003007984 */ /* 0x001e240000000800 */
[----:B0-----:R-:W-:-:S04]  /*52a0*/  FADD.FTZ R0, -R11, R0 ;  /* 0x000000000b007221 */ /* 0x001fc80000010100 */
[----:B------:R-:W-:-:S06]  /*52b0*/  FMUL.FTZ R0, R0, 1.4426950216293334961 ;  /* 0x3fb8aa3b00007820 */ /* 0x000fcc0000410000 */
[----:B------:R-:W0:Y:S02]  /*52c0*/  MUFU.EX2 R0, R0 ;  /* 0x0000000000007308 */ /* 0x000e240000000800 */
.L_x_503:
[----:B------:R-:W-:Y:S05]  /*52d0*/  BSYNC B1 ;  /* 0x0000000000017941 */ /* 0x000fea0003800000 */
.L_x_501:
        /* <DEDUP_REMOVED lines=8> */
.L_x_505:
[----:B0-----:R-:W0:Y:S02]  /*5360*/  LDS R0, [R3+0x400] ;  /* 0x0004000003007984 */ /* 0x001e240000000800 */
[----:B0-----:R-:W-:-:S04]  /*5370*/  FADD.FTZ R0, -R11, R0 ;  /* 0x000000000b007221 */ /* 0x001fc80000010100 */
[----:B------:R-:W-:-:S06]  /*5380*/  FMUL.FTZ R0, R0, 1.4426950216293334961 ;  /* 0x3fb8aa3b00007820 */ /* 0x000fcc0000410000 */
[----:B------:R-:W0:Y:S02]  /*5390*/  MUFU.EX2 R0, R0 ;  /* 0x0000000000007308 */ /* 0x000e240000000800 */
.L_x_506:
[----:B------:R-:W-:Y:S05]  /*53a0*/  BSYNC B1 ;  /* 0x0000000000017941 */ /* 0x000fea0003800000 */
.L_x_504:
        /* <DEDUP_REMOVED lines=8> */
.L_x_488:
[----:B------:R-:W-:Y:S05]  /*5430*/  BSYNC B0 ;  /* 0x0000000000007941 */ /* 0x000fea0003800000 */
.L_x_487:
        /* <DEDUP_REMOVED lines=22> */
[----:B0-----:R-:W-:-:S06]  /*55a0*/  FADD.FTZ R4, R3, R4 ;  /* 0x0000000403047221 */ /* 0x001fcc0000010000 */
[----:B------:R-:W0:Y:S01]  /*55b0*/  SHFL.IDX PT, R4, R4, RZ, 0x1f ;  /* 0x00001fff04047589 */ /* 0x000e2200000e0000 */
[----:B------:R-:W-:Y:S05]  /*55c0*/  @P1 BRA.U `(.L_x_508) ;  /* 0x000005d100001947 */ /* 0x000fea0003800000 */
[----:B------:R-:W2:Y:S01]  /*55d0*/  LDC.U8 R14, c[0x0][0x26c] ;  /* 0x00009b00ff0e7b82 */ /* 0x000ea20000000000 */
[----:B------:R-:W-:Y:S01]  /*55e0*/  BSSY B0, `(.L_x_508) ;  /* 0x000005b000007945 */ /* 0x000fe20003800000 */
[----:B--2---:R-:W-:-:S13]  /*55f0*/  ISETP.NE.AND P0, PT, R14, RZ, PT ;  /* 0x000000ff0e00720c */ /* 0x004fda0003f05270 */
        /* <DEDUP_REMOVED lines=10> */
[----:B------:R-:W-:Y:S01]  /*56a0*/  BSSY B1, `(.L_x_510) ;  /* 0x0000020000017945 */ /* 0x000fe20003800000 */
[C---:B------:R-:W-:Y:S01]  /*56b0*/  IMAD.IADD R7, R19.reuse, 0x1, R216 ;  /* 0x0000000113077824 */ /* 0x040fe200078e02d8 */
[----:B------:R-:W-:Y:S01]  /*56c0*/  IADD3 R0, -R19, R16, R0 ;  /* 0x0000001013007210 */ /* 0x000fe20007ffe100 */
[----:B------:R0:W2:Y:S03]  /*56d0*/  MUFU.RCP R11, R4 ;  /* 0x00000004000b7308 */ /* 0x0000a60000001000 */
[----:B------:R-:W-:-:S02]  /*56e0*/  LEA.HI R5, R0, 0x1, RZ, 0x18 ;  /* 0x0000000100057811 */ /* 0x000fc400078fc0ff */
[----:B------:R-:W-:Y:S02]  /*56f0*/  ISETP.GE.U32.AND P1, PT, R0, 0x300, PT ;  /* 0x000003000000780c */ /* 0x000fe40003f26070 */
[----:B------:R-:W-:-:S13]  /*5700*/  LOP3.LUT P3, R6, R5, 0x3, RZ, 0xc0, !PT ;  /* 0x0000000305067812 */ /* 0x000fda000786c0ff */
[----:B------:R-:W-:Y:S05]  /*5710*/  @!P3 BRA `(.L_x_511) ;  /* 0x000001800000b947 */ /* 0x000fea0003800000 */
[----:B0-2---:R-:W-:Y:S01]  /*5720*/  IADD3 R10, P3, R7, R2, RZ ;  /* 0x00000002070a7210 */ /* 0x005fe20007f7e0ff */
[----:B------:R-:W-:Y:S01]  /*5730*/  IMAD R4, R19, 0x2, R28 ;  /* 0x0000000213047824 */ /* 0x000fe200078e021c */
[----:B------:R-:W-:Y:S01]  /*5740*/  IADD3 R23, R23, 0x240, RZ ;  /* 0x0000024017177810 */ /* 0x000fe20007ffe0ff */
[----:B------:R-:W-:Y:S01]  /*5750*/  IMAD.MOV.U32 R0, RZ, RZ, R6 ;  /* 0x000000ffff007224 */ /* 0x000fe200078e0006 */
[----:B------:R-:W-:Y:S02]  /*5760*/  LEA.HI.X.SX32 R5, R7, R3, 0x1, P3 ;  /* 0x0000000307057211 */ /* 0x000fe400018f0eff */
[----:B------:R-:W-:Y:S02]  /*5770*/  LEA R9, P3, R10, c[0x0][0x260], 0x2 ;  /* 0x000098000a097a11 */ /* 0x000fe400078610ff */
[----:B------:R-:W-:Y:S02]  /*5780*/  IADD3 R6, R4, 0x240, RZ ;  /* 0x0000024004067810 */ /* 0x000fe40007ffe0ff */
[----:B------:R-:W-:-:S04]  /*5790*/  LEA.HI.X R10, R10, c[0x0][0x264], R5, 0x2, P3 ;  /* 0x000099000a0a7a11 */ /* 0x000fc800018f1405 */
.L_x_512:
        /* <DEDUP_REMOVED lines=16> */
.L_x_511:
[----:B0-2---:R-:W-:Y:S05]  /*58a0*/  BSYNC B1 ;  /* 0x0000000000017941 */ /* 0x005fea0003800000 */
.L_x_510:
        /* <DEDUP_REMOVED lines=12> */
.L_x_513:
        /* <DEDUP_REMOVED lines=34> */
.L_x_509:
[----:B------:R-:W-:Y:S05]  /*5b90*/  BSYNC B0 ;  /* 0x0000000000007941 */ /* 0x000fea0003800000 */
.L_x_508:
        /* <DEDUP_REMOVED lines=35> */
.L_x_516:
[----:B-----5:R0:W-:Y:S02]  /*5dd0*/  STS.128 [R20.X16+0x140], R4 ;  /* 0x0001400414007388 */ /* 0x0201e4000000cc00 */
.L_x_515:
[----:B------:R-:W-:Y:S05]  /*5de0*/  BSYNC B0 ;  /* 0x0000000000007941 */ /* 0x000fea0003800000 */
.L_x_514:
        /* <DEDUP_REMOVED lines=8> */
[----:B------:R-:W-:Y:S01]  /*5e70*/  SHF.R.S32.HI R30, RZ, 0x1f, R29 ;  /* 0x0000001fff1e7819 */ /* 0x000fe2000001141d */
[----:B------:R-:W-:Y:S01]  /*5e80*/  IMAD.MOV.U32 R13, RZ, RZ, RZ ;  /* 0x000000ffff0d7224 */ /* 0x000fe200078e00ff */
[----:B------:R-:W-:Y:S01]  /*5e90*/  IADD3 R0, P0, R14, R29, RZ ;  /* 0x0000001d0e007210 */ /* 0x000fe20007f1e0ff */
[----:B------:R-:W-:-:S04]  /*5ea0*/  IMAD.MOV.U32 R2, RZ, RZ, RZ ;  /* 0x000000ffff027224 */ /* 0x000fc800078e00ff */
[----:B------:R-:W-:Y:S01]  /*5eb0*/  IMAD.X R9, R12, 0x1, R30, P0 ;  /* 0x000000010c097824 */ /* 0x000fe200000e061e */
[----:B------:R-:W-:-:S04]  /*5ec0*/  LEA R22, P0, R0, c[0x0][0x1a0], 0x1 ;  /* 0x0000680000167a11 */ /* 0x000fc800078008ff */
[----:B------:R-:W-:Y:S01]  /*5ed0*/  LEA.HI.X R23, R0, c[0x0][0x1a4], R9, 0x1, P0 ;  /* 0x0000690000177a11 */ /* 0x000fe200000f0c09 */
[----:B------:R-:W-:Y:S01]  /*5ee0*/  IMAD.MOV.U32 R0, RZ, RZ, RZ ;  /* 0x000000ffff007224 */ /* 0x000fe200078e00ff */
        /* <DEDUP_REMOVED lines=13> */
[----:B------:R-:W-:-:S02]  /*5fc0*/  IMAD.MOV.U32 R41, RZ, RZ, R34 ;  /* 0x000000ffff297224 */ /* 0x000fc400078e0022 */
[----:B------:R-:W-:Y:S02]  /*5fd0*/  IMAD.IADD R28, R0, 0x1, -R9 ;  /* 0x00000001001c7824 */ /* 0x000fe400078e0a09 */
[----:B------:R-:W-:Y:S01]  /*5fe0*/  IMAD.MOV.U32 R0, RZ, RZ, RZ ;  /* 0x000000ffff007224 */ /* 0x000fe200078e00ff */
[----:B------:R-:W-:Y:S01]  /*5ff0*/  CS2R R8, SRZ ;  /* 0x0000000000087805 */ /* 0x000fe2000001ff00 */
[----:B------:R-:W-:Y:S01]  /*6000*/  IMAD.MOV.U32 R2, RZ, RZ, RZ ;  /* 0x000000ffff027224 */ /* 0x000fe200078e00ff */
[----:B------:R-:W-:Y:S01]  /*6010*/  LOP3.LUT P0, RZ, R28, 0x10, RZ, 0xc0, !PT ;  /* 0x000000101cff7812 */ /* 0x000fe2000780c0ff */
[----:B------:R-:W-:Y:S02]  /*6020*/  IMAD.MOV.U32 R13, RZ, RZ, RZ ;  /* 0x000000ffff0d7224 */ /* 0x000fe400078e00ff */
[----:B------:R-:W-:Y:S02]  /*6030*/  IMAD.MOV.U32 R15, RZ, RZ, RZ ;  /* 0x000000ffff0f7224 */ /* 0x000fe400078e00ff */
[----:B------:R-:W-:-:S08]  /*6040*/  IMAD.WIDE R36, R36, R37, c[0x0][0x238] ;  /* 0x00008e0024247625 */ /* 0x000fd000078e0225 */
[----:B------:R-:W-:Y:S05]  /*6050*/  @P0 BRA `(.L_x_520) ;  /* 0x0000028000000947 */ /* 0x000fea0003800000 */
[----:B------:R-:W-:Y:S01]  /*6060*/  IADD3 R29, P0, R32, R29, RZ ;  /* 0x0000001d201d7210 */ /* 0x000fe20007f1e0ff */
[----:B------:R-:W2:Y:S04]  /*6070*/  LDS.U16 R0, [R40] ;  /* 0x0000000028007984 */ /* 0x000ea80000000400 */
[----:B------:R-:W-:Y:S01]  /*6080*/  IMAD.X R30, R33, 0x1, R30, P0 ;  /* 0x00000001211e7824 */ /* 0x000fe200000e061e */
[----:B------:R-:W-:-:S04]  /*6090*/  LEA R8, P0, R29, c[0x0][0x1a0], 0x1 ;  /* 0x000068001d087a11 */ /* 0x000fc800078008ff */
[----:B------:R-:W-:-:S06]  /*60a0*/  LEA.HI.X R9, R29, c[0x0][0x1a4], R30, 0x1, P0 ;  /* 0x000069001d097a11 */ /* 0x000fcc00000f0c1e */
[----:B------:R-:W5:Y:S01]  /*60b0*/  LDG.E.128 R8, [R8.64] ;  /* 0x0000002408087981 */ /* 0x000f62000c1e1d00 */
[----:B------:R-:W-:Y:S02]  /*60c0*/  ULDC UR4, c[0x0][0x1ec] ;  /* 0x00007b0000047ab9 */ /* 0x000fe40000000800 */
[----:B------:R-:W-:-:S06]  /*60d0*/  UISETP.NE.AND UP0, UPT, URZ, UR4, UPT ;  /* 0x000000043f00728c */ /* 0x000fcc000bf05270 */
[----:B------:R-:W-:Y:S01]  /*60e0*/  PLOP3.LUT P2, PT, PT, PT, UP0, 0x80, 0x0 ;  /* 0x000000000000781c */ /* 0x000fe20003f4f008 */
[----:B--2---:R-:W-:-:S12]  /*60f0*/  HADD2.F32 R15, -RZ, R0.H0_H0 ;  /* 0x20000000ff0f7230 */ /* 0x004fd80000004100 */
        /* <DEDUP_REMOVED lines=13> */
.L_x_521:
[----:B-----5:R-:W-:Y:S01]  /*61d0*/  HADD2.F32 R0, -RZ, R8.H0_H0 ;  /* 0x20000008ff007230 */ /* 0x020fe20000004100 */
[----:B------:R-:W-:Y:S01]  /*61e0*/  IADD3 R41, R34, 0x10, RZ ;  /* 0x0000001022297810 */ /* 0x000fe20007ffe0ff */
[----:B------:R-:W-:Y:S02]  /*61f0*/  HADD2.F32 R38, -RZ, R10.H0_H0 ;  /* 0x2000000aff267230 */ /* 0x000fe40000004100 */
[----:B--2---:R-:W-:Y:S01]  /*6200*/  HADD2.F32 R8, -RZ, R8.H1_H1 ;  /* 0x30000008ff087230 */ /* 0x004fe20000004100 */
[C---:B------:R-:W-:Y:S01]  /*6210*/  FFMA.FTZ R0, R15.reuse, R0, RZ ;  /* 0x000000000f007223 */ /* 0x040fe200000100ff */
[----:B------:R-:W-:Y:S02]  /*6220*/  HADD2.F32 R10, -RZ, R10.H1_H1 ;  /* 0x3000000aff0a7230 */ /* 0x000fe40000004100 */
[--C-:B------:R-:W-:Y:S02]  /*6230*/  HADD2.F32 R2, -RZ, R9.reuse.H0_H0 ;  /* 0x20000009ff027230 */ /* 0x100fe40000004100 */
[----:B------:R-:W-:Y:S01]  /*6240*/  HADD2.F32 R30, -RZ, R9.H1_H1 ;  /* 0x30000009ff1e7230 */ /* 0x000fe20000004100 */
[C---:B------:R-:W-:Y:S01]  /*6250*/  FFMA.FTZ R9, R15.reuse, R8, RZ ;  /* 0x000000080f097223 */ /* 0x040fe200000100ff */
[--C-:B------:R-:W-:Y:S01]  /*6260*/  HADD2.F32 R42, -RZ, R11.reuse.H0_H0 ;  /* 0x2000000bff2a7230 */ /* 0x100fe20000004100 */
[C---:B------:R-:W-:Y:S01]  /*6270*/  FFMA.FTZ R13, R15.reuse, R10, RZ ;  /* 0x0000000a0f0d7223 */ /* 0x040fe200000100ff */
[----:B------:R-:W-:Y:S01]  /*6280*/  HADD2.F32 R44, -RZ, R11.H1_H1 ;  /* 0x3000000bff2c7230 */ /* 0x000fe20000004100 */
[----:B------:R-:W-:-:S02]  /*6290*/  FFMA.FTZ R2, R15, R2, RZ ;  /* 0x000000020f027223 */ /* 0x000fc400000100ff */
[C---:B------:R-:W-:Y:S02]  /*62a0*/  FFMA.FTZ R11, R15.reuse, R30, RZ ;  /* 0x0000001e0f0b7223 */ /* 0x040fe400000100ff */
[C---:B------:R-:W-:Y:S02]  /*62b0*/  FFMA.FTZ R8, R15.reuse, R38, RZ ;  /* 0x000000260f087223 */ /* 0x040fe400000100ff */
[C---:B------:R-:W-:Y:S02]  /*62c0*/  FFMA.FTZ R10, R15.reuse, R42, RZ ;  /* 0x0000002a0f0a7223 */ /* 0x040fe400000100ff */
[----:B------:R-:W-:Y:S02]  /*62d0*/  FFMA.FTZ R15, R15, R44, RZ ;  /* 0x0000002c0f0f7223 */ /* 0x000fe400000100ff */
.L_x_520:
[----:B------:R-:W-:Y:S05]  /*62e0*/  BSYNC B1 ;  /* 0x0000000000017941 */ /* 0x000fea0003800000 */
.L_x_519:
[----:B------:R-:W-:-:S13]  /*62f0*/  LOP3.LUT P0, RZ, R28, 0xfffffff0, RZ, 0xc0, !PT ;  /* 0xfffffff01cff7812 */ /* 0x000fda000780c0ff */
[----:B------:R-:W-:Y:S05]  /*6300*/  @!P0 BRA `(.L_x_518) ;  /* 0x0000052000008947 */ /* 0x000fea0003800000 */
[----:B------:R-:W-:Y:S02]  /*6310*/  ULDC UR4, c[0x0][0x1ec] ;  /* 0x00007b0000047ab9 */ /* 0x000fe40000000800 */
[----:B------:R-:W-:-:S06]  /*6320*/  UISETP.NE.AND UP0, UPT, URZ, UR4, UPT ;  /* 0x000000043f00728c */ /* 0x000fcc000bf05270 */
[----:B------:R-:W-:Y:S02]  /*6330*/  PLOP3.LUT P2, PT, PT, PT, UP0, 0x80, 0x0 ;  /* 0x000000000000781c */ /* 0x000fe40003f4f008 */
.L_x_524:
[----:B------:R-:W-:Y:S01]  /*6340*/  IMAD.SHL.U32 R29, R41, 0x80, RZ ;  /* 0x00000080291d7824 */ /* 0x000fe200078e00ff */
[----:B------:R-:W-:-:S04]  /*6350*/  LOP3.LUT P4, RZ, R27, 0x1, RZ, 0xc0, !PT ;  /* 0x000000011bff7812 */ /* 0x000fc8000788c0ff */
[----:B------:R-:W-:Y:S02]  /*6360*/  SHF.R.S32.HI R28, RZ, 0x1f, R29 ;  /* 0x0000001fff1c7819 */ /* 0x000fe4000001141d */
[-C--:B------:R-:W-:Y:S02]  /*6370*/  IADD3 R39, P0, R32, R29.reuse, RZ ;  /* 0x0000001d20277210 */ /* 0x080fe40007f1e0ff */
[----:B------:R-:W-:-:S03]  /*6380*/  IADD3 R30, P3, R14, R29, RZ ;  /* 0x0000001d0e1e7210 */ /* 0x000fc60007f7e0ff */
[--C-:B------:R-:W-:Y:S02]  /*6390*/  IMAD.X R42, R33, 0x1, R28.reuse, P0 ;  /* 0x00000001212a7824 */ /* 0x100fe400000e061c */
[----:B------:R-:W-:Y:S01]  /*63a0*/  IMAD.X R31, R12, 0x1, R28, P3 ;  /* 0x000000010c1f7824 */ /* 0x000fe200018e061c */
[C---:B------:R-:W-:Y:S02]  /*63b0*/  LEA R28, P0, R39.reuse, c[0x0][0x1a0], 0x1 ;  /* 0x00006800271c7a11 */ /* 0x040fe400078008ff */
[C---:B------:R-:W-:Y:S02]  /*63c0*/  LEA R38, P3, R30.reuse, c[0x0][0x1a0], 0x1 ;  /* 0x000068001e267a11 */ /* 0x040fe400078608ff */
[----:B------:R-:W-:Y:S02]  /*63d0*/  LEA.HI.X R29, R39, c[0x0][0x1a4], R42, 0x1, P0 ;  /* 0x00006900271d7a11 */ /* 0x000fe400000f0c2a */
[----:B------:R-:W-:-:S03]  /*63e0*/  LEA.HI.X R39, R30, c[0x0][0x1a4], R31, 0x1, P3 ;  /* 0x000069001e277a11 */ /* 0x000fc600018f0c1f */
[----:B------:R2:W5:Y:S01]  /*63f0*/  LDG.E.128 R44, [R28.64] ;  /* 0x000000241c2c7981 */ /* 0x000562000c1e1d00 */
[----:B------:R-:W-:Y:S05]  /*6400*/  @P2 BRA `(.L_x_522) ;  /* 0x000000b000002947 */ /* 0x000fea0003800000 */
[----:B------:R-:W3:Y:S04]  /*6410*/  @P4 LDG.E.128 R52, [R36.64] ;  /* 0x0000002424344981 */ /* 0x000ee8000c1e1d00 */
[----:B------:R-:W4:Y:S02]  /*6420*/  LDS.128 R48, [R20.X16+0x140] ;  /* 0x0001400014307984 */ /* 0x000f24000000cc00 */
[----:B----45:R-:W-:Y:S01]  /*6430*/  HFMA2.MMA R44, R44, 1, 1, R48 ;  /* 0x3c003c002c2c7835 */ /* 0x030fe20000000030 */
        /* <DEDUP_REMOVED lines=8> */
.L_x_522:
[----:B--2---:R-:W5:Y:S01]  /*64c0*/  LDG.E.128 R28, [R28.64+0x1000] ;  /* 0x001000241c1c7981 */ /* 0x004f62000c1e1d00 */
[----:B------:R-:W-:Y:S01]  /*64d0*/  IMAD.IADD R42, R41, 0x1, -R216 ;  /* 0x00000001292a7824 */ /* 0x000fe200078e0ad8 */
[--C-:B-----5:R-:W-:Y:S02]  /*64e0*/  HADD2.F32 R49, -RZ, R45.reuse.H0_H0 ;  /* 0x2000002dff317230 */ /* 0x120fe40000004100 */
[----:B------:R-:W-:Y:S02]  /*64f0*/  HADD2.F32 R50, -RZ, R45.H1_H1 ;  /* 0x3000002dff327230 */ /* 0x000fe40000004100 */
[----:B------:R-:W-:Y:S01]  /*6500*/  LEA R53, R42, UR5, 0x1 ;  /* 0x000000052a357c11 */ /* 0x000fe2000f8e08ff */
[----:B------:R-:W-:Y:S02]  /*6510*/  HADD2.F32 R48, -RZ, R44.H0_H0 ;  /* 0x2000002cff307230 */ /* 0x000fe40000004100 */
[----:B---3--:R-:W-:Y:S02]  /*6520*/  HADD2.F32 R45, -RZ, R46.H0_H0 ;  /* 0x2000002eff2d7230 */ /* 0x008fe40000004100 */
[----:B------:R-:W2:Y:S01]  /*6530*/  LDS.U16 R43, [R53+0x240] ;  /* 0x00024000352b7984 */ /* 0x000ea20000000400 */
[----:B------:R-:W-:-:S02]  /*6540*/  HADD2.F32 R44, -RZ, R44.H1_H1 ;  /* 0x3000002cff2c7230 */ /* 0x000fc40000004100 */
[----:B------:R-:W-:Y:S02]  /*6550*/  HADD2.F32 R46, -RZ, R46.H1_H1 ;  /* 0x3000002eff2e7230 */ /* 0x000fe40000004100 */
[--C-:B------:R-:W-:Y:S02]  /*6560*/  HADD2.F32 R51, -RZ, R47.reuse.H0_H0 ;  /* 0x2000002fff337230 */ /* 0x100fe40000004100 */
[----:B------:R-:W-:Y:S02]  /*6570*/  HADD2.F32 R52, -RZ, R47.H1_H1 ;  /* 0x3000002fff347230 */ /* 0x000fe40000004100 */
[----:B--2---:R-:W-:-:S05]  /*6580*/  HADD2.F32 R43, -RZ, R43.H0_H0 ;  /* 0x2000002bff2b7230 */ /* 0x004fca0000004100 */
[C---:B------:R-:W-:Y:S01]  /*6590*/  FFMA.FTZ R48, R43.reuse, R48, R0 ;  /* 0x000000302b307223 */ /* 0x040fe20000010000 */
[----:B------:R-:W-:Y:S01]  /*65a0*/  LEA R0, R42, UR6, 0x1 ;  /* 0x000000062a007c11 */ /* 0x000fe2000f8e08ff */
[C---:B------:R-:W-:Y:S02]  /*65b0*/  FFMA.FTZ R47, R43.reuse, R44, R9 ;  /* 0x0000002c2b2f7223 */ /* 0x040fe40000010009 */
[C---:B------:R-:W-:Y:S02]  /*65c0*/  FFMA.FTZ R49, R43.reuse, R49, R2 ;  /* 0x000000312b317223 */ /* 0x040fe40000010002 */
[C---:B------:R-:W-:Y:S02]  /*65d0*/  FFMA.FTZ R50, R43.reuse, R50, R11 ;  /* 0x000000322b327223 */ /* 0x040fe4000001000b */
[C---:B------:R-:W-:Y:S02]  /*65e0*/  FFMA.FTZ R45, R43.reuse, R45, R8 ;  /* 0x0000002d2b2d7223 */ /* 0x040fe40000010008 */
[----:B------:R-:W-:-:S02]  /*65f0*/  FFMA.FTZ R13, R43, R46, R13 ;  /* 0x0000002e2b0d7223 */ /* 0x000fc4000001000d */
        /* <DEDUP_REMOVED lines=14> */
.L_x_523:
[----:B------:R-:W3:Y:S01]  /*66e0*/  LDS.U16 R0, [R0+0x20] ;  /* 0x0000200000007984 */ /* 0x000ee20000000400 */
[----:B------:R-:W-:Y:S01]  /*66f0*/  IADD3 R41, R41, 0x20, RZ ;  /* 0x0000002029297810 */ /* 0x000fe20007ffe0ff */
[----:B------:R-:W-:Y:S02]  /*6700*/  HADD2.F32 R2, -RZ, R28.H0_H0 ;  /* 0x2000001cff027230 */ /* 0x000fe40000004100 */
[--C-:B------:R-:W-:Y:S01]  /*6710*/  HADD2.F32 R8, -RZ, R29.reuse.H0_H0 ;  /* 0x2000001dff087230 */ /* 0x100fe20000004100 */
[----:B------:R-:W-:Y:S01]  /*6720*/  ISETP.GE.AND P0, PT, R41, R35, PT ;  /* 0x000000232900720c */ /* 0x000fe20003f06270 */
[----:B------:R-:W-:Y:S02]  /*6730*/  HADD2.F32 R10, -RZ, R29.H1_H1 ;  /* 0x3000001dff0a7230 */ /* 0x000fe40000004100 */
[----:B--2---:R-:W-:Y:S02]  /*6740*/  HADD2.F32 R38, -RZ, R30.H0_H0 ;  /* 0x2000001eff267230 */ /* 0x004fe40000004100 */
[----:B------:R-:W-:-:S02]  /*6750*/  HADD2.F32 R28, -RZ, R28.H1_H1 ;  /* 0x3000001cff1c7230 */ /* 0x000fc40000004100 */
        /* <DEDUP_REMOVED lines=13> */
.L_x_518:
[----:B------:R-:W-:Y:S05]  /*6830*/  BSYNC B0 ;  /* 0x0000000000007941 */ /* 0x000fea0003800000 */
.L_x_517:
[----:B------:R-:W-:Y:S01]  /*6840*/  ISETP.GE.AND P0, PT, R34, R25, PT ;  /* 0x000000192200720c */ /* 0x000fe20003f06270 */
[----:B------:R-:W-:-:S12]  /*6850*/  BSSY B0, `(.L_x_525) ;  /* 0x00000e5000007945 */ /* 0x000fd80003800000 */
[----:B------:R-:W-:Y:S05]  /*6860*/  @P0 BRA `(.L_x_526) ;  /* 0x00000e3000000947 */ /* 0x000fea0003800000 */
[----:B------:R-:W-:Y:S01]  /*6870*/  IADD3 R29, -R21, -0x2, R16 ;  /* 0xfffffffe151d7810 */ /* 0x000fe20007ffe110 */
[----:B------:R-:W-:Y:S01]  /*6880*/  IMAD R28, R17, c[0x0][0x1d8], R18 ;  /* 0x00007600111c7a24 */ /* 0x000fe200078e0212 */
[----:B------:R-:W-:Y:S03]  /*6890*/  BSSY B1, `(.L_x_527) ;  /* 0x000004a000017945 */ /* 0x000fe60003800000 */
[----:B------:R-:W-:Y:S02]  /*68a0*/  IMAD.IADD R16, R29, 0x1, -R216 ;  /* 0x000000011d107824 */ /* 0x000fe400078e0ad8 */
[----:B------:R-:W-:Y:S02]  /*68b0*/  IMAD.MOV.U32 R29, RZ, RZ, 0x2 ;  /* 0x00000002ff1d7424 */ /* 0x000fe400078e00ff */
[----:B------:R-:W-:Y:S01]  /*68c0*/  IMAD R28, R28, 0x80, R3 ;  /* 0x000000801c1c7824 */ /* 0x000fe200078e0203 */
[----:B------:R-:W-:-:S03]  /*68d0*/  LOP3.LUT P0, RZ, R16, 0x10, RZ, 0xc0, !PT ;  /* 0x0000001010ff7812 */ /* 0x000fc6000780c0ff */
[----:B------:R-:W-:-:S10]  /*68e0*/  IMAD.WIDE R28, R28, R29, c[0x0][0x238] ;  /* 0x00008e001c1c7625 */ /* 0x000fd400078e021d */
[----:B------:R-:W-:Y:S05]  /*68f0*/  @P0 BRA `(.L_x_528) ;  /* 0x0000043000000947 */ /* 0x000fea0003800000 */
[----:B------:R-:W-:Y:S01]  /*6900*/  ISETP.GE.AND P0, PT, R34, c[0x0][0x1d4], PT ;  /* 0x0000750022007a0c */ /* 0x000fe20003f06270 */
[----:B------:R-:W-:-:S12]  /*6910*/  BSSY B2, `(.L_x_529) ;  /* 0x0000040000027945 */ /* 0x000fd80003800000 */
[----:B------:R-:W-:Y:S05]  /*6920*/  @!P0 BRA `(.L_x_530) ;  /* 0x000003e000008947 */ /* 0x000fea0003800000 */
[----:B------:R-:W-:Y:S01]  /*6930*/  IABS R35, c[0x0][0x1d4] ;  /* 0x0000750000237a13 */ /* 0x000fe20000000000 */
[----:B------:R-:W2:Y:S01]  /*6940*/  LDS.U16 R40, [R40] ;  /* 0x0000000028287984 */ /* 0x000ea20000000400 */
[----:B------:R-:W-:Y:S02]  /*6950*/  IABS R38, R34 ;  /* 0x0000002200267213 */ /* 0x000fe40000000000 */
[----:B------:R-:W3:Y:S01]  /*6960*/  I2F.RP R36, R35 ;  /* 0x0000002300247306 */ /* 0x000ee20000209400 */
[----:B------:R-:W-:Y:S02]  /*6970*/  ISETP.GE.AND P2, PT, R34, RZ, PT ;  /* 0x000000ff2200720c */ /* 0x000fe40003f46270 */
[----:B------:R-:W-:-:S05]  /*6980*/  ISETP.NE.AND P3, PT, RZ, c[0x0][0x1d4], PT ;  /* 0x00007500ff007a0c */ /* 0x000fca0003f65270 */
[----:B---3--:R-:W3:Y:S02]  /*6990*/  MUFU.RCP R36, R36 ;  /* 0x0000002400247308 */ /* 0x008ee40000001000 */
[----:B---3--:R-:W-:-:S06]  /*69a0*/  IADD3 R37, R36, 0xffffffe, RZ ;  /* 0x0ffffffe24257810 */ /* 0x008fcc0007ffe0ff */
[----:B------:R-:W3:Y:S02]  /*69b0*/  F2I.FTZ.U32.TRUNC.NTZ R31, R37 ;  /* 0x00000025001f7305 */ /* 0x000ee4000021f000 */
        /* <DEDUP_REMOVED lines=13> */
[----:B------:R-:W-:-:S05]  /*6a90*/  @!P3 LOP3.LUT R30, RZ, c[0x0][0x1d4], RZ, 0x33, !PT ;  /* 0x00007500ff1eba12 */ /* 0x000fca00078e33ff */
        /* <DEDUP_REMOVED lines=23> */
.L_x_531:
[----:B--23-5:R-:W-:Y:S02]  /*6c10*/  HADD2.F32 R22, -RZ, R36.H0_H0 ;  /* 0x20000024ff167230 */ /* 0x02cfe40000004100 */
[--C-:B------:R-:W-:Y:S02]  /*6c20*/  HADD2.F32 R23, -RZ, R37.reuse.H0_H0 ;  /* 0x20000025ff177230 */ /* 0x100fe40000004100 */
[----:B------:R-:W-:Y:S01]  /*6c30*/  HADD2.F32 R30, -RZ, R37.H1_H1 ;  /* 0x30000025ff1e7230 */ /* 0x000fe20000004100 */
[C---:B------:R-:W-:Y:S01]  /*6c40*/  FFMA.FTZ R0, R35.reuse, R22, R0 ;  /* 0x0000001623007223 */ /* 0x040fe20000010000 */
[----:B------:R-:W-:Y:S01]  /*6c50*/  HADD2.F32 R31, -RZ, R38.H0_H0 ;  /* 0x20000026ff1f7230 */ /* 0x000fe20000004100 */
        /* <DEDUP_REMOVED lines=11> */
.L_x_530:
[----:B------:R-:W-:Y:S05]  /*6d10*/  BSYNC B2 ;  /* 0x0000000000027941 */ /* 0x000fea0003800000 */
.L_x_529:
[----:B------:R-:W-:Y:S02]  /*6d20*/  IADD3 R34, R34, 0x10, RZ ;  /* 0x0000001022227810 */ /* 0x000fe40007ffe0ff */
.L_x_528:
[----:B------:R-:W-:Y:S05]  /*6d30*/  BSYNC B1 ;  /* 0x0000000000017941 */ /* 0x000fea0003800000 */
.L_x_527:
[----:B------:R-:W-:-:S13]  /*6d40*/  LOP3.LUT P0, RZ, R16, 0xfffffff0, RZ, 0xc0, !PT ;  /* 0xfffffff010ff7812 */ /* 0x000fda000780c0ff */
[----:B------:R-:W-:Y:S05]  /*6d50*/  @!P0 BRA `(.L_x_526) ;  /* 0x0000094000008947 */ /* 0x000fea0003800000 */
[C---:B------:R-:W-:Y:S01]  /*6d60*/  LEA R23, R34.reuse, UR5, 0x1 ;  /* 0x0000000522177c11 */ /* 0x040fe2000f8e08ff */
[----:B------:R-:W-:Y:S01]  /*6d70*/  IMAD.MOV.U32 R16, RZ, RZ, RZ ;  /* 0x000000ffff107224 */ /* 0x000fe200078e00ff */
[----:B------:R-:W-:-:S03]  /*6d80*/  LEA R50, R34, 0x800, 0x7 ;  /* 0x0000080022327811 */ /* 0x000fc600078e38ff */
[----:B------:R-:W-:Y:S02]  /*6d90*/  IMAD R49, R216, -0x2, R23 ;  /* 0xfffffffed8317824 */ /* 0x000fe400078e0217 */
.L_x_538:
        /* <DEDUP_REMOVED lines=29> */
[----:B------:R-:W2:Y:S02]  /*6f70*/  LDS.U16 R35, [R48+0x240] ;  /* 0x0002400030237984 */ /* 0x000ea40000000400 */
        /* <DEDUP_REMOVED lines=25> */
.L_x_534:
[--C-:B---3-5:R-:W-:Y:S02]  /*7110*/  HADD2.F32 R23, -RZ, R37.reuse.H0_H0 ;  /* 0x20000025ff177230 */ /* 0x128fe40000004100 */
[----:B------:R-:W-:Y:S02]  /*7120*/  HADD2.F32 R40, -RZ, R37.H1_H1 ;  /* 0x30000025ff287230 */ /* 0x000fe40000004100 */
[----:B------:R-:W-:Y:S01]  /*7130*/  HADD2.F32 R22, -RZ, R36.H0_H0 ;  /* 0x20000024ff167230 */ /* 0x000fe20000004100 */
[C---:B------:R-:W-:Y:S01]  /*7140*/  FFMA.FTZ R2, R35.reuse, R23, R2 ;  /* 0x0000001723027223 */ /* 0x040fe20000010002 */
[----:B--2---:R-:W-:Y:S01]  /*7150*/  HADD2.F32 R37, -RZ, R38.H0_H0 ;  /* 0x20000026ff257230 */ /* 0x004fe20000004100 */
        /* <DEDUP_REMOVED lines=11> */
.L_x_533:
[----:B------:R-:W-:Y:S05]  /*7210*/  BSYNC B1 ;  /* 0x0000000000017941 */ /* 0x000fea0003800000 */
.L_x_532:
        /* <DEDUP_REMOVED lines=50> */
.L_x_537:
[----:B---3-5:R-:W-:Y:S02]  /*7540*/  HADD2.F32 R22, -RZ, R36.H0_H0 ;  /* 0x20000024ff167230 */ /* 0x028fe40000004100 */
[--C-:B------:R-:W-:Y:S02]  /*7550*/  HADD2.F32 R23, -RZ, R37.reuse.H0_H0 ;  /* 0x20000025ff177230 */ /* 0x100fe40000004100 */
[----:B--2---:R-:W-:Y:S01]  /*7560*/  HADD2.F32 R30, -RZ, R37.H1_H1 ;  /* 0x30000025ff1e7230 */ /* 0x004fe20000004100 */
        /* <DEDUP_REMOVED lines=13> */
.L_x_536:
[----:B------:R-:W-:Y:S05]  /*7640*/  BSYNC B1 ;  /* 0x0000000000017941 */ /* 0x000fea0003800000 */
.L_x_535:
[----:B------:R-:W-:Y:S02]  /*7650*/  IADD3 R34, R34, 0x20, RZ ;  /* 0x0000002022227810 */ /* 0x000fe40007ffe0ff */
[----:B------:R-:W-:Y:S02]  /*7660*/  IADD3 R16, R16, 0x40, RZ ;  /* 0x0000004010107810 */ /* 0x000fe40007ffe0ff */
[----:B------:R-:W-:Y:S02]  /*7670*/  ISETP.GE.AND P0, PT, R34, R25, PT ;  /* 0x000000192200720c */ /* 0x000fe40003f06270 */
[----:B------:R-:W-:-:S11]  /*7680*/  IADD3 R50, R50, 0x1000, RZ ;  /* 0x0000100032327810 */ /* 0x000fd60007ffe0ff */
[----:B------:R-:W-:Y:S05]  /*7690*/  @!P0 BRA `(.L_x_538) ;  /* 0xfffff70000008947 */ /* 0x000fea000383ffff */
.L_x_526:
[----:B------:R-:W-:Y:S05]  /*76a0*/  BSYNC B0 ;  /* 0x0000000000007941 */ /* 0x000fea0003800000 */
.L_x_525:
[----:B------:R-:W-:Y:S01]  /*76b0*/  BSSY B0, `(.L_x_539) ;  /* 0x0000033000007945 */ /* 0x000fe20003800000 */
[----:B------:R-:W-:Y:S05]  /*76c0*/  @P1 BRA `(.L_x_540) ;  /* 0x0000031000001947 */ /* 0x000fea0003800000 */
[----:B------:R-:W-:-:S05]  /*76d0*/  IMAD.SHL.U32 R23, R25, 0x80, RZ ;  /* 0x0000008019177824 */ /* 0x000fca00078e00ff */
[----:B------:R-:W-:-:S04]  /*76e0*/  IADD3 R16, P0, R14, R23, RZ ;  /* 0x000000170e107210 */ /* 0x000fc80007f1e0ff */
[----:B------:R-:W-:Y:S02]  /*76f0*/  LEA.HI.X.SX32 R23, R23, R12, 0x1, P0 ;  /* 0x0000000c17177211 */ /* 0x000fe400000f0eff */
[----:B------:R-:W-:-:S04]  /*7700*/  LEA R22, P0, R16, c[0x0][0x1a0], 0x1 ;  /* 0x0000680010167a11 */ /* 0x000fc800078008ff */
[----:B------:R-:W-:-:S05]  /*7710*/  LEA.HI.X R23, R16, c[0x0][0x1a4], R23, 0x1, P0 ;  /* 0x0000690010177a11 */ /* 0x000fca00000f0c17 */
[----:B------:R2:W5:Y:S01]  /*7720*/  LDG.E.128 R28, [R22.64] ;  /* 0x00000024161c7981 */ /* 0x000562000c1e1d00 */
[----:B------:R-:W-:Y:S01]  /*7730*/  IMAD.IADD R16, R25, 0x1, -R216 ;  /* 0x0000000119107824 */ /* 0x000fe200078e0ad8 */
[----:B------:R-:W-:Y:S04]  /*7740*/  BSSY B1, `(.L_x_541) ;  /* 0x0000019000017945 */ /* 0x000fe80003800000 */
[----:B------:R-:W-:-:S06]  /*7750*/  LEA R16, R16, UR5, 0x1 ;  /* 0x0000000510107c11 */ /* 0x000fcc000f8e08ff */
[----:B------:R-:W3:Y:S02]  /*7760*/  LDS.U16 R16, [R16+0x240] ;  /* 0x0002400010107984 */ /* 0x000ee40000000400 */
[----:B0--3--:R-:W-:Y:S01]  /*7770*/  HADD2.F32 R20, -RZ, R16.H0_H0 ;  /* 0x20000010ff147230 */ /* 0x009fe20000004100 */
[----:B------:R-:W-:Y:S05]  /*7780*/  @P2 BRA `(.L_x_542) ;  /* 0x0000014000002947 */ /* 0x000fea0003800000 */
[----:B--2---:R-:W-:-:S13]  /*7790*/  LOP3.LUT P3, RZ, R27, 0x1, RZ, 0xc0, !PT ;  /* 0x000000011bff7812 */ /* 0x004fda000786c0ff */
        /* <DEDUP_REMOVED lines=19> */
.L_x_542:
[----:B--2---:R-:W-:Y:S05]  /*78d0*/  BSYNC B1 ;  /* 0x0000000000017941 */ /* 0x004fea0003800000 */
.L_x_541:
[----:B0----5:R-:W-:Y:S02]  /*78e0*/  HADD2.F32 R5, -RZ, R28.H0_H0 ;  /* 0x2000001cff057230 */ /* 0x021fe40000004100 */
        /* <DEDUP_REMOVED lines=15> */
.L_x_540:
[----:B------:R-:W-:Y:S05]  /*79e0*/  BSYNC B0 ;  /* 0x0000000000007941 */ /* 0x000fea0003800000 */
.L_x_539:
[----:B0-----:R-:W-:Y:S01]  /*79f0*/  LOP3.LUT R4, R19, 0xffffff80, RZ, 0xc0, !PT ;  /* 0xffffff8013047812 */ /* 0x001fe200078ec0ff */
[----:B------:R-:W-:Y:S01]  /*7a00*/  IMAD R21, R21, 0x80, R3 ;  /* 0x0000008015157824 */ /* 0x000fe200078e0203 */
[----:B------:R-:W-:Y:S01]  /*7a10*/  LOP3.LUT R5, R19, 0xffffffc0, RZ, 0xc0, !PT ;  /* 0xffffffc013057812 */ /* 0x000fe200078ec0ff */
[----:B------:R-:W-:Y:S01]  /*7a20*/  BAR.SYNC.DEFER_BLOCKING 0x0 ;  /* 0x0000000000007b1d */ /* 0x000fe20000010000 */
[----:B------:R-:W-:Y:S02]  /*7a30*/  ISETP.NE.AND P6, PT, R4, 0x80, PT ;  /* 0x000000800400780c */ /* 0x000fe40003fc5270 */
[----:B------:R-:W-:Y:S02]  /*7a40*/  ISETP.NE.AND P5, PT, R5, 0x40, PT ;  /* 0x000000400500780c */ /* 0x000fe40003fa5270 */
[C---:B------:R-:W-:Y:S01]  /*7a50*/  ISETP.GT.AND P0, PT, R19.reuse, 0x3f, PT ;  /* 0x0000003f1300780c */ /* 0x040fe20003f04270 */
[----:B------:R-:W-:Y:S01]  /*7a60*/  BSSY B0, `(.L_x_543) ;  /* 0x0000011000007945 */ /* 0x000fe20003800000 */
[----:B------:R-:W-:-:S02]  /*7a70*/  LOP3.LUT R6, R19, 0xffffffe0, RZ, 0xc0, !PT ;  /* 0xffffffe013067812 */ /* 0x000fc400078ec0ff */
        /* <DEDUP_REMOVED lines=15> */
.L_x_544:
[----:B------:R-:W-:Y:S05]  /*7b70*/  BSYNC B0 ;  /* 0x0000000000007941 */ /* 0x000fea0003800000 */
.L_x_543:
        /* <DEDUP_REMOVED lines=21> */
.L_x_546:
[----:B------:R-:W-:Y:S05]  /*7cd0*/  BSYNC B0 ;  /* 0x0000000000007941 */ /* 0x000fea0003800000 */
.L_x_545:
        /* <DEDUP_REMOVED lines=8> */
.L_x_548:
[----:B------:R-:W-:Y:S05]  /*7d60*/  BSYNC B0 ;  /* 0x0000000000007941 */ /* 0x000fea0003800000 */
.L_x_547:
        /* <DEDUP_REMOVED lines=21> */
.L_x_550:
[----:B------:R-:W-:Y:S05]  /*7ec0*/  BSYNC B0 ;  /* 0x0000000000007941 */ /* 0x000fea0003800000 */
.L_x_549:
        /* <DEDUP_REMOVED lines=8> */
.L_x_552:
[----:B------:R-:W-:Y:S05]  /*7f50*/  BSYNC B0 ;  /* 0x0000000000007941 */ /* 0x000fea0003800000 */
.L_x_551:
        /* <DEDUP_REMOVED lines=20> */
.L_x_554:
[----:B------:R-:W-:Y:S05]  /*80a0*/  BSYNC B0 ;  /* 0x0000000000007941 */ /* 0x000fea0003800000 */
.L_x_553:
        /* <DEDUP_REMOVED lines=8> */
.L_x_556:
[----:B------:R-:W-:Y:S05]  /*8130*/  BSYNC B0 ;  /* 0x0000000000007941 */ /* 0x000fea0003800000 */
.L_x_555:
[----:B------:R-:W-:Y:S06]  /*8140*/  BAR.SYNC.DEFER_BLOCKING 0x0 ;  /* 0x0000000000007b1d */ /* 0x000fec0000010000 */
[----:B------:R-:W-:Y:S01]  /*8150*/  BSSY B0, `(.L_x_557) ;  /* 0x0000013000007945 */ /* 0x000fe20003800000 */
[----:B------:R-:W-:Y:S05]  /*8160*/  @P1 BRA `(.L_x_558) ;  /* 0x0000011000001947 */ /* 0x000fea0003800000 */
[----:B0-----:R-:W0:Y:S02]  /*8170*/  LDS.128 R20, [R21] ;  /* 0x0000000015147984 */ /* 0x001e240000000c00 */
[----:B0-----:R-:W-:Y:S02]  /*8180*/  HADD2.F32 R5, -RZ, R20.H0_H0 ;  /* 0x20000014ff057230 */ /* 0x001fe40000004100 */
[----:B------:R-:W-:-:S02]  /*8190*/  HADD2.F32 R17, -RZ, R22.H0_H0 ;  /* 0x20000016ff117230 */ /* 0x000fc40000004100 */
[----:B------:R-:W-:Y:S01]  /*81a0*/  HADD2.F32 R20, -RZ, R20.H1_H1 ;  /* 0x30000014ff147230 */ /* 0x000fe20000004100 */
[----:B------:R-:W-:Y:S01]  /*81b0*/  FADD.FTZ R0, R0, R5 ;  /* 0x0000000500007221 */ /* 0x000fe20000010000 */
[--C-:B------:R-:W-:Y:S01]  /*81c0*/  HADD2.F32 R7, -RZ, R21.reuse.H0_H0 ;  /* 0x20000015ff077230 */ /* 0x100fe20000004100 */
        /* <DEDUP_REMOVED lines=11> */
.L_x_558:
[----:B------:R-:W-:Y:S05]  /*8280*/  BSYNC B0 ;  /* 0x0000000000007941 */ /* 0x000fea0003800000 */
.L_x_557:
        /* <DEDUP_REMOVED lines=16> */
.L_x_559:
        /* <DEDUP_REMOVED lines=15> */
[----:B0-----:R-:W-:-:S07]  /*8480*/  PRMT R5, R9, 0x8880, RZ ;  /* 0x0000888009057816 */ /* 0x001fce00000000ff */
[----:B------:R-:W0:Y:S01]  /*8490*/  F2I.S8.NTZ R8, R8 ;  /* 0x0000000800087305 */ /* 0x000e220000202100 */
[----:B--2---:R-:W-:Y:S02]  /*84a0*/  PRMT R6, R2, 0x8880, RZ ;  /* 0x0000888002067816 */ /* 0x004fe400000000ff */
[----:B------:R-:W-:Y:S02]  /*84b0*/  PRMT R2, R5, 0x7710, RZ ;  /* 0x0000771005027816 */ /* 0x000fe400000000ff */
[----:B------:R-:W-:-:S03]  /*84c0*/  PRMT R5, R6, 0x7710, RZ ;  /* 0x0000771006057816 */ /* 0x000fc600000000ff */
[----:B------:R-:W2:Y:S01]  /*84d0*/  F2I.S8.NTZ R13, R13 ;  /* 0x0000000d000d7305 */ /* 0x000ea20000202100 */
[----:B---3--:R-:W-:Y:S02]  /*84e0*/  PRMT R7, R11, 0x8880, RZ ;  /* 0x000088800b077816 */ /* 0x008fe400000000ff */
[----:B------:R-:W-:Y:S02]  /*84f0*/  LOP3.LUT R11, R2, 0xff, RZ, 0xc0, !PT ;  /* 0x000000ff020b7812 */ /* 0x000fe400078ec0ff */
[----:B------:R-:W-:Y:S02]  /*8500*/  PRMT R6, R7, 0x7710, RZ ;  /* 0x0000771007067816 */ /* 0x000fe400000000ff */
[----:B------:R-:W-:Y:S01]  /*8510*/  LOP3.LUT R9, R5, 0xff, RZ, 0xc0, !PT ;  /* 0x000000ff05097812 */ /* 0x000fe200078ec0ff */
[----:B------:R-:W3:Y:S01]  /*8520*/  F2I.S8.NTZ R0, R0 ;  /* 0x0000000000007305 */ /* 0x000ee20000202100 */
[----:B------:R-:W-:Y:S02]  /*8530*/  LOP3.LUT R7, R6, 0xff, RZ, 0xc0, !PT ;  /* 0x000000ff06077812 */ /* 0x000fe400078ec0ff */
[----:B0-----:R-:W-:-:S02]  /*8540*/  PRMT R2, R8, 0x8880, RZ ;  /* 0x0000888008027816 */ /* 0x001fc400000000ff */
[----:B------:R-:W-:Y:S02]  /*8550*/  SHF.L.U64.HI R8, R11, 0x8, RZ ;  /* 0x000000080b087819 */ /* 0x000fe400000102ff */
[----:B------:R-:W-:Y:S01]  /*8560*/  SHF.L.U64.HI R6, R9, 0x10, RZ ;  /* 0x0000001009067819 */ /* 0x000fe200000102ff */
[----:B------:R-:W0:Y:S01]  /*8570*/  F2I.S8.NTZ R10, R10 ;  /* 0x0000000a000a7305 */ /* 0x000e220000202100 */
[----:B------:R-:W-:Y:S02]  /*8580*/  SHF.L.U64.HI R5, R7, 0x18, RZ ;  /* 0x0000001807057819 */ /* 0x000fe400000102ff */
[----:B------:R-:W-:Y:S02]  /*8590*/  PRMT R2, R2, 0x7710, RZ ;  /* 0x0000771002027816 */ /* 0x000fe400000000ff */
[----:B--2---:R-:W-:Y:S02]  /*85a0*/  PRMT R13, R13, 0x8880, RZ ;  /* 0x000088800d0d7816 */ /* 0x004fe400000000ff */
[----:B------:R-:W-:Y:S01]  /*85b0*/  LOP3.LUT R5, R5, R6, R8, 0xfe, !PT ;  /* 0x0000000605057212 */ /* 0x000fe200078efe08 */
[----:B------:R-:W2:Y:S01]  /*85c0*/  F2I.S8.NTZ R4, R4 ;  /* 0x0000000400047305 */ /* 0x000ea20000202100 */
[----:B------:R-:W-:-:S02]  /*85d0*/  LOP3.LUT R6, R2, 0xff, RZ, 0xc0, !PT ;  /* 0x000000ff02067812 */ /* 0x000fc400078ec0ff */
[----:B------:R-:W-:Y:S02]  /*85e0*/  PRMT R2, R13, 0x7710, RZ ;  /* 0x000077100d027816 */ /* 0x000fe400000000ff */
[----:B---3--:R-:W-:Y:S02]  /*85f0*/  PRMT R0, R0, 0x8880, RZ ;  /* 0x0000888000007816 */ /* 0x008fe400000000ff */
[----:B------:R-:W-:Y:S02]  /*8600*/  LOP3.LUT R6, R6, 0xffffff00, R5, 0xf8, !PT ;  /* 0xffffff0006067812 */ /* 0x000fe400078ef805 */
[----:B0-----:R-:W-:Y:S02]  /*8610*/  PRMT R10, R10, 0x8880, RZ ;  /* 0x000088800a0a7816 */ /* 0x001fe400000000ff */
[----:B------:R-:W-:Y:S02]  /*8620*/  PRMT R5, R2, 0x7604, RZ ;  /* 0x0000760402057816 */ /* 0x000fe400000000ff */
[----:B------:R-:W-:-:S02]  /*8630*/  PRMT R0, R0, 0x7710, RZ ;  /* 0x0000771000007816 */ /* 0x000fc400000000ff */
[----:B------:R-:W-:Y:S02]  /*8640*/  PRMT R2, R10, 0x7710, RZ ;  /* 0x000077100a027816 */ /* 0x000fe400000000ff */
[----:B------:R-:W-:Y:S01]  /*8650*/  LOP3.LUT R5, R5, 0xffff00ff, R6, 0xf8, !PT ;  /* 0xffff00ff05057812 */ /* 0x000fe200078ef806 */
[----:B------:R-:W-:Y:S01]  /*8660*/  IMAD.U32 R6, R9, 0x10000, RZ ;  /* 0x0001000009067824 */ /* 0x000fe200078e00ff */
[----:B------:R-:W-:Y:S02]  /*8670*/  PRMT R11, R0, 0x6540, R11 ;  /* 0x00006540000b7816 */ /* 0x000fe4000000000b */
[----:B------:R-:W-:Y:S02]  /*8680*/  PRMT R2, R2, 0x7054, RZ ;  /* 0x0000705402027816 */ /* 0x000fe400000000ff */
[----:B--2---:R-:W-:Y:S02]  /*8690*/  PRMT R0, R4, 0x8880, RZ ;  /* 0x0000888004007816 */ /* 0x004fe400000000ff */
[----:B------:R-:W-:-:S02]  /*86a0*/  LOP3.LUT R6, R6, 0xff00ffff, R11, 0xf8, !PT ;  /* 0xff00ffff06067812 */ /* 0x000fc400078ef80b */
[----:B------:R-:W-:Y:S02]  /*86b0*/  LOP3.LUT R3, R2, 0xff00ffff, R5, 0xf8, !PT ;  /* 0xff00ffff02037812 */ /* 0x000fe400078ef805 */
[----:B------:R-:W-:Y:S02]  /*86c0*/  IADD3 R4, P0, R24, c[0x0][0x160], RZ ;  /* 0x0000580018047a10 */ /* 0x000fe40007f1e0ff */
[----:B------:R-:W-:Y:S02]  /*86d0*/  PRMT R0, R0, 0x7710, RZ ;  /* 0x0000771000007816 */ /* 0x000fe400000000ff */
[----:B------:R-:W-:Y:S02]  /*86e0*/  PRMT R2, R6, 0x4210, R7 ;  /* 0x0000421006027816 */ /* 0x000fe40000000007 */
[----:B------:R-:W-:Y:S02]  /*86f0*/  LEA.HI.X.SX32 R5, R24, c[0x0][0x164], 0x1, P0 ;  /* 0x0000590018057a11 */ /* 0x000fe400000f0eff */
[----:B------:R-:W-:-:S05]  /*8700*/  PRMT R3, R3, 0x4210, R0 ;  /* 0x0000421003037816 */ /* 0x000fca0000000000 */
[----:B------:R-:W-:Y:S01]  /*8710*/  STG.E.64 [R4.64], R2 ;  /* 0x0000000204007986 */ /* 0x000fe2000c101b24 */
[----:B------:R-:W-:Y:S05]  /*8720*/  EXIT ;  /* 0x000000000000794d */ /* 0x000fea0003800000 */
.L_x_445:
[----:B------:R-:W-:Y:S01]  /*8730*/  IMAD.MOV.U32 R3, RZ, RZ, 0x10 ;  /* 0x00000010ff037424 */ /* 0x000fe200078e00ff */
[----:B0-----:R-:W-:Y:S01]  /*8740*/  MOV R4, 0x8780 ;  /* 0x0000878000047802 */ /* 0x001fe20000000f00 */
[----:B------:R-:W-:Y:S02]  /*8750*/  IMAD.MOV.U32 R0, RZ, RZ, 0x1f ;  /* 0x0000001fff007424 */ /* 0x000fe400078e00ff */
[----:B------:R-:W-:Y:S02]  /*8760*/  IMAD.MOV.U32 R7, RZ, RZ, -0x1 ;  /* 0xffffffffff077424 */ /* 0x000fe400078e00ff */
[----:B------:R-:W-:Y:S05]  /*8770*/  CALL.REL.NOINC `($__internal_3_$__cuda_sm70_shflsync_bfly_p) ;  /* 0x000001b000007944 */ /* 0x000fea0003c00000 */
[----:B01----:R-:W-:Y:S05]  /*8780*/  BRA `(.L_x_560) ;  /* 0xffff971000007947 */ /* 0x003fea000383ffff */
.L_x_446:
[----:B-1----:R-:W-:Y:S01]  /*8790*/  IMAD.MOV.U32 R6, RZ, RZ, R9 ;  /* 0x000000ffff067224 */ /* 0x002fe200078e0009 */
[----:B0-----:R-:W-:Y:S01]  /*87a0*/  MOV R4, 0x87f0 ;  /* 0x000087f000047802 */ /* 0x001fe20000000f00 */
[----:B------:R-:W-:Y:S02]  /*87b0*/  IMAD.MOV.U32 R3, RZ, RZ, 0x8 ;  /* 0x00000008ff037424 */ /* 0x000fe400078e00ff */
[----:B------:R-:W-:Y:S02]  /*87c0*/  IMAD.MOV.U32 R0, RZ, RZ, 0x1f ;  /* 0x0000001fff007424 */ /* 0x000fe400078e00ff */
[----:B------:R-:W-:-:S02]  /*87d0*/  IMAD.MOV.U32 R7, RZ, RZ, -0x1 ;  /* 0xffffffffff077424 */ /* 0x000fc400078e00ff */
[----:B------:R-:W-:Y:S05]  /*87e0*/  CALL.REL.NOINC `($__internal_3_$__cuda_sm70_shflsync_bfly_p) ;  /* 0x0000014000007944 */ /* 0x000fea0003c00000 */
[----:B01----:R-:W-:Y:S01]  /*87f0*/  FADD.FTZ R6, R9, R0 ;  /* 0x0000000009067221 */ /* 0x003fe20000010000 */
[----:B------:R-:W-:Y:S01]  /*8800*/  MOV R4, 0x8850 ;  /* 0x0000885000047802 */ /* 0x000fe20000000f00 */
[----:B------:R-:W-:-:S02]  /*8810*/  IMAD.MOV.U32 R3, RZ, RZ, 0x4 ;  /* 0x00000004ff037424 */ /* 0x000fc400078e00ff */
[----:B------:R-:W-:Y:S02]  /*8820*/  IMAD.MOV.U32 R0, RZ, RZ, 0x1f ;  /* 0x0000001fff007424 */ /* 0x000fe400078e00ff */
[----:B------:R-:W-:Y:S02]  /*8830*/  IMAD.MOV.U32 R7, RZ, RZ, -0x1 ;  /* 0xffffffffff077424 */ /* 0x000fe400078e00ff */
[----:B------:R-:W-:Y:S05]  /*8840*/  CALL.REL.NOINC `($__internal_3_$__cuda_sm70_shflsync_bfly_p) ;  /* 0x000000e000007944 */ /* 0x000fea0003c00000 */
[----:B01----:R-:W-:Y:S01]  /*8850*/  FADD.FTZ R6, R6, R0 ;  /* 0x0000000006067221 */ /* 0x003fe20000010000 */
[----:B------:R-:W-:Y:S01]  /*8860*/  MOV R4, 0x88b0 ;  /* 0x000088b000047802 */ /* 0x000fe20000000f00 */
[----:B------:R-:W-:Y:S02]  /*8870*/  IMAD.MOV.U32 R3, RZ, RZ, 0x2 ;  /* 0x00000002ff037424 */ /* 0x000fe400078e00ff */
[----:B------:R-:W-:Y:S02]  /*8880*/  IMAD.MOV.U32 R0, RZ, RZ, 0x1f ;  /* 0x0000001fff007424 */ /* 0x000fe400078e00ff */
[----:B------:R-:W-:Y:S02]  /*8890*/  IMAD.MOV.U32 R7, RZ, RZ, -0x1 ;  /* 0xffffffffff077424 */ /* 0x000fe400078e00ff */
[----:B------:R-:W-:Y:S05]  /*88a0*/  CALL.REL.NOINC `($__internal_3_$__cuda_sm70_shflsync_bfly_p) ;  /* 0x0000008000007944 */ /* 0x000fea0003c00000 */
[----:B01----:R-:W-:Y:S01]  /*88b0*/  FADD.FTZ R6, R6, R0 ;  /* 0x0000000006067221 */ /* 0x003fe20000010000 */
[----:B------:R-:W-:Y:S01]  /*88c0*/  MOV R4, 0x8910 ;  /* 0x0000891000047802 */ /* 0x000fe20000000f00 */
[----:B------:R-:W-:-:S02]  /*88d0*/  IMAD.MOV.U32 R3, RZ, RZ, 0x1 ;  /* 0x00000001ff037424 */ /* 0x000fc400078e00ff */
[----:B------:R-:W-:Y:S02]  /*88e0*/  IMAD.MOV.U32 R0, RZ, RZ, 0x1f ;  /* 0x0000001fff007424 */ /* 0x000fe400078e00ff */
[----:B------:R-:W-:Y:S02]  /*88f0*/  IMAD.MOV.U32 R7, RZ, RZ, -0x1 ;  /* 0xffffffffff077424 */ /* 0x000fe400078e00ff */
[----:B------:R-:W-:Y:S05]  /*8900*/  CALL.REL.NOINC `($__internal_3_$__cuda_sm70_shflsync_bfly_p) ;  /* 0x0000002000007944 */ /* 0x000fea0003c00000 */
[----:B-1----:R-:W-:Y:S01]  /*8910*/  IMAD.MOV.U32 R5, RZ, RZ, R0 ;  /* 0x000000ffff057224 */ /* 0x002fe200078e0000 */
[----:B0-----:R-:W-:Y:S05]  /*8920*/  BRA `(.L_x_561) ;  /* 0xffff960000007947 */ /* 0x001fea000383ffff */
        .weak           $__internal_3_$__cuda_sm70_shflsync_bfly_p
        .type           $__internal_3_$__cuda_sm70_shflsync_bfly_p,@function
        .size           $__internal_3_$__cuda_sm70_shflsync_bfly_p,(.L_x_2676 - $__internal_3_$__cuda_sm70_shflsync_bfly_p)
$__internal_3_$__cuda_sm70_shflsync_bfly_p:
[----:B------:R-:W-:Y:S01]  /*8930*/  IMAD.MOV.U32 R5, RZ, RZ, 0x0 ;  /* 0x00000000ff057424 */ /* 0x000fe200078e00ff */
[----:B------:R-:W-:Y:S04]  /*8940*/  WARPSYNC R7 ;  /* 0x0000000700007348 */ /* 0x000fe80003800000 */
[----:B------:R0:W1:Y:S01]  /*8950*/  SHFL.BFLY PT, R0, R6, R3, R0 ;  /* 0x0c00000306007389 */ /* 0x00006200000e0000 */
[----:B------:R-:W-:Y:S05]  /*8960*/  RET.REL.NODEC R4 `(_ZN4mmha33masked_multihead_attention_kernelItLi128ELi128ELi1ELi16ELi256ELb1ELb0EEEv26Multihead_attention_paramsIT_XT5_EE) ;  /* 0xffff769004007950 */ /* 0x000fea0003c3ffff */
.L_x_562:
        /* <DEDUP_REMOVED lines=9> */
.L_x_2676:


//--------------------- .text._ZN4mmha33masked_multihead_attention_kernelItLi128ELi128ELi2ELi16ELi128ELb1ELb0EEEv26Multihead_attention_paramsIT_XT5_EE --------------------------
	.section	.text._ZN4mmha33masked_multihead_attention_kernelItLi128ELi128ELi2ELi16ELi128ELb1ELb0EEEv26Multihead_attention_paramsIT_XT5_EE,"ax",@progbits
	.sectioninfo	@"SHI_REGISTERS=135"
	.align	128
        .global         _ZN4mmha33masked_multihead_attention_kernelItLi128ELi128ELi2ELi16ELi128ELb1ELb0EEEv26Multihead_attention_paramsIT_XT5_EE
        .type           _ZN4mmha33masked_multihead_attention_kernelItLi128ELi128ELi2ELi16ELi128ELb1ELb0EEEv26Multihead_attention_paramsIT_XT5_EE,@function
        .size           _ZN4mmha33masked_multihead_attention_kernelItLi128ELi128ELi2ELi16ELi128ELb1ELb0EEEv26Multihead_attention_paramsIT_XT5_EE,(.L_x_2677 - _ZN4mmha33masked_multihead_attention_kernelItLi128ELi128ELi2ELi16ELi128ELb1ELb0EEEv26Multihead_attention_paramsIT_XT5_EE)
        .other          _ZN4mmha33masked_multihead_attention_kernelItLi128ELi128ELi2ELi16ELi128ELb1ELb0EEEv26Multihead_attention_paramsIT_XT5_EE,@"STO_CUDA_ENTRY STV_DEFAULT"
_ZN4mmha33masked_multihead_attention_kernelItLi128ELi128ELi2ELi16ELi128ELb1ELb0EEEv26Multihead_attention_paramsIT_XT5_EE:
.text._ZN4mmha33masked_multihead_attention_kernelItLi128ELi128ELi2ELi16ELi128ELb1ELb0EEEv26Multihead_attention_paramsIT_XT5_EE:
        /* <DEDUP_REMOVED lines=11> */
.L_x_563:
        /* <DEDUP_REMOVED lines=11> */
[----:B0-----:R-:W-:-:S02]  /*0160*/  SHF.R.S32.HI R10, RZ, 0x1f, R27 ;  /* 0x0000001fff0a7819 */ /* 0x001fc4000001141b */
[----:B------:R-:W-:Y:S01]  /*0170*/  ISETP.EQ.U32.AND P0, PT, RZ, c[0x0][0x170], PT ;  /* 0x00005c00ff007a0c */ /* 0x000fe20003f02070 */
[----:B------:R-:W-:Y:S01]  /*0180*/  IMAD.MOV.U32 R25, RZ, RZ, RZ ;  /* 0x000000ffff197224 */ /* 0x000fe200078e00ff */
[----:B------:R-:W-:Y:S01]  /*0190*/  CS2R R34, SRZ ;  /* 0x0000000000227805 */ /* 0x000fe2000001ff00 */
[----:B------:R-:W-:Y:S01]  /*01a0*/  CS2R R30, SRZ ;  /* 0x00000000001e7805 */ /* 0x000fe2000001ff00 */
[----:B------:R-:W-:Y:S01]  /*01b0*/  BSSY B0, `(.L_x_564) ;  /* 0x000006f000007945 */ /* 0x000fe20003800000 */
[----:B-1----:R-:W-:Y:S02]  /*01c0*/  IADD3 R2, R0, 0xffffffe, RZ ;  /* 0x0ffffffe00027810 */ /* 0x002fe40007ffe0ff */
[----:B------:R-:W-:Y:S02]  /*01d0*/  P2R R126, PR, RZ, 0x10 ;  /* 0x00000010ff7e7803 */ /* 0x000fe40000000000 */
[----:B------:R0:W1:Y:S02]  /*01e0*/  F2I.FTZ.U32.TRUNC.NTZ R3, R2 ;  /* 0x0000000200037305 */ /* 0x000064000021f000 */
[----:B0-----:R-:W-:-:S02]  /*01f0*/  IMAD.MOV.U32 R2, RZ, RZ, RZ ;  /* 0x000000ffff027224 */ /* 0x001fc400078e00ff */
        /* <DEDUP_REMOVED lines=19> */
[----:B------:R-:W4:Y:S04]  /*0330*/  LDG.E R22, [R2.64] ;  /* 0x0000002402167981 */ /* 0x000f28000c1e1900 */
[----:B------:R-:W-:-:S05]  /*0340*/  @P4 IMAD.WIDE R4, R81, R20, c[0x0][0x240] ;  /* 0x0000900051044625 */ /* 0x000fca00078e0214 */
[----:B------:R0:W4:Y:S01]  /*0350*/  @P4 LDG.E R23, [R4.64] ;  /* 0x0000002404174981 */ /* 0x000122000c1e1900 */
[----:B--2---:R-:W-:Y:S01]  /*0360*/  LEA.HI R48, R19, R19, RZ, 0x1 ;  /* 0x0000001313307211 */ /* 0x004fe200078f08ff */
[----:B---3--:R-:W-:Y:S01]  /*0370*/  IMAD R17, R27, c[0x0][0x1d8], R18 ;  /* 0x000076001b117a24 */ /* 0x008fe200078e0212 */
[C---:B------:R-:W-:Y:S01]  /*0380*/  ISETP.GT.AND P5, PT, R19.reuse, 0x1f, PT ;  /* 0x0000001f1300780c */ /* 0x040fe20003fa4270 */
[----:B------:R-:W-:Y:S01]  /*0390*/  IMAD.SHL.U32 R26, R19, 0x4, RZ ;  /* 0x00000004131a7824 */ /* 0x000fe200078e00ff */
[----:B------:R-:W-:Y:S01]  /*03a0*/  LOP3.LUT R80, R48, 0x3ffffffe, RZ, 0xc0, !PT ;  /* 0x3ffffffe30507812 */ /* 0x000fe200078ec0ff */
[----:B------:R-:W-:Y:S01]  /*03b0*/  IMAD.SHL.U32 R17, R17, 0x80, RZ ;  /* 0x0000008011117824 */ /* 0x000fe200078e00ff */
[C---:B------:R-:W-:Y:S02]  /*03c0*/  ISETP.LT.AND P2, PT, R19.reuse, 0x20, P4 ;  /* 0x000000201300780c */ /* 0x040fe40002741270 */
[----:B------:R-:W-:Y:S01]  /*03d0*/  SHF.R.S32.HI R48, RZ, 0x1, R48 ;  /* 0x00000001ff307819 */ /* 0x000fe20000011430 */
[----:B------:R-:W-:Y:S01]  /*03e0*/  IMAD.IADD R80, R19, 0x1, -R80 ;  /* 0x0000000113507824 */ /* 0x000fe200078e0a50 */
[----:B------:R-:W1:Y:S01]  /*03f0*/  I2F.RP R12, R21 ;  /* 0x00000015000c7306 */ /* 0x000e620000209400 */
[----:B------:R-:W-:-:S02]  /*0400*/  ISETP.NE.U32.AND P1, PT, RZ, c[0x0][0x1f8], PT ;  /* 0x00007e00ff007a0c */ /* 0x000fc40003f25070 */
[----:B------:R-:W-:Y:S01]  /*0410*/  IMAD.SHL.U32 R117, R80, 0x4, RZ ;  /* 0x0000000450757824 */ /* 0x000fe200078e00ff */
[----:B------:R-:W-:Y:S01]  /*0420*/  ISETP.EQ.OR.EX P0, PT, RZ, c[0x0][0x174], P5, P0 ;  /* 0x00005d00ff007a0c */ /* 0x000fe20002f02700 */
[----:B------:R-:W-:Y:S01]  /*0430*/  IMAD R29, R48, 0x8, R17 ;  /* 0x00000008301d7824 */ /* 0x000fe200078e0211 */
[----:B------:R-:W-:Y:S01]  /*0440*/  ISETP.NE.AND.EX P1, PT, RZ, c[0x0][0x1fc], PT, P1 ;  /* 0x00007f00ff007a0c */ /* 0x000fe20003f25310 */
[----:B------:R-:W-:Y:S01]  /*0450*/  @!P5 IMAD.MOV.U32 R7, RZ, RZ, 0x2 ;  /* 0x00000002ff07d424 */ /* 0x000fe200078e00ff */
[----:B------:R-:W-:Y:S01]  /*0460*/  P2R R0, PR, RZ, 0x20 ;  /* 0x00000020ff007803 */ /* 0x000fe20000000000 */
[----:B------:R-:W-:Y:S02]  /*0470*/  @P2 IMAD.MOV.U32 R11, RZ, RZ, 0x2 ;  /* 0x00000002ff0b2424 */ /* 0x000fe400078e00ff */
[----:B------:R-:W-:-:S04]  /*0480*/  IMAD.SHL.U32 R0, R18, 0x80, RZ ;  /* 0x0000008012007824 */ /* 0x000fc800078e00ff */
[----:B------:R-:W-:Y:S01]  /*0490*/  IMAD.IADD R13, R0, 0x1, R26 ;  /* 0x00000001000d7824 */ /* 0x000fe200078e021a */
[----:B-1----:R-:W1:Y:S01]  /*04a0*/  MUFU.RCP R12, R12 ;  /* 0x0000000c000c7308 */ /* 0x002e620000001000 */
[----:B0-----:R-:W-:Y:S02]  /*04b0*/  @!P0 IMAD.MOV.U32 R4, RZ, RZ, 0x2 ;  /* 0x00000002ff048424 */ /* 0x001fe400078e00ff */
[----:B------:R-:W-:Y:S02]  /*04c0*/  @P1 LEA R8, P3, R27, c[0x0][0x1f8], 0x2 ;  /* 0x00007e001b081a11 */ /* 0x000fe400078610ff */
[----:B------:R-:W-:Y:S02]  /*04d0*/  @!P0 IMAD.WIDE R4, R13, R4, c[0x0][0x170] ;  /* 0x00005c000d048625 */ /* 0x000fe400078e0204 */
[----:B------:R-:W-:-:S03]  /*04e0*/  @P1 LEA.HI.X R9, R27, c[0x0][0x1fc], R10, 0x2, P3 ;  /* 0x00007f001b091a11 */ /* 0x000fc600018f140a */
[----:B------:R0:W5:Y:S04]  /*04f0*/  @!P0 LDG.E.64 R34, [R4.64] ;  /* 0x0000002404228981 */ /* 0x000168000c1e1b00 */
[----:B------:R2:W5:Y:S01]  /*0500*/  @P1 LDG.E R25, [R8.64] ;  /* 0x0000002408191981 */ /* 0x000562000c1e1900 */
[----:B-1----:R-:W-:Y:S02]  /*0510*/  IADD3 R10, R12, 0xffffffe, RZ ;  /* 0x0ffffffe0c0a7810 */ /* 0x002fe40007ffe0ff */
[----:B----4-:R-:W-:-:S05]  /*0520*/  IADD3 R16, R22, -0x1, RZ ;  /* 0xffffffff16107810 */ /* 0x010fca0007ffe0ff */
[----:B------:R-:W-:Y:S02]  /*0530*/  @!P5 IMAD R2, R16, 0x8, R117 ;  /* 0x000000081002d824 */ /* 0x000fe400078e0275 */
[----:B------:R-:W-:Y:S02]  /*0540*/  @P2 IMAD R3, R23, c[0x0][0x1d8], R18 ;  /* 0x0000760017032a24 */ /* 0x000fe400078e0212 */
[----:B------:R-:W-:Y:S02]  /*0550*/  @!P5 IMAD R2, R29, c[0x0][0x1d4], R2 ;  /* 0x000075001d02da24 */ /* 0x000fe400078e0202 */
[----:B------:R-:W-:Y:S02]  /*0560*/  @P2 IMAD R6, R3, 0x80, R26 ;  /* 0x0000008003062824 */ /* 0x000fe400078e021a */
[----:B------:R-:W-:-:S04]  /*0570*/  @!P5 IMAD.WIDE R2, R2, R7, c[0x0][0x198] ;  /* 0x000066000202d625 */ /* 0x000fc800078e0207 */
[----:B------:R-:W-:Y:S01]  /*0580*/  @P2 IMAD.WIDE R6, R6, R11, c[0x0][0x230] ;  /* 0x00008c0006062625 */ /* 0x000fe200078e020b */
[----:B------:R-:W-:Y:S01]  /*0590*/  IABS R24, R16 ;  /* 0x0000001000187213 */ /* 0x000fe20000000000 */
[----:B------:R1:W5:Y:S04]  /*05a0*/  @!P5 LDG.E.64 R30, [R2.64] ;  /* 0x00000024021ed981 */ /* 0x000368000c1e1b00 */
[----:B------:R3:W5:Y:S01]  /*05b0*/  @P2 LDG.E.64 R14, [R6.64] ;  /* 0x00000024060e2981 */ /* 0x000762000c1e1b00 */
[----:B------:R4:W2:Y:S02]  /*05c0*/  F2I.FTZ.U32.TRUNC.NTZ R11, R10 ;  /* 0x0000000a000b7305 */ /* 0x0008a4000021f000 */
[----:B----4-:R-:W-:Y:S02]  /*05d0*/  IMAD.MOV.U32 R10, RZ, RZ, RZ ;  /* 0x000000ffff0a7224 */ /* 0x010fe400078e00ff */
[----:B--2---:R-:W-:-:S04]  /*05e0*/  IMAD.MOV R8, RZ, RZ, -R11 ;  /* 0x000000ffff087224 */ /* 0x004fc800078e0a0b */
        /* <DEDUP_REMOVED lines=12> */
[----:B-1----:R-:W-:Y:S02]  /*06b0*/  SEL R3, R17, R0, !P0 ;  /* 0x0000000011037207 */ /* 0x002fe40004000000 */
[----:B------:R-:W-:-:S05]  /*06c0*/  ISETP.GE.AND P3, PT, R16, RZ, PT ;  /* 0x000000ff1000720c */ /* 0x000fca0003f66270 */
[----:B------:R-:W-:Y:S01]  /*06d0*/  @!P1 IMAD.IADD R24, R24, 0x1, -R21 ;  /* 0x0000000118189824 */ /* 0x000fe200078e0a15 */
[----:B------:R-:W-:Y:S01]  /*06e0*/  ISETP.NE.AND P1, PT, RZ, c[0x0][0x1d4], PT ;  /* 0x00007500ff007a0c */ /* 0x000fe20003f25270 */
[----:B------:R-:W-:Y:S07]  /*06f0*/  @P5 BRA `(.L_x_565) ;  /* 0x000001a000005947 */ /* 0x000fee0003800000 */
[----:B---3--:R-:W-:Y:S02]  /*0700*/  IMAD.MOV.U32 R5, RZ, RZ, 0x2 ;  /* 0x00000002ff057424 */ /* 0x008fe400078e00ff */
        /* <DEDUP_REMOVED lines=25> */
.L_x_565:
[----:B---3--:R-:W-:Y:S05]  /*08a0*/  BSYNC B0 ;  /* 0x0000000000007941 */ /* 0x008fea0003800000 */
.L_x_564:
        /* <DEDUP_REMOVED lines=11> */
.L_x_567:
[----:B------:R-:W-:Y:S05]  /*0960*/  BSYNC B0 ;  /* 0x0000000000007941 */ /* 0x000fea0003800000 */
.L_x_566:
[----:B-----5:R-:W-:Y:S01]  /*0970*/  @!P4 HFMA2.MMA R30, R30, 1, 1, R32 ;  /* 0x3c003c001e1ec835 */ /* 0x020fe20000000020 */
[----:B------:R-:W-:Y:S01]  /*0980*/  @!P4 HADD2 R31, R31, R33 ;  /* 0x000000211f1fc230 */ /* 0x000fe20000000000 */
[----:B------:R-:W-:Y:S01]  /*0990*/  @!P3 IMAD.MOV R24, RZ, RZ, -R24 ;  /* 0x000000ffff18b224 */ /* 0x000fe200078e0a18 */
[----:B------:R-:W-:Y:S01]  /*09a0*/  ULDC.U8 UR4, c[0x0][0x1e4] ;  /* 0x0000790000047ab9 */ /* 0x000fe20000000000 */
[----:B------:R-:W-:Y:S01]  /*09b0*/  @!P1 LOP3.LUT R24, RZ, c[0x0][0x1d4], RZ, 0x33, !PT ;  /* 0x00007500ff189a12 */ /* 0x000fe200078e33ff */
[----:B------:R-:W-:Y:S01]  /*09c0*/  IMAD R81, R81, c[0x0][0x1d8], RZ ;  /* 0x0000760051517a24 */ /* 0x000fe200078e02ff */
[----:B------:R-:W-:Y:S01]  /*09d0*/  ISETP.NE.AND P1, PT, RZ, UR4, PT ;  /* 0x00000004ff007c0c */ /* 0x000fe2000bf25270 */
[----:B------:R-:W-:Y:S01]  /*09e0*/  @P2 HFMA2.MMA R31, R31, R15, -RZ ;  /* 0x0000000f1f1f2235 */ /* 0x000fe200001000ff */
[----:B0-----:R-:W-:Y:S01]  /*09f0*/  SHF.R.S32.HI R3, RZ, 0x1f, R0 ;  /* 0x0000001fff037819 */ /* 0x001fe20000011400 */
        /* <DEDUP_REMOVED lines=66> */
.L_x_570:
        /* <DEDUP_REMOVED lines=9> */
.L_x_571:
        /* <DEDUP_REMOVED lines=61> */
.L_x_575:
        /* <DEDUP_REMOVED lines=61> */
.L_x_578:
[----:B------:R-:W-:Y:S05]  /*1650*/  BSYNC B2 ;  /* 0x0000000000027941 */ /* 0x000fea0003800000 */
.L_x_577:
[C-C-:B------:R-:W-:Y:S02]  /*1660*/  PRMT R0, R30.reuse, 0x5410, R31.reuse ;  /* 0x000054101e007816 */ /* 0x140fe4000000001f */
[----:B------:R-:W-:-:S03]  /*1670*/  PRMT R2, R30, 0x7632, R31 ;  /* 0x000076321e027816 */ /* 0x000fc6000000001f */
[----:B------:R0:W-:Y:S04]  /*1680*/  STS [R11], R0 ;  /* 0x000000000b007388 */ /* 0x0001e80000000800 */
[----:B------:R0:W-:Y:S02]  /*1690*/  STS [R15], R2 ;  /* 0x000000020f007388 */ /* 0x0001e40000000800 */
.L_x_576:
[----:B------:R-:W-:Y:S05]  /*16a0*/  BSYNC B1 ;  /* 0x0000000000017941 */ /* 0x000fea0003800000 */
.L_x_574:
[C-C-:B0-----:R-:W-:Y:S02]  /*16b0*/  PRMT R0, R34.reuse, 0x5410, R35.reuse ;  /* 0x0000541022007816 */ /* 0x141fe40000000023 */
[----:B------:R-:W-:-:S03]  /*16c0*/  PRMT R2, R34, 0x7632, R35 ;  /* 0x0000763222027816 */ /* 0x000fc60000000023 */
[----:B------:R0:W-:Y:S04]  /*16d0*/  STS [R14], R0 ;  /* 0x000000000e007388 */ /* 0x0001e80000000800 */
[----:B------:R0:W-:Y:S02]  /*16e0*/  STS [R37], R2 ;  /* 0x0000000225007388 */ /* 0x0001e40000000800 */
.L_x_573:
[----:B------:R-:W-:Y:S05]  /*16f0*/  BSYNC B0 ;  /* 0x0000000000007941 */ /* 0x000fea0003800000 */
.L_x_572:
[----:B------:R-:W-:Y:S06]  /*1700*/  BAR.SYNC.DEFER_BLOCKING 0x0 ;  /* 0x0000000000007b1d */ /* 0x000fec0000010000 */
[----:B------:R-:W-:Y:S01]  /*1710*/  BSSY B0, `(.L_x_579) ;  /* 0x0000005000007945 */ /* 0x000fe20003800000 */
[----:B------:R-:W-:Y:S05]  /*1720*/  @!P6 BRA `(.L_x_580) ;  /* 0x000000300000e947 */ /* 0x000fea0003800000 */
[----:B------:R-:W-:Y:S01]  /*1730*/  ISETP.NE.AND P0, PT, RZ, c[0x0][0x1ec], PT ;  /* 0x00007b00ff007a0c */ /* 0x000fe20003f05270 */
[----:B0-----:R0:W1:-:S12]  /*1740*/  LDS.64 R34, [R12] ;  /* 0x000000000c227984 */ /* 0x0010580000000a00 */
[----:B------:R0:W2:Y:S02]  /*1750*/  @!P0 LDS.64 R30, [R13] ;  /* 0x000000000d1e8984 */ /* 0x0000a40000000a00 */
.L_x_580:
[----:B------:R-:W-:Y:S05]  /*1760*/  BSYNC B0 ;  /* 0x0000000000007941 */ /* 0x000fea0003800000 */
.L_x_579:
[----:B------:R-:W-:Y:S06]  /*1770*/  BAR.SYNC.DEFER_BLOCKING 0x0 ;  /* 0x0000000000007b1d */ /* 0x000fec0000010000 */
[----:B------:R-:W-:Y:S05]  /*1780*/  BRA `(.L_x_569) ;  /* 0x000005c000007947 */ /* 0x000fea0003800000 */
.L_x_568:
        /* <DEDUP_REMOVED lines=41> */
.L_x_581:
        /* <DEDUP_REMOVED lines=50> */
.L_x_582:
[----:B------:R-:W-:Y:S05]  /*1d40*/  BSYNC B0 ;  /* 0x0000000000007941 */ /* 0x000fea0003800000 */
.L_x_569:
        /* <DEDUP_REMOVED lines=17> */
.L_x_585:
[----:B0-----:R-:W-:Y:S01]  /*1e60*/  FADD.FTZ R15, R4, R15 ;  /* 0x0000000f040f7221 */ /* 0x001fe20000010000 */
[----:B------:R-:W-:Y:S05]  /*1e70*/  BRA.DIV ~URZ, `(.L_x_586) ;  /* 0x000060827f007947 */ /* 0x000fea000b800000 */
[----:B------:R0:W1:Y:S02]  /*1e80*/  SHFL.BFLY PT, R0, R15, 0x10, 0x1f ;  /* 0x0e001f000f007f89 */ /* 0x00006400000e0000 */
.L_x_700:
        /* <DEDUP_REMOVED lines=9> */
.L_x_701:
[----:B01----:R-:W-:Y:S02]  /*1f20*/  FADD.FTZ R2, R5, R2 ;  /* 0x0000000205027221 */ /* 0x003fe40000010000 */
.L_x_584:
[----:B------:R-:W-:Y:S05]  /*1f30*/  BSYNC B0 ;  /* 0x0000000000007941 */ /* 0x000fea0003800000 */
.L_x_583:
        /* <DEDUP_REMOVED lines=18> */
.L_x_589:
[----:B------:R0:W-:Y:S02]  /*2060*/  STS [R9.X4+0x220], R0 ;  /* 0x0002200009007388 */ /* 0x0001e40000004800 */
.L_x_588:
[----:B------:R-:W-:Y:S01]  /*2070*/  WARPSYNC 0xffffffff ;  /* 0xffffffff00007948 */ /* 0x000fe20003800000 */
        /* <DEDUP_REMOVED lines=44> */
.L_x_590:
        /* <DEDUP_REMOVED lines=14> */
.L_x_628:
[----:B------:R-:W-:Y:S02]  /*2420*/  IABS R127, c[0x0][0x1d4] ;  /* 0x00007500007f7a13 */ /* 0x000fe40000000000 */
[----:B------:R-:W-:-:S02]  /*2430*/  ISETP.NE.U32.AND P0, PT, RZ, c[0x0][0x200], PT ;  /* 0x00008000ff007a0c */ /* 0x000fc40003f05070 */
[----:B------:R-:W1:Y:S02]  /*2440*/  I2F.RP R128, R127 ;  /* 0x0000007f00807306 */ /* 0x000e640000209400 */
[----:B------:R-:W-:-:S13]  /*2450*/  ISETP.NE.AND.EX P0, PT, RZ, c[0x0][0x204], PT, P0 ;  /* 0x00008100ff007a0c */ /* 0x000fda0003f05300 */
[----:B------:R-:W-:Y:S01]  /*2460*/  @P0 IMAD R115, R27, c[0x0][0x1d4], RZ ;  /* 0x000075001b730a24 */ /* 0x000fe200078e02ff */
[----:B-1----:R-:W1:Y:S01]  /*2470*/  MUFU.RCP R128, R128 ;  /* 0x0000008000807308 */ /* 0x002e620000001000 */
[----:B------:R-:W-:-:S03]  /*2480*/  @P0 SHF.R.S32.HI R123, RZ, 0x1f, R118 ;  /* 0x0000001fff7b0819 */ /* 0x000fc60000011476 */
[--C-:B------:R-:W-:Y:S02]  /*2490*/  @P0 SHF.R.S32.HI R124, RZ, 0x1f, R115.reuse ;  /* 0x0000001fff7c0819 */ /* 0x100fe40000011473 */
[----:B------:R-:W-:-:S04]  /*24a0*/  @P0 IADD3 R114, P1, P3, R118, c[0x0][0x200], R115 ;  /* 0x0000800076720a10 */ /* 0x000fc80007b3e073 */
[----:B------:R-:W-:Y:S02]  /*24b0*/  @P0 IADD3.X R115, R123, c[0x0][0x204], R124, P1, P3 ;  /* 0x000081007b730a10 */ /* 0x000fe40000fe647c */
[----:B------:R-:W-:-:S03]  /*24c0*/  IABS R130, R118 ;  /* 0x0000007600827213 */ /* 0x000fc60000000000 */
[----:B------:R2:W5:Y:S01]  /*24d0*/  @P0 LDG.E.U8 R123, [R114.64] ;  /* 0x00000024727b0981 */ /* 0x000562000c1e1100 */
[----:B-1----:R-:W-:Y:S01]  /*24e0*/  IADD3 R125, R128, 0xffffffe, RZ ;  /* 0x0ffffffe807d7810 */ /* 0x002fe20007ffe0ff */
[----:B------:R-:W-:Y:S01]  /*24f0*/  BSSY B1, `(.L_x_593) ;  /* 0x000002e000017945 */ /* 0x000fe20003800000 */
[----:B------:R-:W-:Y:S02]  /*2500*/  ISETP.GE.AND P3, PT, R118, RZ, PT ;  /* 0x000000ff7600720c */ /* 0x000fe40003f66270 */
[----:B------:R-:W-:Y:S02]  /*2510*/  ISETP.NE.AND P4, PT, RZ, c[0x0][0x1d4], PT ;  /* 0x00007500ff007a0c */ /* 0x000fe40003f85270 */
[----:B------:R-:W1:Y:S02]  /*2520*/  F2I.FTZ.U32.TRUNC.NTZ R125, R125 ;  /* 0x0000007d007d7305 */ /* 0x000e64000021f000 */
[----:B-1----:R-:W-:-:S04]  /*2530*/  IMAD.MOV R124, RZ, RZ, -R125 ;  /* 0x000000ffff7c7224 */ /* 0x002fc800078e0a7d */
[----:B------:R-:W-:Y:S02]  /*2540*/  IMAD R129, R124, R127, RZ ;  /* 0x0000007f7c817224 */ /* 0x000fe400078e02ff */
[----:B------:R-:W-:-:S04]  /*2550*/  IMAD.MOV.U32 R124, RZ, RZ, RZ ;  /* 0x000000ffff7c7224 */ /* 0x000fc800078e00ff */
[----:B------:R-:W-:-:S04]  /*2560*/  IMAD.HI.U32 R129, R125, R129, R124 ;  /* 0x000000817d817227 */ /* 0x000fc800078e007c */
[----:B------:R-:W-:Y:S02]  /*2570*/  IMAD.MOV.U32 R124, RZ, RZ, R130 ;  /* 0x000000ffff7c7224 */ /* 0x000fe400078e0082 */
[----:B------:R-:W-:Y:S02]  /*2580*/  IMAD.MOV.U32 R125, RZ, RZ, c[0x0][0x1d4] ;  /* 0x00007500ff7d7624 */ /* 0x000fe400078e00ff */
[----:B--2---:R-:W-:-:S04]  /*2590*/  IMAD.HI.U32 R114, R129, R124, RZ ;  /* 0x0000007c81727227 */ /* 0x004fc800078e00ff */
[----:B------:R-:W-:-:S04]  /*25a0*/  IMAD.MOV R115, RZ, RZ, -R114 ;  /* 0x000000ffff737224 */ /* 0x000fc800078e0a72 */
[----:B------:R-:W-:Y:S02]  /*25b0*/  IMAD R124, R127, R115, R124 ;  /* 0x000000737f7c7224 */ /* 0x000fe400078e027c */
[----:B------:R-:W-:-:S03]  /*25c0*/  IMAD.MOV.U32 R115, RZ, RZ, 0x2 ;  /* 0x00000002ff737424 */ /* 0x000fc600078e00ff */
[----:B------:R-:W-:Y:S01]  /*25d0*/  ISETP.GT.U32.AND P1, PT, R127, R124, PT ;  /* 0x0000007c7f00720c */ /* 0x000fe20003f24070 */
[----:B------:R-:W-:-:S12]  /*25e0*/  IMAD.WIDE R114, R122, R115, c[0x0][0x230] ;  /* 0x00008c007a727625 */ /* 0x000fd800078e0273 */
[----:B------:R-:W-:-:S05]  /*25f0*/  @!P1 IMAD.IADD R124, R124, 0x1, -R127 ;  /* 0x000000017c7c9824 */ /* 0x000fca00078e0a7f */
[----:B------:R-:W-:-:S13]  /*2600*/  ISETP.GT.U32.AND P1, PT, R127, R124, PT ;  /* 0x0000007c7f00720c */ /* 0x000fda0003f24070 */
[----:B------:R-:W-:Y:S01]  /*2610*/  @!P1 IMAD.IADD R124, R124, 0x1, -R127 ;  /* 0x000000017c7c9824 */ /* 0x000fe200078e0a7f */
[----:B------:R-:W-:-:S03]  /*2620*/  ISETP.GE.AND P1, PT, R118, R16, PT ;  /* 0x000000107600720c */ /* 0x000fc60003f26270 */
[----:B------:R-:W-:Y:S01]  /*2630*/  @!P3 IMAD.MOV R124, RZ, RZ, -R124 ;  /* 0x000000ffff7cb224 */ /* 0x000fe200078e0a7c */
[----:B------:R-:W-:-:S05]  /*2640*/  @!P4 LOP3.LUT R124, RZ, c[0x0][0x1d4], RZ, 0x33, !PT ;  /* 0x00007500ff7cca12 */ /* 0x000fca00078e33ff */
[----:B------:R-:W-:-:S04]  /*2650*/  IMAD R125, R125, 0xf, R124 ;  /* 0x0000000f7d7d7824 */ /* 0x000fc800078e027c */
[----:B------:R-:W-:Y:S05]  /*2660*/  @P1 BRA `(.L_x_594) ;  /* 0x0000016000001947 */ /* 0x000fea0003800000 */
[----:B------:R-:W-:-:S05]  /*2670*/  IMAD.SHL.U32 R127, R124, 0x8, RZ ;  /* 0x000000087c7f7824 */ /* 0x000fca00078e00ff */
[----:B------:R-:W-:Y:S02]  /*2680*/  SHF.R.S32.HI R128, RZ, 0x1f, R127 ;  /* 0x0000001fff807819 */ /* 0x000fe4000001147f */
[----:B------:R-:W-:-:S05]  /*2690*/  IADD3 R111, P2, R117, R127, RZ ;  /* 0x0000007f756f7210 */ /* 0x000fca0007f5e0ff */
[----:B------:R-:W-:Y:S01]  /*26a0*/  IMAD.X R130, R121, 0x1, R128, P2 ;  /* 0x0000000179827824 */ /* 0x000fe200010e0680 */
        /* <DEDUP_REMOVED lines=11> */
[----:B------:R-:W-:-:S03]  /*2760*/  HADD2 R111, R111, R49 ;  /* 0x000000316f6f7230 */ /* 0x000fc60000000000 */
[----:B------:R-:W-:Y:S01]  /*2770*/  IMAD.X R132, R120, 0x1, R128, P3 ;  /* 0x0000000178847824 */ /* 0x000fe200018e0680 */
[----:B------:R-:W-:-:S04]  /*2780*/  LEA R128, P3, R127, c[0x0][0x198], 0x1 ;  /* 0x000066007f807a11 */ /* 0x000fc800078608ff */
[----:B------:R-:W-:Y:S01]  /*2790*/  LEA.HI.X R129, R127, c[0x0][0x19c], R132, 0x1, P3 ;  /* 0x000067007f817a11 */ /* 0x000fe200018f0c84 */
[----:B--2---:R-:W-:Y:S01]  /*27a0*/  @P5 HFMA2.MMA R111, R111, R131, -RZ ;  /* 0x000000836f6f5235 */ /* 0x004fe200001000ff */
[----:B------:R-:W-:-:S06]  /*27b0*/  @P5 HMUL2 R110, R110, R130 ;  /* 0x000000826e6e5232 */ /* 0x000fcc0000000000 */
[----:B------:R1:W-:Y:S04]  /*27c0*/  STG.E.64 [R128.64], R110 ;  /* 0x0000006e80007986 */ /* 0x0003e8000c101b24 */
.L_x_594:
[----:B------:R-:W-:Y:S05]  /*27d0*/  BSYNC B1 ;  /* 0x0000000000017941 */ /* 0x000fea0003800000 */
.L_x_593:
[----:B------:R-:W-:Y:S01]  /*27e0*/  BSSY B1, `(.L_x_595) ;  /* 0x0000019000017945 */ /* 0x000fe20003800000 */
[----:B------:R-:W-:Y:S05]  /*27f0*/  @P1 BRA `(.L_x_596) ;  /* 0x0000017000001947 */ /* 0x000fea0003800000 */
[----:B------:R-:W-:-:S05]  /*2800*/  IADD3 R112, R124, c[0x0][0x1d4], RZ ;  /* 0x000075007c707a10 */ /* 0x000fca0007ffe0ff */
[----:B------:R-:W-:-:S05]  /*2810*/  IMAD.SHL.U32 R127, R112, 0x8, RZ ;  /* 0x00000008707f7824 */ /* 0x000fca00078e00ff */
[----:B-1----:R-:W-:Y:S02]  /*2820*/  SHF.R.S32.HI R128, RZ, 0x1f, R127 ;  /* 0x0000001fff807819 */ /* 0x002fe4000001147f */
        /* <DEDUP_REMOVED lines=20> */
.L_x_596:
[----:B------:R-:W-:Y:S05]  /*2970*/  BSYNC B1 ;  /* 0x0000000000017941 */ /* 0x000fea0003800000 */
.L_x_595:
[----:B------:R-:W-:Y:S01]  /*2980*/  BSSY B1, `(.L_x_597) ;  /* 0x000001a000017945 */ /* 0x000fe20003800000 */
[----:B------:R-:W-:Y:S05]  /*2990*/  @P1 BRA `(.L_x_598) ;  /* 0x0000018000001947 */ /* 0x000fea0003800000 */
[----:B------:R-:W-:-:S04]  /*29a0*/  IMAD.MOV.U32 R85, RZ, RZ, c[0x0][0x1d4] ;  /* 0x00007500ff557624 */ /* 0x000fc800078e00ff */
[----:B------:R-:W-:-:S04]  /*29b0*/  IMAD R84, R85, 0x2, R124 ;  /* 0x0000000255547824 */ /* 0x000fc800078e027c */
        /* <DEDUP_REMOVED lines=22> */
.L_x_598:
[----:B------:R-:W-:Y:S05]  /*2b20*/  BSYNC B1 ;  /* 0x0000000000017941 */ /* 0x000fea0003800000 */
.L_x_597:
[----:B------:R-:W-:Y:S01]  /*2b30*/  BSSY B1, `(.L_x_599) ;  /* 0x000001a000017945 */ /* 0x000fe20003800000 */
[----:B------:R-:W-:Y:S05]  /*2b40*/  @P1 BRA `(.L_x_600) ;  /* 0x0000018000001947 */ /* 0x000fea0003800000 */
[----:B------:R-:W-:-:S04]  /*2b50*/  IMAD.MOV.U32 R87, RZ, RZ, 0x3 ;  /* 0x00000003ff577424 */ /* 0x000fc800078e00ff */
[----:B------:R-:W-:-:S04]  /*2b60*/  IMAD R86, R87, c[0x0][0x1d4], R124 ;  /* 0x0000750057567a24 */ /* 0x000fc800078e027c */
        /* <DEDUP_REMOVED lines=15> */
[----:B------:R-:W-:-:S03]  /*2c60*/  HADD2 R86, R86, R54 ;  /* 0x0000003656567230 */ /* 0x000fc60000000000 */
[----:B------:R-:W-:Y:S01]  /*2c70*/  IMAD.X R132, R120, 0x1, R128, P3 ;  /* 0x0000000178847824 */ /* 0x000fe200018e0680 */
[----:B------:R-:W-:-:S04]  /*2c80*/  LEA R128, P3, R127, c[0x0][0x198], 0x1 ;  /* 0x000066007f807a11 */ /* 0x000fc800078608ff */
[----:B------:R-:W-:Y:S01]  /*2c90*/  LEA.HI.X R129, R127, c[0x0][0x19c], R132, 0x1, P3 ;  /* 0x000067007f817a11 */ /* 0x000fe200018f0c84 */
[----:B--2---:R-:W-:Y:S01]  /*2ca0*/  @P4 HFMA2.MMA R87, R87, R131, -RZ ;  /* 0x0000008357574235 */ /* 0x004fe200001000ff */
[----:B------:R-:W-:-:S06]  /*2cb0*/  @P4 HMUL2 R86, R86, R130 ;  /* 0x0000008256564232 */ /* 0x000fcc0000000000 */
[----:B------:R0:W-:Y:S04]  /*2cc0*/  STG.E.64 [R128.64], R86 ;  /* 0x0000005680007986 */ /* 0x0001e8000c101b24 */
.L_x_600:
[----:B------:R-:W-:Y:S05]  /*2cd0*/  BSYNC B1 ;  /* 0x0000000000017941 */ /* 0x000fea0003800000 */
.L_x_599:
[----:B------:R-:W-:Y:S01]  /*2ce0*/  BSSY B1, `(.L_x_601) ;  /* 0x000001a000017945 */ /* 0x000fe20003800000 */
[----:B------:R-:W-:Y:S05]  /*2cf0*/  @P1 BRA `(.L_x_602) ;  /* 0x0000018000001947 */ /* 0x000fea0003800000 */
[----:B------:R-:W-:-:S04]  /*2d00*/  IMAD.MOV.U32 R89, RZ, RZ, c[0x0][0x1d4] ;  /* 0x00007500ff597624 */ /* 0x000fc800078e00ff */
[----:B------:R-:W-:-:S04]  /*2d10*/  IMAD R88, R89, 0x4, R124 ;  /* 0x0000000459587824 */ /* 0x000fc800078e027c */
[----:B------:R-:W-:-:S05]  /*2d20*/  IMAD.SHL.U32 R127, R88, 0x8, RZ ;  /* 0x00000008587f7824 */ /* 0x000fca00078e00ff */
[----:B01----:R-:W-:Y:S02]  /*2d30*/  SHF.R.S32.HI R128, RZ, 0x1f, R127 ;  /* 0x0000001fff807819 */ /* 0x003fe4000001147f */
        /* <DEDUP_REMOVED lines=20> */
.L_x_602:
[----:B------:R-:W-:Y:S05]  /*2e80*/  BSYNC B1 ;  /* 0x0000000000017941 */ /* 0x000fea0003800000 */
.L_x_601:
        /* <DEDUP_REMOVED lines=26> */
.L_x_604:
[----:B------:R-:W-:Y:S05]  /*3030*/  BSYNC B1 ;  /* 0x0000000000017941 */ /* 0x000fea0003800000 */
.L_x_603:
        /* <DEDUP_REMOVED lines=26> */
.L_x_606:
[----:B------:R-:W-:Y:S05]  /*31e0*/  BSYNC B1 ;  /* 0x0000000000017941 */ /* 0x000fea0003800000 */
.L_x_605:
        /* <DEDUP_REMOVED lines=26> */
.L_x_608:
[----:B------:R-:W-:Y:S05]  /*3390*/  BSYNC B1 ;  /* 0x0000000000017941 */ /* 0x000fea0003800000 */
.L_x_607:
        /* <DEDUP_REMOVED lines=26> */
.L_x_610:
[----:B------:R-:W-:Y:S05]  /*3540*/  BSYNC B1 ;  /* 0x0000000000017941 */ /* 0x000fea0003800000 */
.L_x_609:
        /* <DEDUP_REMOVED lines=26> */
.L_x_612:
[----:B------:R-:W-:Y:S05]  /*36f0*/  BSYNC B1 ;  /* 0x0000000000017941 */ /* 0x000fea0003800000 */
.L_x_611:
        /* <DEDUP_REMOVED lines=26> */
.L_x_614:
[----:B------:R-:W-:Y:S05]  /*38a0*/  BSYNC B1 ;  /* 0x0000000000017941 */ /* 0x000fea0003800000 */
.L_x_613:
        /* <DEDUP_REMOVED lines=26> */
.L_x_616:
[----:B------:R-:W-:Y:S05]  /*3a50*/  BSYNC B1 ;  /* 0x0000000000017941 */ /* 0x000fea0003800000 */
.L_x_615:
        /* <DEDUP_REMOVED lines=26> */
.L_x_618:
[----:B------:R-:W-:Y:S05]  /*3c00*/  BSYNC B1 ;  /* 0x0000000000017941 */ /* 0x000fea0003800000 */
.L_x_617:
        /* <DEDUP_REMOVED lines=26> */
.L_x_620:
[----:B------:R-:W-:Y:S05]  /*3db0*/  BSYNC B1 ;  /* 0x0000000000017941 */ /* 0x000fea0003800000 */
.L_x_619:
[----:B------:R-:W-:Y:S01]  /*3dc0*/  BSSY B1, `(.L_x_621) ;  /* 0x000001a000017945 */ /* 0x000fe20003800000 */
[----:B------:R-:W-:Y:S05]  /*3dd0*/  @P1 BRA `(.L_x_622) ;  /* 0x0000018000001947 */ /* 0x000fea0003800000 */
[----:B------:R-:W-:-:S04]  /*3de0*/  IMAD.MOV.U32 R109, RZ, RZ, c[0x0][0x1d4] ;  /* 0x00007500ff6d7624 */ /* 0x000fc800078e00ff */
[----:B------:R-:W-:-:S04]  /*3df0*/  IMAD R124, R109, 0xe, R124 ;  /* 0x0000000e6d7c7824 */ /* 0x000fc800078e027c */
[----:B------:R-:W-:-:S05]  /*3e00*/  IMAD.SHL.U32 R124, R124, 0x8, RZ ;  /* 0x000000087c7c7824 */ /* 0x000fca00078e00ff */
[----:B------:R-:W-:Y:S02]  /*3e10*/  SHF.R.S32.HI R127, RZ, 0x1f, R124 ;  /* 0x0000001fff7f7819 */ /* 0x000fe4000001147c */
[----:B------:R-:W-:-:S05]  /*3e20*/  IADD3 R109, P2, R117, R124, RZ ;  /* 0x0000007c756d7210 */ /* 0x000fca0007f5e0ff */
[----:B01----:R-:W-:Y:S01]  /*3e30*/  IMAD.X R128, R121, 0x1, R127, P2 ;  /* 0x0000000179807824 */ /* 0x003fe200010e067f */
        /* <DEDUP_REMOVED lines=18> */
.L_x_622:
[----:B------:R-:W-:Y:S05]  /*3f60*/  BSYNC B1 ;  /* 0x0000000000017941 */ /* 0x000fea0003800000 */
.L_x_621:
        /* <DEDUP_REMOVED lines=24> */
.L_x_624:
[----:B------:R-:W-:Y:S05]  /*40f0*/  BSYNC B1 ;  /* 0x0000000000017941 */ /* 0x000fea0003800000 */
.L_x_623:
[----:B-----5:R-:W-:Y:S01]  /*4100*/  HMUL2 R114, R4, R110 ;  /* 0x0000006e04727232 */ /* 0x020fe20000000000 */
[----:B------:R-:W-:Y:S01]  /*4110*/  HFMA2.MMA R115, R5, R111, -RZ ;  /* 0x0000006f05737235 */ /* 0x000fe200001000ff */
[----:B------:R-:W-:Y:S02]  /*4120*/  ISETP.NE.AND P0, PT, R123, RZ, P0 ;  /* 0x000000ff7b00720c */ /* 0x000fe40000705270 */
[----:B01----:R-:W-:Y:S02]  /*4130*/  LOP3.LUT R129, R19, 0x1, RZ, 0xc0, !PT ;  /* 0x0000000113817812 */ /* 0x003fe400078ec0ff */
        /* <DEDUP_REMOVED lines=35> */
[----:B------:R0:W1:Y:S02]  /*4370*/  SHFL.BFLY PT, R114, R127, 0x1, 0x1f ;  /* 0x0c201f007f727f89 */ /* 0x00006400000e0000 */
.L_x_702:
[----:B------:R-:W-:Y:S01]  /*4380*/  ISETP.EQ.U32.OR P1, PT, R129, 0x1, P1 ;  /* 0x000000018100780c */ /* 0x000fe20000f22470 */
[----:B------:R-:W-:Y:S01]  /*4390*/  BSSY B1, `(.L_x_626) ;  /* 0x000001d000017945 */ /* 0x000fe20003800000 */
[----:B-1----:R-:W-:-:S11]  /*43a0*/  FADD.FTZ R123, R127, R114 ;  /* 0x000000727f7b7221 */ /* 0x002fd60000010000 */
        /* <DEDUP_REMOVED lines=13> */
[----:B------:R-:W3:Y:S01]  /*4480*/  @P3 LDG.E.U16 R114, [R114.64] ;  /* 0x0000002472723981 */ /* 0x000ee2000c1e1500 */
[C---:B------:R-:W-:Y:S02]  /*4490*/  @P1 ISETP.GE.AND P4, PT, R118.reuse, R119, PT ;  /* 0x000000777600120c */ /* 0x040fe40003f86270 */
[----:B------:R-:W-:Y:S02]  /*44a0*/  @P1 IADD3 R128, R118, 0x1, -R22 ;  /* 0x0000000176801810 */ /* 0x000fe40007ffe816 */
[----:B0-----:R-:W-:-:S05]  /*44b0*/  @P1 SEL R127, R25, RZ, !P4 ;  /* 0x000000ff197f1207 */ /* 0x001fca0006000000 */
[----:B------:R-:W-:-:S04]  /*44c0*/  @P1 IMAD.IADD R127, R127, 0x1, R128 ;  /* 0x000000017f7f1824 */ /* 0x000fc800078e0280 */
[----:B------:R-:W0:Y:S01]  /*44d0*/  @P1 I2F R130, R127 ;  /* 0x0000007f00821306 */ /* 0x000e220000201400 */
[----:B------:R-:W-:Y:S01]  /*44e0*/  FMUL.FTZ R123, R123, c[0x0][0x1f0] ;  /* 0x00007c007b7b7a20 */ /* 0x000fe20000410000 */
[----:B--2---:R-:W-:Y:S02]  /*44f0*/  @P1 HADD2.F32 R129, -RZ, R124.H0_H0 ;  /* 0x2000007cff811230 */ /* 0x004fe40000004100 */
[----:B---3--:R-:W-:Y:S01]  /*4500*/  @P3 HADD2.F32 R128, -RZ, R114.H0_H0 ;  /* 0x20000072ff803230 */ /* 0x008fe20000004100 */
[----:B------:R-:W-:-:S04]  /*4510*/  IMAD.IADD R114, R118, 0x1, -R3 ;  /* 0x0000000176727824 */ /* 0x000fc800078e0a03 */
[----:B------:R-:W-:-:S04]  /*4520*/  @P3 FADD.FTZ R123, R123, R128 ;  /* 0x000000807b7b3221 */ /* 0x000fc80000010000 */
[----:B0-----:R-:W-:-:S05]  /*4530*/  @P1 FFMA.FTZ R123, R130, R129, R123 ;  /* 0x00000081827b1223 */ /* 0x001fca000001007b */
[----:B------:R0:W-:Y:S01]  /*4540*/  STS [R114.X4+0x220], R123 ;  /* 0x0002207b72007388 */ /* 0x0001e20000004800 */
[----:B------:R-:W-:-:S03]  /*4550*/  @!P0 FMNMX.FTZ R0, R0, R123, !PT ;  /* 0x0000007b00008209 */ /* 0x000fc60007810000 */
.L_x_627:
[----:B------:R-:W-:Y:S05]  /*4560*/  BSYNC B1 ;  /* 0x0000000000017941 */ /* 0x000fea0003800000 */
.L_x_626:
[----:B------:R-:W-:-:S04]  /*4570*/  IADD3 R118, R118, 0x40, RZ ;  /* 0x0000004076767810 */ /* 0x000fc80007ffe0ff */
[----:B------:R-:W-:-:S13]  /*4580*/  ISETP.GE.AND P0, PT, R118, R29, PT ;  /* 0x0000001d7600720c */ /* 0x000fda0003f06270 */
[----:B0-----:R-:W-:Y:S01]  /*4590*/  @P0 CALL.REL.NOINC `(.L_x_592) ;  /* 0x0000001000000944 */ /* 0x001fe20003c00000 */
[----:B------:R-:W-:Y:S05]  /*45a0*/  BRA `(.L_x_628) ;  /* 0xffffde7000007947 */ /* 0x000fea000383ffff */
.L_x_592:
[----:B------:R-:W-:Y:S05]  /*45b0*/  BSYNC B0 ;  /* 0x0000000000007941 */ /* 0x000fea0003800000 */
.L_x_591:
[----:B------:R-:W-:Y:S05]  /*45c0*/  BRA.DIV ~URZ, `(.L_x_629) ;  /* 0x00003c027f007947 */ /* 0x000fea000b800000 */
[----:B------:R1:W2:Y:S02]  /*45d0*/  SHFL.BFLY PT, R5, R0, 0x10, 0x1f ;  /* 0x0e001f0000057f89 */ /* 0x0002a400000e0000 */
.L_x_703:
[----:B--2---:R-:W-:Y:S01]  /*45e0*/  FMNMX.FTZ R6, R5, R0, !PT ;  /* 0x0000000005067209 */ /* 0x004fe20007810000 */
[----:B------:R-:W-:Y:S05]  /*45f0*/  BRA.DIV ~URZ, `(.L_x_630) ;  /* 0x00003c527f007947 */ /* 0x000fea000b800000 */
[----:B-1----:R-:W1:Y:S02]  /*4600*/  SHFL.BFLY PT, R0, R6, 0x8, 0x1f ;  /* 0x0d001f0006007f89 */ /* 0x002e6400000e0000 */
[----:B-1----:R-:W-:-:S05]  /*4610*/  FMNMX.FTZ R0, R6, R0, !PT ;  /* 0x0000000006007209 */ /* 0x002fca0007810000 */
[----:B------:R-:W1:Y:S02]  /*4620*/  SHFL.BFLY PT, R5, R0, 0x4, 0x1f ;  /* 0x0c801f0000057f89 */ /* 0x000e6400000e0000 */
[----:B-1----:R-:W-:-:S05]  /*4630*/  FMNMX.FTZ R5, R0, R5, !PT ;  /* 0x0000000500057209 */ /* 0x002fca0007810000 */
[----:B------:R1:W2:Y:S02]  /*4640*/  SHFL.BFLY PT, R4, R5, 0x2, 0x1f ;  /* 0x0c401f0005047f89 */ /* 0x0002a400000e0000 */
.L_x_704:
[----:B------:R-:W-:Y:S01]  /*4650*/  SHF.R.S32.HI R0, RZ, 0x1f, R19 ;  /* 0x0000001fff007819 */ /* 0x000fe20000011413 */
[----:B------:R-:W-:Y:S01]  /*4660*/  WARPSYNC 0xffffffff ;  /* 0xffffffff00007948 */ /* 0x000fe20003800000 */
[----:B-12---:R-:W-:Y:S02]  /*4670*/  FMNMX.FTZ R5, R4, R5, !PT ;  /* 0x0000000504057209 */ /* 0x006fe40007810000 */
[----:B------:R-:W-:-:S04]  /*4680*/  LEA.HI R6, R0, R19, RZ, 0x5 ;  /* 0x0000001300067211 */ /* 0x000fc800078f28ff */
[----:B0-----:R-:W-:-:S05]  /*4690*/  LOP3.LUT R8, R6, 0xffffffe0, RZ, 0xc0, !PT ;  /* 0xffffffe006087812 */ /* 0x001fca00078ec0ff */
[----:B------:R-:W-:-:S05]  /*46a0*/  IMAD.IADD R8, R19, 0x1, -R8 ;  /* 0x0000000113087824 */ /* 0x000fca00078e0a08 */
[----:B------:R-:W-:-:S13]  /*46b0*/  ISETP.NE.AND P0, PT, R8, RZ, PT ;  /* 0x000000ff0800720c */ /* 0x000fda0003f05270 */
[----:B------:R-:W-:-:S05]  /*46c0*/  @!P0 SHF.R.S32.HI R6, RZ, 0x5, R6 ;  /* 0x00000005ff068819 */ /* 0x000fca0000011406 */
[----:B------:R0:W-:Y:S02]  /*46d0*/  @!P0 STS [R6.X4], R5 ;  /* 0x0000000506008388 */ /* 0x0001e40000004800 */
[----:B------:R-:W-:Y:S01]  /*46e0*/  BAR.SYNC.DEFER_BLOCKING 0x0 ;  /* 0x0000000000007b1d */ /* 0x000fe20000010000 */
[----:B------:R-:W-:Y:S01]  /*46f0*/  ISETP.GT.AND P0, PT, R8, 0x3, PT ;  /* 0x000000030800780c */ /* 0x000fe20003f04270 */
[----:B------:R-:W-:Y:S02]  /*4700*/  IMAD.MOV.U32 R4, RZ, RZ, -0x800001 ;  /* 0xff7fffffff047424 */ /* 0x000fe400078e00ff */
[----:B------:R-:W-:Y:S02]  /*4710*/  IMAD.IADD R9, R19, 0x1, R3 ;  /* 0x0000000113097824 */ /* 0x000fe400078e0203 */
[----:B------:R-:W-:Y:S01]  /*4720*/  BSSY B0, `(.L_x_631) ;  /* 0x0000077000007945 */ /* 0x000fe20003800000 */
[----:B------:R-:W-:Y:S02]  /*4730*/  IMAD.MOV.U32 R7, RZ, RZ, RZ ;  /* 0x000000ffff077224 */ /* 0x000fe400078e00ff */
[----:B------:R-:W-:-:S05]  /*4740*/  ISETP.GE.AND P1, PT, R9, R22, PT ;  /* 0x000000160900720c */ /* 0x000fca0003f26270 */
[----:B------:R-:W1:Y:S04]  /*4750*/  @!P0 LDS R4, [R8.X4] ;  /* 0x0000000008048984 */ /* 0x000e680000004800 */
[----:B01----:R-:W0:Y:S02]  /*4760*/  SHFL.BFLY PT, R5, R4, 0x2, 0x1f ;  /* 0x0c401f0004057f89 */ /* 0x003e2400000e0000 */
        /* <DEDUP_REMOVED lines=18> */
.L_x_638:
        /* <DEDUP_REMOVED lines=15> */
.L_x_636:
[----:B------:R-:W0:Y:S02]  /*4980*/  LDS R4, [R11] ;  /* 0x000000000b047984 */ /* 0x000e240000000800 */
[----:B01----:R-:W-:-:S04]  /*4990*/  FADD.FTZ R4, -R14, R4 ;  /* 0x000000040e047221 */ /* 0x003fc80000010100 */
[----:B------:R-:W-:-:S04]  /*49a0*/  FMUL.FTZ R4, R4, 1.4426950216293334961 ;  /* 0x3fb8aa3b04047820 */ /* 0x000fc80000410000 */
[----:B------:R0:W1:Y:S03]  /*49b0*/  MUFU.EX2 R12, R4 ;  /* 0x00000004000c7308 */ /* 0x0000660000000800 */
.L_x_637:
[----:B------:R-:W-:Y:S05]  /*49c0*/  BSYNC B2 ;  /* 0x0000000000027941 */ /* 0x000fea0003800000 */
.L_x_635:
[----:B-1----:R1:W-:Y:S01]  /*49d0*/  STS [R11], R12 ;  /* 0x0000000c0b007388 */ /* 0x0023e20000000800 */
[----:B------:R-:W-:Y:S01]  /*49e0*/  FADD.FTZ R7, R12, R7 ;  /* 0x000000070c077221 */ /* 0x000fe20000010000 */
[----:B------:R-:W-:Y:S01]  /*49f0*/  IADD3 R10, R10, 0x80, RZ ;  /* 0x000000800a0a7810 */ /* 0x000fe20007ffe0ff */
[----:B------:R-:W-:Y:S05]  /*4a00*/  @P3 BRA `(.L_x_638) ;  /* 0xfffffe8000003947 */ /* 0x000fea000383ffff */
.L_x_634:
[----:B------:R-:W-:Y:S05]  /*4a10*/  BSYNC B1 ;  /* 0x0000000000017941 */ /* 0x000fea0003800000 */
.L_x_633:
[----:B------:R-:W-:-:S13]  /*4a20*/  ISETP.GE.U32.AND P0, PT, R6, 0x180, PT ;  /* 0x000001800600780c */ /* 0x000fda0003f06070 */
[----:B------:R-:W-:Y:S05]  /*4a30*/  @!P0 BRA `(.L_x_632) ;  /* 0x0000045000008947 */ /* 0x000fea0003800000 */
[----:B-1----:R-:W-:Y:S01]  /*4a40*/  IMAD R11, R27, c[0x0][0x1d4], RZ ;  /* 0x000075001b0b7a24 */ /* 0x002fe200078e02ff */
[C---:B0-----:R-:W-:Y:S02]  /*4a50*/  LEA R4, R10.reuse, 0x400, 0x2 ;  /* 0x000004000a047811 */ /* 0x041fe400078e10ff */
[----:B------:R-:W-:Y:S02]  /*4a60*/  SHF.R.S32.HI R5, RZ, 0x1f, R10 ;  /* 0x0000001fff057819 */ /* 0x000fe4000001140a */
[--C-:B------:R-:W-:Y:S01]  /*4a70*/  SHF.R.S32.HI R6, RZ, 0x1f, R11.reuse ;  /* 0x0000001fff067819 */ /* 0x100fe2000001140b */
[----:B------:R-:W-:Y:S01]  /*4a80*/  IMAD R4, R3, -0x4, R4 ;  /* 0xfffffffc03047824 */ /* 0x000fe200078e0204 */
[----:B------:R-:W-:Y:S02]  /*4a90*/  IADD3 R8, P3, P4, R10, c[0x0][0x200], R11 ;  /* 0x000080000a087a10 */ /* 0x000fe40007c7e00b */
[----:B------:R-:W-:Y:S02]  /*4aa0*/  ISETP.NE.U32.AND P0, PT, RZ, c[0x0][0x200], PT ;  /* 0x00008000ff007a0c */ /* 0x000fe40003f05070 */
[----:B------:R-:W-:-:S02]  /*4ab0*/  IADD3.X R5, R5, c[0x0][0x204], R6, P3, P4 ;  /* 0x0000810005057a10 */ /* 0x000fc40001fe8406 */
[----:B------:R-:W-:Y:S02]  /*4ac0*/  ISETP.NE.AND.EX P0, PT, RZ, c[0x0][0x204], PT, P0 ;  /* 0x00008100ff007a0c */ /* 0x000fe40003f05300 */
[----:B------:R-:W-:-:S09]  /*4ad0*/  IADD3 R6, R4, 0x220, RZ ;  /* 0x0000022004067810 */ /* 0x000fd20007ffe0ff */
.L_x_651:
[----:B------:R-:W-:Y:S01]  /*4ae0*/  BSSY B1, `(.L_x_639) ;  /* 0x000000b000017945 */ /* 0x000fe20003800000 */
[----:B------:R-:W-:Y:S01]  /*4af0*/  IMAD.MOV.U32 R4, RZ, RZ, R8 ;  /* 0x000000ffff047224 */ /* 0x000fe200078e0008 */
[----:B------:R-:W-:Y:S05]  /*4b00*/  @!P0 BRA `(.L_x_640) ;  /* 0x0000004000008947 */ /* 0x000fea0003800000 */
[----:B------:R-:W2:Y:S02]  /*4b10*/  LDG.E.U8 R8, [R4.64] ;  /* 0x0000002404087981 */ /* 0x000ea4000c1e1100 */
[----:B--2---:R-:W-:-:S13]  /*4b20*/  ISETP.NE.AND P3, PT, R8, RZ, PT ;  /* 0x000000ff0800720c */ /* 0x004fda0003f65270 */
[----:B------:R-:W-:Y:S01]  /*4b30*/  @P3 IMAD.MOV.U32 R8, RZ, RZ, RZ ;  /* 0x000000ffff083224 */ /* 0x000fe200078e00ff */
[----:B------:R-:W-:Y:S05]  /*4b40*/  @P3 BRA `(.L_x_641) ;  /* 0x0000004000003947 */ /* 0x000fea0003800000 */
.L_x_640:
[----:B------:R-:W0:Y:S02]  /*4b50*/  LDS R8, [R6+-0x400] ;  /* 0xfffc000006087984 */ /* 0x000e240000000800 */
[----:B0-----:R-:W-:-:S04]  /*4b60*/  FADD.FTZ R8, -R14, R8 ;  /* 0x000000080e087221 */ /* 0x001fc80000010100 */
[----:B------:R-:W-:-:S06]  /*4b70*/  FMUL.FTZ R8, R8, 1.4426950216293334961 ;  /* 0x3fb8aa3b08087820 */ /* 0x000fcc0000410000 */
[----:B------:R-:W0:Y:S02]  /*4b80*/  MUFU.EX2 R8, R8 ;  /* 0x0000000800087308 */ /* 0x000e240000000800 */
.L_x_641:
[----:B------:R-:W-:Y:S05]  /*4b90*/  BSYNC B1 ;  /* 0x0000000000017941 */ /* 0x000fea0003800000 */
.L_x_639:
[----:B0-----:R0:W-:Y:S01]  /*4ba0*/  STS [R6+-0x400], R8 ;  /* 0xfffc000806007388 */ /* 0x0011e20000000800 */
[----:B------:R-:W-:Y:S01]  /*4bb0*/  BSSY B1, `(.L_x_642) ;  /* 0x000000b000017945 */ /* 0x000fe20003800000 */
[----:B------:R-:W-:Y:S01]  /*4bc0*/  FADD.FTZ R12, R8, R7 ;  /* 0x00000007080c7221 */ /* 0x000fe20000010000 */
[----:B------:R-:W-:Y:S05]  /*4bd0*/  @!P0 BRA `(.L_x_643) ;  /* 0x0000004000008947 */ /* 0x000fea0003800000 */
[----:B------:R-:W2:Y:S02]  /*4be0*/  LDG.E.U8 R7, [R4.64+0x80] ;  /* 0x0000802404077981 */ /* 0x000ea4000c1e1100 */
[----:B--2---:R-:W-:-:S13]  /*4bf0*/  ISETP.NE.AND P3, PT, R7, RZ, PT ;  /* 0x000000ff0700720c */ /* 0x004fda0003f65270 */
[----:B------:R-:W-:Y:S01]  /*4c00*/  @P3 IMAD.MOV.U32 R7, RZ, RZ, RZ ;  /* 0x000000ffff073224 */ /* 0x000fe200078e00ff */
[----:B------:R-:W-:Y:S05]  /*4c10*/  @P3 BRA `(.L_x_644) ;  /* 0x0000004000003947 */ /* 0x000fea0003800000 */
.L_x_643:
[----:B------:R-:W1:Y:S02]  /*4c20*/  LDS R7, [R6+-0x200] ;  /* 0xfffe000006077984 */ /* 0x000e640000000800 */
[----:B-1----:R-:W-:-:S04]  /*4c30*/  FADD.FTZ R7, -R14, R7 ;  /* 0x000000070e077221 */ /* 0x002fc80000010100 */
[----:B------:R-:W-:-:S06]  /*4c40*/  FMUL.FTZ R7, R7, 1.4426950216293334961 ;  /* 0x3fb8aa3b07077820 */ /* 0x000fcc0000410000 */
[----:B------:R-:W1:Y:S02]  /*4c50*/  MUFU.EX2 R7, R7 ;  /* 0x0000000700077308 */ /* 0x000e640000000800 */
.L_x_644:
[----:B------:R-:W-:Y:S05]  /*4c60*/  BSYNC B1 ;  /* 0x0000000000017941 */ /* 0x000fea0003800000 */
.L_x_642:
[----:B-1----:R1:W-:Y:S01]  /*4c70*/  STS [R6+-0x200], R7 ;  /* 0xfffe000706007388 */ /* 0x0023e20000000800 */
[----:B------:R-:W-:Y:S01]  /*4c80*/  BSSY B1, `(.L_x_645) ;  /* 0x000000b000017945 */ /* 0x000fe20003800000 */
[----:B------:R-:W-:Y:S01]  /*4c90*/  FADD.FTZ R12, R12, R7 ;  /* 0x000000070c0c7221 */ /* 0x000fe20000010000 */
[----:B------:R-:W-:Y:S05]  /*4ca0*/  @!P0 BRA `(.L_x_646) ;  /* 0x0000004000008947 */ /* 0x000fea0003800000 */
[----:B-1----:R-:W2:Y:S02]  /*4cb0*/  LDG.E.U8 R7, [R4.64+0x100] ;  /* 0x0001002404077981 */ /* 0x002ea4000c1e1100 */
[----:B--2---:R-:W-:Y:S01]  /*4cc0*/  ISETP.NE.AND P3, PT, R7, RZ, PT ;  /* 0x000000ff0700720c */ /* 0x004fe20003f65270 */
[----:B------:R-:W-:-:S12]  /*4cd0*/  IMAD.MOV.U32 R7, RZ, RZ, RZ ;  /* 0x000000ffff077224 */ /* 0x000fd800078e00ff */
[----:B------:R-:W-:Y:S05]  /*4ce0*/  @P3 BRA `(.L_x_647) ;  /* 0x0000004000003947 */ /* 0x000fea0003800000 */
.L_x_646:
[----:B-1----:R-:W1:Y:S02]  /*4cf0*/  LDS R7, [R6] ;  /* 0x0000000006077984 */ /* 0x002e640000000800 */
[----:B-1----:R-:W-:-:S04]  /*4d00*/  FADD.FTZ R7, -R14, R7 ;  /* 0x000000070e077221 */ /* 0x002fc80000010100 */
[----:B------:R-:W-:-:S06]  /*4d10*/  FMUL.FTZ R7, R7, 1.4426950216293334961 ;  /* 0x3fb8aa3b07077820 */ /* 0x000fcc0000410000 */
[----:B------:R-:W1:Y:S02]  /*4d20*/  MUFU.EX2 R7, R7 ;  /* 0x0000000700077308 */ /* 0x000e640000000800 */
.L_x_647:
[----:B------:R-:W-:Y:S05]  /*4d30*/  BSYNC B1 ;  /* 0x0000000000017941 */ /* 0x000fea0003800000 */
.L_x_645:
[----:B-1----:R1:W-:Y:S01]  /*4d40*/  STS [R6], R7 ;  /* 0x0000000706007388 */ /* 0x0023e20000000800 */
[----:B------:R-:W-:Y:S01]  /*4d50*/  BSSY B1, `(.L_x_648) ;  /* 0x000000b000017945 */ /* 0x000fe20003800000 */
[----:B------:R-:W-:Y:S01]  /*4d60*/  FADD.FTZ R12, R12, R7 ;  /* 0x000000070c0c7221 */ /* 0x000fe20000010000 */
[----:B------:R-:W-:Y:S05]  /*4d70*/  @!P0 BRA `(.L_x_649) ;  /* 0x0000004000008947 */ /* 0x000fea0003800000 */
[----:B-1----:R-:W2:Y:S02]  /*4d80*/  LDG.E.U8 R7, [R4.64+0x180] ;  /* 0x0001802404077981 */ /* 0x002ea4000c1e1100 */
[----:B--2---:R-:W-:-:S13]  /*4d90*/  ISETP.NE.AND P3, PT, R7, RZ, PT ;  /* 0x000000ff0700720c */ /* 0x004fda0003f65270 */
[----:B------:R-:W-:Y:S01]  /*4da0*/  @P3 IMAD.MOV.U32 R11, RZ, RZ, RZ ;  /* 0x000000ffff0b3224 */ /* 0x000fe200078e00ff */
[----:B------:R-:W-:Y:S05]  /*4db0*/  @P3 BRA `(.L_x_650) ;  /* 0x0000004000003947 */ /* 0x000fea0003800000 */
.L_x_649:
[----:B-1----:R-:W1:Y:S02]  /*4dc0*/  LDS R7, [R6+0x200] ;  /* 0x0002000006077984 */ /* 0x002e640000000800 */
[----:B-1----:R-:W-:-:S04]  /*4dd0*/  FADD.FTZ R7, -R14, R7 ;  /* 0x000000070e077221 */ /* 0x002fc80000010100 */
[----:B------:R-:W-:-:S04]  /*4de0*/  FMUL.FTZ R7, R7, 1.4426950216293334961 ;  /* 0x3fb8aa3b07077820 */ /* 0x000fc80000410000 */
[----:B------:R1:W2:Y:S03]  /*4df0*/  MUFU.EX2 R11, R7 ;  /* 0x00000007000b7308 */ /* 0x0002a60000000800 */
.L_x_650:
[----:B------:R-:W-:Y:S05]  /*4e00*/  BSYNC B1 ;  /* 0x0000000000017941 */ /* 0x000fea0003800000 */
.L_x_648:
[----:B------:R-:W-:Y:S01]  /*4e10*/  IADD3 R10, R10, 0x200, RZ ;  /* 0x000002000a0a7810 */ /* 0x000fe20007ffe0ff */
[----:B--2---:R2:W-:Y:S01]  /*4e20*/  STS [R6+0x200], R11 ;  /* 0x0002000b06007388 */ /* 0x0045e20000000800 */
[----:B0-----:R-:W-:Y:S01]  /*4e30*/  IADD3 R8, P4, R4, 0x200, RZ ;  /* 0x0000020004087810 */ /* 0x001fe20007f9e0ff */
[----:B-1----:R-:W-:Y:S01]  /*4e40*/  FADD.FTZ R7, R12, R11 ;  /* 0x0000000b0c077221 */ /* 0x002fe20000010000 */
[----:B------:R-:W-:-:S03]  /*4e50*/  ISETP.GE.AND P3, PT, R10, R22, PT ;  /* 0x000000160a00720c */ /* 0x000fc60003f66270 */
[----:B------:R-:W-:Y:S01]  /*4e60*/  IMAD.X R5, RZ, RZ, R5, P4 ;  /* 0x000000ffff057224 */ /* 0x000fe200020e0605 */
[----:B--2---:R-:W-:-:S09]  /*4e70*/  IADD3 R6, R6, 0x800, RZ ;  /* 0x0000080006067810 */ /* 0x004fd20007ffe0ff */
[----:B------:R-:W-:Y:S05]  /*4e80*/  @!P3 BRA `(.L_x_651) ;  /* 0xfffffc500000b947 */ /* 0x000fea000383ffff */
.L_x_632:
[----:B------:R-:W-:Y:S05]  /*4e90*/  BSYNC B0 ;  /* 0x0000000000007941 */ /* 0x000fea0003800000 */
.L_x_631:
[----:B0-----:R-:W0:Y:S01]  /*4ea0*/  SHFL.BFLY PT, R4, R7, 0x10, 0x1f ;  /* 0x0e001f0007047f89 */ /* 0x001e2200000e0000 */
[----:B------:R-:W-:-:S04]  /*4eb0*/  LOP3.LUT P0, R10, R19, 0x1f, RZ, 0xc0, !PT ;  /* 0x0000001f130a7812 */ /* 0x000fc8000780c0ff */
        /* <DEDUP_REMOVED lines=8> */
[----:B-1----:R-:W0:Y:S02]  /*4f40*/  SHFL.BFLY PT, R11, R6, 0x2, 0x1f ;  /* 0x0c401f00060b7f89 */ /* 0x002e2400000e0000 */
        /* <DEDUP_REMOVED lines=15> */
[----:B0-----:R-:W-:Y:S02]  /*5040*/  @P0 IMAD.MOV.U32 R4, RZ, RZ, c[0x0][0x268] ;  /* 0x00009a00ff040624 */ /* 0x001fe400078e00ff */
[----:B------:R-:W-:-:S04]  /*5050*/  @P0 IMAD R27, R27, c[0x0][0x1d8], R18 ;  /* 0x000076001b1b0a24 */ /* 0x000fc800078e0212 */
        /* <DEDUP_REMOVED lines=19> */
[----:B------:R-:W-:Y:S02]  /*5190*/  LEA R11, P3, R12, c[0x0][0x260], 0x2 ;  /* 0x000098000c0b7a11 */ /* 0x000fe400078610ff */
[----:B------:R-:W-:Y:S02]  /*51a0*/  IADD3 R10, R6, 0x220, RZ ;  /* 0x00000220060a7810 */ /* 0x000fe40007ffe0ff */
[----:B------:R-:W-:-:S04]  /*51b0*/  LEA.HI.X R12, R12, c[0x0][0x264], R7, 0x2, P3 ;  /* 0x000099000c0c7a11 */ /* 0x000fc800018f1407 */
.L_x_656:
        /* <DEDUP_REMOVED lines=16> */
.L_x_655:
[----:B01----:R-:W-:Y:S05]  /*52c0*/  BSYNC B1 ;  /* 0x0000000000017941 */ /* 0x003fea0003800000 */
.L_x_654:
[----:B------:R-:W-:Y:S05]  /*52d0*/  @!P1 BRA `(.L_x_653) ;  /* 0x000002d000009947 */ /* 0x000fea0003800000 */
[C---:B------:R-:W-:Y:S01]  /*52e0*/  IADD3 R11, P0, R9.reuse, R4, RZ ;  /* 0x00000004090b7210 */ /* 0x040fe20007f1e0ff */
[----:B------:R-:W-:Y:S01]  /*52f0*/  IMAD R28, R9, 0x2, R28 ;  /* 0x00000002091c7824 */ /* 0x000fe200078e021c */
[----:B------:R-:W-:Y:S01]  /*5300*/  ISETP.NE.AND P3, PT, R20, RZ, PT ;  /* 0x000000ff1400720c */ /* 0x000fe20003f65270 */
[----:B------:R-:W-:Y:S01]  /*5310*/  IMAD.SHL.U32 R4, R3, 0x4, RZ ;  /* 0x0000000403047824 */ /* 0x000fe200078e00ff */
[----:B------:R-:W-:Y:S01]  /*5320*/  LEA.HI.X.SX32 R6, R9, R5, 0x1, P0 ;  /* 0x0000000509067211 */ /* 0x000fe200000f0eff */
[----:B------:R-:W-:Y:S01]  /*5330*/  IMAD R28, R3, -0x2, R28 ;  /* 0xfffffffe031c7824 */ /* 0x000fe200078e021c */
[----:B------:R-:W-:Y:S01]  /*5340*/  LEA R8, P0, R11, c[0x0][0x260], 0x2 ;  /* 0x000098000b087a11 */ /* 0x000fe200078010ff */
[----:B------:R-:W-:-:S03]  /*5350*/  IMAD R4, R9, 0x4, -R4 ;  /* 0x0000000409047824 */ /* 0x000fc600078e0a04 */
[----:B------:R-:W-:Y:S02]  /*5360*/  LEA.HI.X R11, R11, c[0x0][0x264], R6, 0x2, P0 ;  /* 0x000099000b0b7a11 */ /* 0x000fe400000f1406 */
[----:B------:R-:W-:Y:S02]  /*5370*/  IADD3 R28, R28, 0x220, RZ ;  /* 0x000002201c1c7810 */ /* 0x000fe40007ffe0ff */
[----:B------:R-:W-:-:S05]  /*5380*/  IADD3 R6, R4, 0x220, RZ ;  /* 0x0000022004067810 */ /* 0x000fca0007ffe0ff */
.L_x_657:
[----:B------:R-:W0:Y:S01]  /*5390*/  LDS R4, [R6] ;  /* 0x0000000006047984 */ /* 0x000e220000000800 */
[----:B------:R-:W-:-:S04]  /*53a0*/  IADD3 R9, R9, 0x200, RZ ;  /* 0x0000020009097810 */ /* 0x000fc80007ffe0ff */
[----:B------:R-:W-:Y:S01]  /*53b0*/  ISETP.GE.AND P0, PT, R9, R22, PT ;  /* 0x000000160900720c */ /* 0x000fe20003f06270 */
[----:B0-----:R-:W-:-:S05]  /*53c0*/  FMUL.FTZ R15, R4, R13 ;  /* 0x0000000d040f7220 */ /* 0x001fca0000410000 */
[----:B------:R-:W-:-:S04]  /*53d0*/  F2FP.PACK_AB R4, RZ, R15 ;  /* 0x0000000fff04723e */ /* 0x000fc800000000ff */
[----:B------:R-:W-:-:S05]  /*53e0*/  PRMT R14, R4, 0x7610, R14 ;  /* 0x00007610040e7816 */ /* 0x000fca000000000e */
[----:B------:R-:W-:Y:S04]  /*53f0*/  STS.U16 [R28], R14 ;  /* 0x0000000e1c007388 */ /* 0x000fe80000000400 */
[----:B------:R-:W0:Y:S02]  /*5400*/  LDS R4, [R6+0x200] ;  /* 0x0002000006047984 */ /* 0x000e240000000800 */
[----:B0-----:R-:W-:-:S05]  /*5410*/  FMUL.FTZ R21, R4, R13 ;  /* 0x0000000d04157220 */ /* 0x001fca0000410000 */
[----:B------:R-:W-:-:S04]  /*5420*/  F2FP.PACK_AB R4, RZ, R21 ;  /* 0x00000015ff04723e */ /* 0x000fc800000000ff */
[----:B------:R-:W-:-:S05]  /*5430*/  PRMT R5, R4, 0x7610, R5 ;  /* 0x0000761004057816 */ /* 0x000fca0000000005 */
[----:B------:R0:W-:Y:S04]  /*5440*/  STS.U16 [R28+0x100], R5 ;  /* 0x000100051c007388 */ /* 0x0001e80000000400 */
[----:B------:R-:W1:Y:S01]  /*5450*/  LDS R4, [R6+0x400] ;  /* 0x0004000006047984 */ /* 0x000e620000000800 */
[----:B0-----:R-:W-:Y:S02]  /*5460*/  IMAD.MOV.U32 R5, RZ, RZ, R11 ;  /* 0x000000ffff057224 */ /* 0x001fe400078e000b */
[----:B-1----:R-:W-:-:S05]  /*5470*/  FMUL.FTZ R25, R4, R13 ;  /* 0x0000000d04197220 */ /* 0x002fca0000410000 */
        /* <DEDUP_REMOVED lines=19> */
.L_x_653:
[----:B------:R-:W-:Y:S05]  /*55b0*/  BSYNC B0 ;  /* 0x0000000000007941 */ /* 0x000fea0003800000 */
.L_x_652:
[----:B------:R-:W-:Y:S01]  /*55c0*/  SHF.R.S32.HI R5, RZ, 0x1f, R16 ;  /* 0x0000001fff057819 */ /* 0x000fe20000011410 */
[----:B------:R-:W-:Y:S01]  /*55d0*/  UMOV UR4, 0x4 ;  /* 0x0000000400047882 */ /* 0x000fe20000000000 */
[----:B------:R-:W-:Y:S01]  /*55e0*/  LEA.HI R0, R0, R19, RZ, 0x4 ;  /* 0x0000001300007211 */ /* 0x000fe200078f20ff */
[----:B------:R-:W-:Y:S01]  /*55f0*/  ULDC UR5, c[0x0][0x1d4] ;  /* 0x0000750000057ab9 */ /* 0x000fe20000000800 */
[----:B------:R-:W-:Y:S01]  /*5600*/  LEA.HI R5, R5, R16, RZ, 0x3 ;  /* 0x0000001005057211 */ /* 0x000fe200078f18ff */
[----:B------:R-:W-:Y:S01]  /*5610*/  UIADD3 UR4, UR4, UR5, URZ ;  /* 0x0000000504047290 */ /* 0x000fe2000fffe03f */
[----:B0-----:R-:W-:Y:S01]  /*5620*/  LOP3.LUT R4, R0, 0xfffffff0, RZ, 0xc0, !PT ;  /* 0xfffffff000047812 */ /* 0x001fe200078ec0ff */
[----:B------:R-:W-:Y:S01]  /*5630*/  BSSY B0, `(.L_x_658) ;  /* 0x000001d000007945 */ /* 0x000fe20003800000 */
[----:B------:R-:W-:Y:S01]  /*5640*/  LOP3.LUT R5, R5, 0xfffffff8, RZ, 0xc0, !PT ;  /* 0xfffffff805057812 */ /* 0x000fe200078ec0ff */
[----:B------:R-:W-:Y:S01]  /*5650*/  USHF.R.S32.HI UR5, URZ, 0x1f, UR4 ;  /* 0x0000001f3f057899 */ /* 0x000fe20008011404 */
[----:B------:R-:W-:Y:S01]  /*5660*/  SHF.R.S32.HI R25, RZ, 0x4, R0 ;  /* 0x00000004ff197819 */ /* 0x000fe20000011400 */
[----:B------:R-:W-:Y:S01]  /*5670*/  IMAD.IADD R29, R19, 0x1, -R4 ;  /* 0x00000001131d7824 */ /* 0x000fe200078e0a04 */
[----:B-1----:R-:W-:Y:S01]  /*5680*/  CS2R R6, SRZ ;  /* 0x0000000000067805 */ /* 0x002fe2000001ff00 */
[----:B------:R-:W-:Y:S01]  /*5690*/  IMAD.IADD R4, R16, 0x1, -R5 ;  /* 0x0000000110047824 */ /* 0x000fe200078e0a05 */
[----:B------:R-:W-:Y:S01]  /*56a0*/  ULEA.HI UR5, UR5, UR4, URZ, 0x2 ;  /* 0x0000000405057291 */ /* 0x000fe2000f8f103f */
[----:B------:R-:W-:-:S03]  /*56b0*/  IMAD.SHL.U32 R0, R29, 0x8, RZ ;  /* 0x000000081d007824 */ /* 0x000fc600078e00ff */
[----:B------:R-:W-:Y:S01]  /*56c0*/  ISETP.NE.AND P1, PT, R25, R4, PT ;  /* 0x000000041900720c */ /* 0x000fe20003f25270 */
[----:B------:R-:W-:Y:S01]  /*56d0*/  USHF.L.U32 UR5, UR5, 0x2, URZ ;  /* 0x0000000205057899 */ /* 0x000fe2000800063f */
[--C-:B------:R-:W-:Y:S01]  /*56e0*/  IMAD R30, R2, c[0x0][0x1d4], R0.reuse ;  /* 0x00007500021e7a24 */ /* 0x100fe200078e0200 */
[----:B------:R-:W-:Y:S01]  /*56f0*/  CS2R R4, SRZ ;  /* 0x0000000000047805 */ /* 0x000fe2000001ff00 */
[----:B------:R-:W-:Y:S01]  /*5700*/  ISETP.NE.OR P0, PT, RZ, c[0x0][0x1ec], P1 ;  /* 0x00007b00ff007a0c */ /* 0x000fe20000f05670 */
[----:B------:R-:W-:Y:S01]  /*5710*/  ULOP3.LUT UR5, UR5, 0xfffffff0, URZ, 0xc0, !UPT ;  /* 0xfffffff005057892 */ /* 0x000fe2000f8ec03f */
[----:B------:R-:W-:Y:S01]  /*5720*/  IMAD R2, R17, c[0x0][0x1d4], R0 ;  /* 0x0000750011027a24 */ /* 0x000fe200078e0200 */
[----:B------:R-:W-:Y:S02]  /*5730*/  SHF.R.S32.HI R31, RZ, 0x1f, R30 ;  /* 0x0000001fff1f7819 */ /* 0x000fe4000001141e */
[----:B------:R-:W-:Y:S02]  /*5740*/  UIADD3 UR6, UR5, 0x220, URZ ;  /* 0x0000022005067890 */ /* 0x000fe4000fffe03f */
[----:B------:R-:W-:-:S06]  /*5750*/  SHF.R.S32.HI R28, RZ, 0x1f, R2 ;  /* 0x0000001fff1c7819 */ /* 0x000fcc0000011402 */
        /* <DEDUP_REMOVED lines=9> */
.L_x_660:
[----:B-----5:R0:W-:Y:S02]  /*57f0*/  STS.128 [R29.X16+0x120], R4 ;  /* 0x000120041d007388 */ /* 0x0201e4000000cc00 */
.L_x_659:
[----:B------:R-:W-:Y:S05]  /*5800*/  BSYNC B0 ;  /* 0x0000000000007941 */ /* 0x000fea0003800000 */
.L_x_658:
[C---:B------:R-:W-:Y:S01]  /*5810*/  IMAD.IADD R33, R25.reuse, 0x1, R3 ;  /* 0x0000000119217824 */ /* 0x040fe200078e0203 */
        /* <DEDUP_REMOVED lines=8> */
[----:B------:R-:W-:Y:S01]  /*58a0*/  SHF.R.S32.HI R10, RZ, 0x1f, R9 ;  /* 0x0000001fff0a7819 */ /* 0x000fe20000011409 */
[----:B------:R-:W-:Y:S01]  /*58b0*/  CS2R R34, SRZ ;  /* 0x0000000000227805 */ /* 0x000fe2000001ff00 */
[----:B------:R-:W-:Y:S01]  /*58c0*/  IADD3 R8, P0, R2, R9, RZ ;  /* 0x0000000902087210 */ /* 0x000fe20007f1e0ff */
[----:B------:R-:W-:-:S04]  /*58d0*/  IMAD.MOV.U32 R32, RZ, RZ, RZ ;  /* 0x000000ffff207224 */ /* 0x000fc800078e00ff */
[----:B------:R-:W-:Y:S01]  /*58e0*/  IMAD.X R11, R28, 0x1, R10, P0 ;  /* 0x000000011c0b7824 */ /* 0x000fe200000e060a */
        /* <DEDUP_REMOVED lines=23> */
[----:B------:R-:W-:-:S05]  /*5a60*/  IADD3 R9, P0, R30, R9, RZ ;  /* 0x000000091e097210 */ /* 0x000fca0007f1e0ff */
[----:B------:R-:W-:Y:S01]  /*5a70*/  IMAD.X R10, R31, 0x1, R10, P0 ;  /* 0x000000011f0a7824 */ /* 0x000fe200000e060a */
        /* <DEDUP_REMOVED lines=21> */
.L_x_665:
[--C-:B--2--5:R-:W-:Y:S01]  /*5bd0*/  HADD2.F32 R39, -RZ, R14.reuse.H0_H0 ;  /* 0x2000000eff277230 */ /* 0x124fe20000004100 */
[----:B------:R-:W-:Y:S01]  /*5be0*/  IADD3 R45, R33, 0x8, RZ ;  /* 0x00000008212d7810 */ /* 0x000fe20007ffe0ff */
[----:B------:R-:W-:Y:S02]  /*5bf0*/  HADD2.F32 R37, -RZ, R13.H0_H0 ;  /* 0x2000000dff257230 */ /* 0x000fe40000004100 */
[----:B------:R-:W-:Y:S01]  /*5c00*/  HADD2.F32 R41, -RZ, R14.H1_H1 ;  /* 0x3000000eff297230 */ /* 0x000fe20000004100 */
[C---:B------:R-:W-:Y:S01]  /*5c10*/  FFMA.FTZ R36, R10.reuse, R39, RZ ;  /* 0x000000270a247223 */ /* 0x040fe200000100ff */
[----:B------:R-:W-:Y:S01]  /*5c20*/  HADD2.F32 R43, -RZ, R15.H0_H0 ;  /* 0x2000000fff2b7230 */ /* 0x000fe20000004100 */
[C---:B------:R-:W-:Y:S01]  /*5c30*/  FFMA.FTZ R34, R10.reuse, R37, RZ ;  /* 0x000000250a227223 */ /* 0x040fe200000100ff */
[--C-:B------:R-:W-:Y:S01]  /*5c40*/  HADD2.F32 R9, -RZ, R12.reuse.H0_H0 ;  /* 0x2000000cff097230 */ /* 0x100fe20000004100 */
[C---:B------:R-:W-:Y:S01]  /*5c50*/  FFMA.FTZ R39, R10.reuse, R41, RZ ;  /* 0x000000290a277223 */ /* 0x040fe200000100ff */
[----:B------:R-:W-:Y:S01]  /*5c60*/  HADD2.F32 R35, -RZ, R12.H1_H1 ;  /* 0x3000000cff237230 */ /* 0x000fe20000004100 */
[C---:B------:R-:W-:Y:S01]  /*5c70*/  FFMA.FTZ R38, R10.reuse, R43, RZ ;  /* 0x0000002b0a267223 */ /* 0x040fe200000100ff */
[----:B-1----:R-:W-:Y:S01]  /*5c80*/  HADD2.F32 R13, -RZ, R13.H1_H1 ;  /* 0x3000000dff0d7230 */ /* 0x002fe20000004100 */
[C---:B------:R-:W-:Y:S01]  /*5c90*/  FFMA.FTZ R32, R10.reuse, R9, RZ ;  /* 0x000000090a207223 */ /* 0x040fe200000100ff */
[----:B------:R-:W-:Y:S01]  /*5ca0*/  HADD2.F32 R15, -RZ, R15.H1_H1 ;  /* 0x3000000fff0f7230 */ /* 0x000fe20000004100 */
[----:B------:R-:W-:-:S02]  /*5cb0*/  FFMA.FTZ R35, R10, R35, RZ ;  /* 0x000000230a237223 */ /* 0x000fc400000100ff */
[C---:B------:R-:W-:Y:S02]  /*5cc0*/  FFMA.FTZ R37, R10.reuse, R13, RZ ;  /* 0x0000000d0a257223 */ /* 0x040fe400000100ff */
[----:B------:R-:W-:Y:S02]  /*5cd0*/  FFMA.FTZ R41, R10, R15, RZ ;  /* 0x0000000f0a297223 */ /* 0x000fe400000100ff */
.L_x_664:
[----:B------:R-:W-:Y:S05]  /*5ce0*/  BSYNC B1 ;  /* 0x0000000000017941 */ /* 0x000fea0003800000 */
.L_x_663:
[----:B------:R-:W-:-:S13]  /*5cf0*/  LOP3.LUT P0, RZ, R11, 0xfffffff8, RZ, 0xc0, !PT ;  /* 0xfffffff80bff7812 */ /* 0x000fda000780c0ff */
[----:B------:R-:W-:Y:S05]  /*5d00*/  @!P0 BRA `(.L_x_662) ;  /* 0x0000052000008947 */ /* 0x000fea0003800000 */
[----:B------:R-:W-:Y:S02]  /*5d10*/  ULDC UR4, c[0x0][0x1ec] ;  /* 0x00007b0000047ab9 */ /* 0x000fe40000000800 */
[----:B------:R-:W-:-:S06]  /*5d20*/  UISETP.NE.AND UP0, UPT, URZ, UR4, UPT ;  /* 0x000000043f00728c */ /* 0x000fcc000bf05270 */
[----:B------:R-:W-:Y:S02]  /*5d30*/  PLOP3.LUT P2, PT, PT, PT, UP0, 0x80, 0x0 ;  /* 0x000000000000781c */ /* 0x000fe40003f4f008 */
.L_x_668:
[----:B------:R-:W-:Y:S01]  /*5d40*/  IMAD.SHL.U32 R9, R45, 0x80, RZ ;  /* 0x000000802d097824 */ /* 0x000fe200078e00ff */
[----:B------:R-:W-:-:S04]  /*5d50*/  ISETP.NE.AND P4, PT, R126, RZ, PT ;  /* 0x000000ff7e00720c */ /* 0x000fc80003f85270 */
[----:B------:R-:W-:Y:S02]  /*5d60*/  SHF.R.S32.HI R8, RZ, 0x1f, R9 ;  /* 0x0000001fff087819 */ /* 0x000fe40000011409 */
[-C--:B------:R-:W-:Y:S02]  /*5d70*/  IADD3 R10, P0, R30, R9.reuse, RZ ;  /* 0x000000091e0a7210 */ /* 0x080fe40007f1e0ff */
[----:B------:R-:W-:-:S03]  /*5d80*/  IADD3 R9, P3, R2, R9, RZ ;  /* 0x0000000902097210 */ /* 0x000fc60007f7e0ff */
[--C-:B------:R-:W-:Y:S01]  /*5d90*/  IMAD.X R11, R31, 0x1, R8.reuse, P0 ;  /* 0x000000011f0b7824 */ /* 0x100fe200000e0608 */
[----:B------:R-:W-:Y:S01]  /*5da0*/  LEA R12, P0, R10, c[0x0][0x1a0], 0x1 ;  /* 0x000068000a0c7a11 */ /* 0x000fe200078008ff */
[----:B------:R-:W-:Y:S01]  /*5db0*/  IMAD.X R8, R28, 0x1, R8, P3 ;  /* 0x000000011c087824 */ /* 0x000fe200018e0608 */
[C---:B------:R-:W-:Y:S02]  /*5dc0*/  LEA R42, P3, R9.reuse, c[0x0][0x1a0], 0x1 ;  /* 0x00006800092a7a11 */ /* 0x040fe400078608ff */
[----:B------:R-:W-:Y:S02]  /*5dd0*/  LEA.HI.X R13, R10, c[0x0][0x1a4], R11, 0x1, P0 ;  /* 0x000069000a0d7a11 */ /* 0x000fe400000f0c0b */
[----:B------:R-:W-:-:S03]  /*5de0*/  LEA.HI.X R43, R9, c[0x0][0x1a4], R8, 0x1, P3 ;  /* 0x00006900092b7a11 */ /* 0x000fc600018f0c08 */
[----:B------:R1:W5:Y:S01]  /*5df0*/  LDG.E.128 R8, [R12.64] ;  /* 0x000000240c087981 */ /* 0x000362000c1e1d00 */
[----:B------:R-:W-:Y:S05]  /*5e00*/  @P2 BRA `(.L_x_666) ;  /* 0x000000b000002947 */ /* 0x000fea0003800000 */
[----:B------:R-:W2:Y:S04]  /*5e10*/  @P4 LDG.E.128 R52, [R26.64] ;  /* 0x000000241a344981 */ /* 0x000ea8000c1e1d00 */
[----:B------:R-:W3:Y:S02]  /*5e20*/  LDS.128 R48, [R29.X16+0x120] ;  /* 0x000120001d307984 */ /* 0x000ee4000000cc00 */
[----:B---3-5:R-:W-:Y:S01]  /*5e30*/  HFMA2.MMA R8, R8, 1, 1, R48 ;  /* 0x3c003c0008087835 */ /* 0x028fe20000000030 */
        /* <DEDUP_REMOVED lines=8> */
.L_x_666:
[----:B-1----:R-:W5:Y:S01]  /*5ec0*/  LDG.E.128 R12, [R12.64+0x800] ;  /* 0x000800240c0c7981 */ /* 0x002f62000c1e1d00 */
[----:B------:R-:W-:Y:S01]  /*5ed0*/  IMAD.IADD R46, R45, 0x1, -R3 ;  /* 0x000000012d2e7824 */ /* 0x000fe200078e0a03 */
[--C-:B-----5:R-:W-:Y:S02]  /*5ee0*/  HADD2.F32 R49, -RZ, R9.reuse.H0_H0 ;  /* 0x20000009ff317230 */ /* 0x120fe40000004100 */
[----:B------:R-:W-:Y:S02]  /*5ef0*/  HADD2.F32 R50, -RZ, R9.H1_H1 ;  /* 0x30000009ff327230 */ /* 0x000fe40000004100 */
[C---:B------:R-:W-:Y:S01]  /*5f00*/  LEA R53, R46.reuse, UR5, 0x1 ;  /* 0x000000052e357c11 */ /* 0x040fe2000f8e08ff */
[----:B------:R-:W-:Y:S01]  /*5f10*/  HADD2.F32 R48, -RZ, R8.H0_H0 ;  /* 0x20000008ff307230 */ /* 0x000fe20000004100 */
[----:B------:R-:W-:Y:S01]  /*5f20*/  LEA R46, R46, UR6, 0x1 ;  /* 0x000000062e2e7c11 */ /* 0x000fe2000f8e08ff */
[----:B--2---:R-:W-:Y:S02]  /*5f30*/  HADD2.F32 R9, -RZ, R10.H0_H0 ;  /* 0x2000000aff097230 */ /* 0x004fe40000004100 */
[----:B------:R-:W1:Y:S01]  /*5f40*/  LDS.U16 R47, [R53+0x220] ;  /* 0x00022000352f7984 */ /* 0x000e620000000400 */
[----:B------:R-:W-:-:S02]  /*5f50*/  HADD2.F32 R8, -RZ, R8.H1_H1 ;  /* 0x30000008ff087230 */ /* 0x000fc40000004100 */
[----:B------:R-:W-:Y:S02]  /*5f60*/  HADD2.F32 R10, -RZ, R10.H1_H1 ;  /* 0x3000000aff0a7230 */ /* 0x000fe40000004100 */
[--C-:B------:R-:W-:Y:S02]  /*5f70*/  HADD2.F32 R51, -RZ, R11.reuse.H0_H0 ;  /* 0x2000000bff337230 */ /* 0x100fe40000004100 */
[----:B------:R-:W-:Y:S02]  /*5f80*/  HADD2.F32 R52, -RZ, R11.H1_H1 ;  /* 0x3000000bff347230 */ /* 0x000fe40000004100 */
[----:B-1----:R-:W-:-:S05]  /*5f90*/  HADD2.F32 R47, -RZ, R47.H0_H0 ;  /* 0x2000002fff2f7230 */ /* 0x002fca0000004100 */
        /* <DEDUP_REMOVED lines=20> */
.L_x_667:
[----:B------:R-:W2:Y:S01]  /*60e0*/  LDS.U16 R8, [R46+0x10] ;  /* 0x000010002e087984 */ /* 0x000ea20000000400 */
[----:B------:R-:W-:Y:S01]  /*60f0*/  IADD3 R45, R45, 0x10, RZ ;  /* 0x000000102d2d7810 */ /* 0x000fe20007ffe0ff */
[--C-:B------:R-:W-:Y:S02]  /*6100*/  HADD2.F32 R39, -RZ, R14.reuse.H0_H0 ;  /* 0x2000000eff277230 */ /* 0x100fe40000004100 */
[----:B------:R-:W-:Y:S01]  /*6110*/  HADD2.F32 R11, -RZ, R13.H0_H0 ;  /* 0x2000000dff0b7230 */ /* 0x000fe20000004100 */
[----:B------:R-:W-:Y:S01]  /*6120*/  ISETP.GE.AND P0, PT, R45, R44, PT ;  /* 0x0000002c2d00720c */ /* 0x000fe20003f06270 */
[----:B------:R-:W-:Y:S02]  /*6130*/  HADD2.F32 R41, -RZ, R14.H1_H1 ;  /* 0x3000000eff297230 */ /* 0x000fe40000004100 */
[----:B-1----:R-:W-:Y:S02]  /*6140*/  HADD2.F32 R43, -RZ, R15.H0_H0 ;  /* 0x2000000fff2b7230 */ /* 0x002fe40000004100 */
[----:B------:R-:W-:-:S02]  /*6150*/  HADD2.F32 R9, -RZ, R12.H0_H0 ;  /* 0x2000000cff097230 */ /* 0x000fc40000004100 */
[----:B------:R-:W-:Y:S02]  /*6160*/  HADD2.F32 R35, -RZ, R12.H1_H1 ;  /* 0x3000000cff237230 */ /* 0x000fe40000004100 */
        /* <DEDUP_REMOVED lines=12> */
.L_x_662:
[----:B------:R-:W-:Y:S05]  /*6230*/  BSYNC B0 ;  /* 0x0000000000007941 */ /* 0x000fea0003800000 */
.L_x_661:
        /* <DEDUP_REMOVED lines=61> */
.L_x_675:
[----:B-----5:R-:W-:Y:S02]  /*6610*/  HADD2.F32 R11, -RZ, R12.H0_H0 ;  /* 0x2000000cff0b7230 */ /* 0x020fe40000004100 */
[----:B-1----:R-:W-:Y:S02]  /*6620*/  HADD2.F32 R21, -RZ, R13.H0_H0 ;  /* 0x2000000dff157230 */ /* 0x002fe40000004100 */
        /* <DEDUP_REMOVED lines=14> */
.L_x_674:
[----:B------:R-:W-:Y:S05]  /*6710*/  BSYNC B2 ;  /* 0x0000000000027941 */ /* 0x000fea0003800000 */
.L_x_673:
[----:B------:R-:W-:Y:S02]  /*6720*/  IADD3 R33, R33, 0x8, RZ ;  /* 0x0000000821217810 */ /* 0x000fe40007ffe0ff */
.L_x_672:
[----:B------:R-:W-:Y:S05]  /*6730*/  BSYNC B1 ;  /* 0x0000000000017941 */ /* 0x000fea0003800000 */
.L_x_671:
[----:B------:R-:W-:-:S13]  /*6740*/  LOP3.LUT P0, RZ, R22, 0xfffffff8, RZ, 0xc0, !PT ;  /* 0xfffffff816ff7812 */ /* 0x000fda000780c0ff */
[----:B------:R-:W-:Y:S05]  /*6750*/  @!P0 BRA `(.L_x_670) ;  /* 0x0000094000008947 */ /* 0x000fea0003800000 */
[C---:B------:R-:W-:Y:S01]  /*6760*/  LEA R10, R33.reuse, UR5, 0x1 ;  /* 0x00000005210a7c11 */ /* 0x040fe2000f8e08ff */
[----:B------:R-:W-:Y:S01]  /*6770*/  IMAD.MOV.U32 R20, RZ, RZ, RZ ;  /* 0x000000ffff147224 */ /* 0x000fe200078e00ff */
[----:B------:R-:W-:-:S03]  /*6780*/  LEA R53, R33, 0x400, 0x7 ;  /* 0x0000040021357811 */ /* 0x000fc600078e38ff */
[----:B------:R-:W-:Y:S02]  /*6790*/  IMAD R43, R3, -0x2, R10 ;  /* 0xfffffffe032b7824 */ /* 0x000fe400078e020a */
.L_x_682:
        /* <DEDUP_REMOVED lines=16> */
[----:B------:R1:W2:Y:S02]  /*68a0*/  F2I.FTZ.U32.TRUNC.NTZ R13, R21 ;  /* 0x00000015000d7305 */ /* 0x0002a4000021f000 */
[----:B-1----:R-:W1:Y:S01]  /*68b0*/  LDS.U16 R21, [R52+0x220] ;  /* 0x0002200034157984 */ /* 0x002e620000000400 */
        /* <DEDUP_REMOVED lines=37> */
.L_x_678:
[--C-:B-----5:R-:W-:Y:S02]  /*6b10*/  HADD2.F32 R26, -RZ, R13.reuse.H0_H0 ;  /* 0x2000000dff1a7230 */ /* 0x120fe40000004100 */
[----:B------:R-:W-:Y:S02]  /*6b20*/  HADD2.F32 R40, -RZ, R13.H1_H1 ;  /* 0x3000000dff287230 */ /* 0x000fe40000004100 */
[----:B------:R-:W-:Y:S01]  /*6b30*/  HADD2.F32 R22, -RZ, R12.H0_H0 ;  /* 0x2000000cff167230 */ /* 0x000fe20000004100 */
[C---:B------:R-:W-:Y:S01]  /*6b40*/  FFMA.FTZ R34, R21.reuse, R26, R34 ;  /* 0x0000001a15227223 */ /* 0x040fe20000010022 */
[----:B-1----:R-:W-:Y:S01]  /*6b50*/  HADD2.F32 R13, -RZ, R14.H0_H0 ;  /* 0x2000000eff0d7230 */ /* 0x002fe20000004100 */
        /* <DEDUP_REMOVED lines=11> */
.L_x_677:
[----:B------:R-:W-:Y:S05]  /*6c10*/  BSYNC B1 ;  /* 0x0000000000017941 */ /* 0x000fea0003800000 */
.L_x_676:
        /* <DEDUP_REMOVED lines=50> */
.L_x_681:
[--C-:B-1---5:R-:W-:Y:S02]  /*6f40*/  HADD2.F32 R11, -RZ, R13.reuse.H0_H0 ;  /* 0x2000000dff0b7230 */ /* 0x122fe40000004100 */
[----:B------:R-:W-:Y:S02]  /*6f50*/  HADD2.F32 R22, -RZ, R13.H1_H1 ;  /* 0x3000000dff167230 */ /* 0x000fe40000004100 */
        /* <DEDUP_REMOVED lines=14> */
.L_x_680:
[----:B------:R-:W-:Y:S05]  /*7040*/  BSYNC B1 ;  /* 0x0000000000017941 */ /* 0x000fea0003800000 */
.L_x_679:
[----:B------:R-:W-:Y:S02]  /*7050*/  IADD3 R33, R33, 0x10, RZ ;  /* 0x0000001021217810 */ /* 0x000fe40007ffe0ff */
[----:B------:R-:W-:Y:S02]  /*7060*/  IADD3 R20, R20, 0x20, RZ ;  /* 0x0000002014147810 */ /* 0x000fe40007ffe0ff */
[----:B------:R-:W-:Y:S02]  /*7070*/  ISETP.GE.AND P0, PT, R33, R16, PT ;  /* 0x000000102100720c */ /* 0x000fe40003f06270 */
[----:B------:R-:W-:-:S11]  /*7080*/  IADD3 R53, R53, 0x800, RZ ;  /* 0x0000080035357810 */ /* 0x000fd60007ffe0ff */
[----:B------:R-:W-:Y:S05]  /*7090*/  @!P0 BRA `(.L_x_682) ;  /* 0xfffff70000008947 */ /* 0x000fea000383ffff */
.L_x_670:
[----:B------:R-:W-:Y:S05]  /*70a0*/  BSYNC B0 ;  /* 0x0000000000007941 */ /* 0x000fea0003800000 */
.L_x_669:
        /* <DEDUP_REMOVED lines=10> */
[----:B------:R-:W-:-:S06]  /*7150*/  LEA R3, R3, UR5, 0x1 ;  /* 0x0000000503037c11 */ /* 0x000fcc000f8e08ff */
        /* <DEDUP_REMOVED lines=23> */
.L_x_686:
[----:B------:R-:W-:Y:S05]  /*72d0*/  BSYNC B1 ;  /* 0x0000000000017941 */ /* 0x000fea0003800000 */
.L_x_685:
[----:B-1---5:R-:W-:Y:S02]  /*72e0*/  HADD2.F32 R3, -RZ, R8.H0_H0 ;  /* 0x20000008ff037230 */ /* 0x022fe40000004100 */
[----:B0-----:R-:W-:Y:S02]  /*72f0*/  HADD2.F32 R5, -RZ, R9.H0_H0 ;  /* 0x20000009ff057230 */ /* 0x001fe40000004100 */
        /* <DEDUP_REMOVED lines=14> */
.L_x_684:
[----:B------:R-:W-:Y:S05]  /*73e0*/  BSYNC B0 ;  /* 0x0000000000007941 */ /* 0x000fea0003800000 */
.L_x_683:
[----:B------:R-:W-:Y:S01]  /*73f0*/  LOP3.LUT R2, R19, 0xffffffc0, RZ, 0xc0, !PT ;  /* 0xffffffc013027812 */ /* 0x000fe200078ec0ff */
[----:B------:R-:W-:Y:S01]  /*7400*/  IMAD R25, R25, 0x80, R0 ;  /* 0x0000008019197824 */ /* 0x000fe200078e0200 */
[C---:B------:R-:W-:Y:S01]  /*7410*/  ISETP.GT.AND P1, PT, R19.reuse, 0x3f, PT ;  /* 0x0000003f1300780c */ /* 0x040fe20003f24270 */
[----:B------:R-:W-:Y:S01]  /*7420*/  BAR.SYNC.DEFER_BLOCKING 0x0 ;  /* 0x0000000000007b1d */ /* 0x000fe20000010000 */
[----:B------:R-:W-:Y:S02]  /*7430*/  ISETP.NE.AND P0, PT, R2, 0x40, PT ;  /* 0x000000400200780c */ /* 0x000fe40003f05270 */
[C---:B------:R-:W-:Y:S02]  /*7440*/  ISETP.GT.AND P6, PT, R19.reuse, 0x1f, PT ;  /* 0x0000001f1300780c */ /* 0x040fe40003fc4270 */
[C---:B------:R-:W-:Y:S01]  /*7450*/  ISETP.GT.AND P4, PT, R19.reuse, 0xf, PT ;  /* 0x0000000f1300780c */ /* 0x040fe20003f84270 */
[----:B------:R-:W-:Y:S01]  /*7460*/  BSSY B0, `(.L_x_687) ;  /* 0x000000e000007945 */ /* 0x000fe20003800000 */
[----:B------:R-:W-:-:S02]  /*7470*/  LOP3.LUT R3, R19, 0xffffffe0, RZ, 0xc0, !PT ;  /* 0xffffffe013037812 */ /* 0x000fc400078ec0ff */
[C---:B0-----:R-:W-:Y:S02]  /*7480*/  LOP3.LUT R4, R19.reuse, 0xfffffff0, RZ, 0xc0, !PT ;  /* 0xfffffff013047812 */ /* 0x041fe400078ec0ff */
[----:B------:R-:W-:Y:S02]  /*7490*/  IADD3 R19, R19, 0xf, RZ ;  /* 0x0000000f13137810 */ /* 0x000fe40007ffe0ff */
[----:B------:R-:W-:Y:S02]  /*74a0*/  ISETP.NE.AND P2, PT, R3, 0x20, PT ;  /* 0x000000200300780c */ /* 0x000fe40003f45270 */
[----:B------:R-:W-:Y:S02]  /*74b0*/  ISETP.NE.AND P3, PT, R4, 0x10, PT ;  /* 0x000000100400780c */ /* 0x000fe40003f65270 */
[----:B------:R-:W-:Y:S02]  /*74c0*/  ISETP.GT.U32.AND P5, PT, R19, 0x1e, PT ;  /* 0x0000001e1300780c */ /* 0x000fe40003fa4070 */
[----:B------:R-:W-:Y:S01]  /*74d0*/  LEA R25, R25, 0x220, 0x1 ;  /* 0x0000022019197811 */ /* 0x000fe200078e08ff */
[----:B------:R-:W-:Y:S05]  /*74e0*/  @P0 BRA `(.L_x_688) ;  /* 0x0000005000000947 */ /* 0x000fea0003800000 */
[----:B------:R-:W-:Y:S02]  /*74f0*/  F2FP.PACK_AB R4, R35, R32 ;  /* 0x000000202304723e */ /* 0x000fe400000000ff */
[----:B------:R-:W-:-:S02]  /*7500*/  F2FP.PACK_AB R5, R37, R34 ;  /* 0x000000222505723e */ /* 0x000fc400000000ff */
[----:B------:R-:W-:Y:S02]  /*7510*/  F2FP.PACK_AB R6, R39, R36 ;  /* 0x000000242706723e */ /* 0x000fe400000000ff */
[----:B------:R-:W-:-:S05]  /*7520*/  F2FP.PACK_AB R7, R41, R38 ;  /* 0x000000262907723e */ /* 0x000fca00000000ff */
[----:B------:R0:W-:Y:S02]  /*7530*/  STS.128 [R25+-0x400], R4 ;  /* 0xfffc000419007388 */ /* 0x0001e40000000c00 */
.L_x_688:
[----:B------:R-:W-:Y:S05]  /*7540*/  BSYNC B0 ;  /* 0x0000000000007941 */ /* 0x000fea0003800000 */
.L_x_687:
        /* <DEDUP_REMOVED lines=20> */
.L_x_690:
[----:B------:R-:W-:Y:S05]  /*7690*/  BSYNC B0 ;  /* 0x0000000000007941 */ /* 0x000fea0003800000 */
.L_x_689:
        /* <DEDUP_REMOVED lines=8> */
.L_x_692:
[----:B------:R-:W-:Y:S05]  /*7720*/  BSYNC B0 ;  /* 0x0000000000007941 */ /* 0x000fea0003800000 */
.L_x_691:
        /* <DEDUP_REMOVED lines=20> */
.L_x_694:
[----:B------:R-:W-:Y:S05]  /*7870*/  BSYNC B0 ;  /* 0x0000000000007941 */ /* 0x000fea0003800000 */
.L_x_693:
        /* <DEDUP_REMOVED lines=8> */
.L_x_696:
[----:B------:R-:W-:Y:S05]  /*7900*/  BSYNC B0 ;  /* 0x0000000000007941 */ /* 0x000fea0003800000 */
.L_x_695:
        /* <DEDUP_REMOVED lines=20> */
.L_x_698:
[----:B------:R-:W-:Y:S05]  /*7a50*/  BSYNC B0 ;  /* 0x0000000000007941 */ /* 0x000fea0003800000 */
.L_x_697:
        /* <DEDUP_REMOVED lines=16> */
.L_x_699:
        /* <DEDUP_REMOVED lines=18> */
[----:B0-2---:R-:W-:Y:S02]  /*7c80*/  PRMT R4, R34, 0x8880, RZ ;  /* 0x0000888022047816 */ /* 0x005fe400000000ff */
[----:B------:R-:W-:Y:S02]  /*7c90*/  LOP3.LUT R10, R3, 0xff, RZ, 0xc0, !PT ;  /* 0x000000ff030a7812 */ /* 0x000fe400078ec0ff */
[----:B------:R-:W-:Y:S02]  /*7ca0*/  PRMT R4, R4, 0x7710, RZ ;  /* 0x0000771004047816 */ /* 0x000fe400000000ff */
[----:B---3--:R-:W-:Y:S01]  /*7cb0*/  PRMT R5, R37, 0x8880, RZ ;  /* 0x0000888025057816 */ /* 0x008fe200000000ff */
        /* <DEDUP_REMOVED lines=21> */
[----:B------:R-:W-:Y:S01]  /*7e10*/  LOP3.LUT R6, R6, 0xffff00ff, R5, 0xf8, !PT ;  /* 0xffff00ff06067812 */ /* 0x000fe200078ef805 */
[----:B------:R-:W-:Y:S01]  /*7e20*/  IMAD.U32 R5, R8, 0x10000, RZ ;  /* 0x0001000008057824 */ /* 0x000fe200078e00ff */
[----:B------:R-:W-:Y:S02]  /*7e30*/  PRMT R4, R38, 0x7710, RZ ;  /* 0x0000771026047816 */ /* 0x000fe400000000ff */
[----:B------:R-:W-:Y:S02]  /*7e40*/  PRMT R10, R3, 0x6540, R10 ;  /* 0x00006540030a7816 */ /* 0x000fe4000000000a */
        /* <DEDUP_REMOVED lines=11> */
.L_x_586:
[----:B------:R-:W-:Y:S01]  /*7f00*/  IMAD.MOV.U32 R123, RZ, RZ, R15 ;  /* 0x000000ffff7b7224 */ /* 0x000fe200078e000f */
[----:B------:R-:W-:Y:S01]  /*7f10*/  MOV R114, 0x7f60 ;  /* 0x00007f6000727802 */ /* 0x000fe20000000f00 */
[----:B------:R-:W-:Y:S02]  /*7f20*/  IMAD.MOV.U32 R124, RZ, RZ, 0x10 ;  /* 0x00000010ff7c7424 */ /* 0x000fe400078e00ff */
[----:B------:R-:W-:Y:S02]  /*7f30*/  IMAD.MOV.U32 R125, RZ, RZ, 0x1f ;  /* 0x0000001fff7d7424 */ /* 0x000fe400078e00ff */
[----:B------:R-:W-:Y:S02]  /*7f40*/  IMAD.MOV.U32 R128, RZ, RZ, -0x1 ;  /* 0xffffffffff807424 */ /* 0x000fe400078e00ff */
[----:B------:R-:W-:Y:S05]  /*7f50*/  CALL.REL.NOINC `($__internal_4_$__cuda_sm70_shflsync_bfly_p) ;  /* 0x0000045000007944 */ /* 0x000fea0003c00000 */
[----:B-1----:R-:W-:Y:S01]  /*7f60*/  IMAD.MOV.U32 R0, RZ, RZ, R123 ;  /* 0x000000ffff007224 */ /* 0x002fe200078e007b */
[----:B0-----:R-:W-:Y:S05]  /*7f70*/  BRA `(.L_x_700) ;  /* 0xffff9f1000007947 */ /* 0x001fea000383ffff */
.L_x_587:
[----:B------:R-:W-:Y:S01]  /*7f80*/  IMAD.MOV.U32 R123, RZ, RZ, R15 ;  /* 0x000000ffff7b7224 */ /* 0x000fe200078e000f */
[----:B------:R-:W-:Y:S01]  /*7f90*/  MOV R114, 0x7fe0 ;  /* 0x00007fe000727802 */ /* 0x000fe20000000f00 */
[----:B------:R-:W-:-:S02]  /*7fa0*/  IMAD.MOV.U32 R124, RZ, RZ, 0x8 ;  /* 0x00000008ff7c7424 */ /* 0x000fc400078e00ff */
[----:B------:R-:W-:Y:S02]  /*7fb0*/  IMAD.MOV.U32 R125, RZ, RZ, 0x1f ;  /* 0x0000001fff7d7424 */ /* 0x000fe400078e00ff */
[----:B------:R-:W-:Y:S02]  /*7fc0*/  IMAD.MOV.U32 R128, RZ, RZ, -0x1 ;  /* 0xffffffffff807424 */ /* 0x000fe400078e00ff */
[----:B------:R-:W-:Y:S05]  /*7fd0*/  CALL.REL.NOINC `($__internal_4_$__cuda_sm70_shflsync_bfly_p) ;  /* 0x000003d000007944 */ /* 0x000fea0003c00000 */
[----:B-1----:R-:W-:Y:S01]  /*7fe0*/  FADD.FTZ R0, R15, R123 ;  /* 0x0000007b0f007221 */ /* 0x002fe20000010000 */
[----:B------:R-:W-:Y:S01]  /*7ff0*/  MOV R114, 0x8050 ;  /* 0x0000805000727802 */ /* 0x000fe20000000f00 */
[----:B0-----:R-:W-:Y:S02]  /*8000*/  IMAD.MOV.U32 R124, RZ, RZ, 0x4 ;  /* 0x00000004ff7c7424 */ /* 0x001fe400078e00ff */
[----:B------:R-:W-:Y:S02]  /*8010*/  IMAD.MOV.U32 R125, RZ, RZ, 0x1f ;  /* 0x0000001fff7d7424 */ /* 0x000fe400078e00ff */
[----:B------:R-:W-:Y:S02]  /*8020*/  IMAD.MOV.U32 R128, RZ, RZ, -0x1 ;  /* 0xffffffffff807424 */ /* 0x000fe400078e00ff */
[----:B------:R-:W-:-:S02]  /*8030*/  IMAD.MOV.U32 R123, RZ, RZ, R0 ;  /* 0x000000ffff7b7224 */ /* 0x000fc400078e0000 */
[----:B------:R-:W-:Y:S05]  /*8040*/  CALL.REL.NOINC `($__internal_4_$__cuda_sm70_shflsync_bfly_p) ;  /* 0x0000036000007944 */ /* 0x000fea0003c00000 */
[----:B-1----:R-:W-:Y:S01]  /*8050*/  FADD.FTZ R0, R0, R123 ;  /* 0x0000007b00007221 */ /* 0x002fe20000010000 */
[----:B------:R-:W-:Y:S01]  /*8060*/  MOV R114, 0x80c0 ;  /* 0x000080c000727802 */ /* 0x000fe20000000f00 */
[----:B0-----:R-:W-:-:S02]  /*8070*/  IMAD.MOV.U32 R124, RZ, RZ, 0x2 ;  /* 0x00000002ff7c7424 */ /* 0x001fc400078e00ff */
[----:B------:R-:W-:Y:S02]  /*8080*/  IMAD.MOV.U32 R125, RZ, RZ, 0x1f ;  /* 0x0000001fff7d7424 */ /* 0x000fe400078e00ff */
[----:B------:R-:W-:Y:S02]  /*8090*/  IMAD.MOV.U32 R128, RZ, RZ, -0x1 ;  /* 0xffffffffff807424 */ /* 0x000fe400078e00ff */
[----:B------:R-:W-:Y:S02]  /*80a0*/  IMAD.MOV.U32 R123, RZ, RZ, R0 ;  /* 0x000000ffff7b7224 */ /* 0x000fe400078e0000 */
[----:B------:R-:W-:Y:S05]  /*80b0*/  CALL.REL.NOINC `($__internal_4_$__cuda_sm70_shflsync_bfly_p) ;  /* 0x000002f000007944 */ /* 0x000fea0003c00000 */
[----:B-1----:R-:W-:Y:S01]  /*80c0*/  FADD.FTZ R2, R0, R123 ;  /* 0x0000007b00027221 */ /* 0x002fe20000010000 */
[----:B------:R-:W-:Y:S01]  /*80d0*/  MOV R114, 0x8130 ;  /* 0x0000813000727802 */ /* 0x000fe20000000f00 */
[----:B0-----:R-:W-:Y:S02]  /*80e0*/  IMAD.MOV.U32 R124, RZ, RZ, 0x1 ;  /* 0x00000001ff7c7424 */ /* 0x001fe400078e00ff */
[----:B------:R-:W-:Y:S02]  /*80f0*/  IMAD.MOV.U32 R125, RZ, RZ, 0x1f ;  /* 0x0000001fff7d7424 */ /* 0x000fe400078e00ff */
[----:B------:R-:W-:-:S02]  /*8100*/  IMAD.MOV.U32 R128, RZ, RZ, -0x1 ;  /* 0xffffffffff807424 */ /* 0x000fc400078e00ff */
[----:B------:R-:W-:Y:S02]  /*8110*/  IMAD.MOV.U32 R123, RZ, RZ, R2 ;  /* 0x000000ffff7b7224 */ /* 0x000fe400078e0002 */
[----:B------:R-:W-:Y:S05]  /*8120*/  CALL.REL.NOINC `($__internal_4_$__cuda_sm70_shflsync_bfly_p) ;  /* 0x0000028000007944 */ /* 0x000fea0003c00000 */
[----:B-1----:R-:W-:Y:S01]  /*8130*/  IMAD.MOV.U32 R5, RZ, RZ, R123 ;  /* 0x000000ffff057224 */ /* 0x002fe200078e007b */
[----:B0-----:R-:W-:Y:S05]  /*8140*/  BRA `(.L_x_701) ;  /* 0xffff9dd000007947 */ /* 0x001fea000383ffff */
.L_x_625:
        /* <DEDUP_REMOVED lines=8> */
.L_x_629:
[----:B------:R-:W-:Y:S01]  /*81d0*/  IMAD.MOV.U32 R123, RZ, RZ, R0 ;  /* 0x000000ffff7b7224 */ /* 0x000fe200078e0000 */
[----:B------:R-:W-:Y:S01]  /*81e0*/  MOV R114, 0x8230 ;  /* 0x0000823000727802 */ /* 0x000fe20000000f00 */
[----:B------:R-:W-:-:S02]  /*81f0*/  IMAD.MOV.U32 R124, RZ, RZ, 0x10 ;  /* 0x00000010ff7c7424 */ /* 0x000fc400078e00ff */
[----:B------:R-:W-:Y:S02]  /*8200*/  IMAD.MOV.U32 R125, RZ, RZ, 0x1f ;  /* 0x0000001fff7d7424 */ /* 0x000fe400078e00ff */
[----:B------:R-:W-:Y:S02]  /*8210*/  IMAD.MOV.U32 R128, RZ, RZ, -0x1 ;  /* 0xffffffffff807424 */ /* 0x000fe400078e00ff */
[----:B0-----:R-:W-:Y:S05]  /*8220*/  CALL.REL.NOINC `($__internal_4_$__cuda_sm70_shflsync_bfly_p) ;  /* 0x0000018000007944 */ /* 0x001fea0003c00000 */
[----:B-1----:R-:W-:Y:S01]  /*8230*/  IMAD.MOV.U32 R5, RZ, RZ, R123 ;  /* 0x000000ffff057224 */ /* 0x002fe200078e007b */
[----:B0-----:R-:W-:Y:S05]  /*8240*/  BRA `(.L_x_703) ;  /* 0xffffc39000007947 */ /* 0x001fea000383ffff */
.L_x_630:
[----:B------:R-:W-:Y:S01]  /*8250*/  IMAD.MOV.U32 R123, RZ, RZ, R6 ;  /* 0x000000ffff7b7224 */ /* 0x000fe200078e0006 */
[----:B------:R-:W-:Y:S01]  /*8260*/  MOV R114, 0x82b0 ;  /* 0x000082b000727802 */ /* 0x000fe20000000f00 */
[----:B------:R-:W-:Y:S02]  /*8270*/  IMAD.MOV.U32 R124, RZ, RZ, 0x8 ;  /* 0x00000008ff7c7424 */ /* 0x000fe400078e00ff */
[----:B------:R-:W-:Y:S02]  /*8280*/  IMAD.MOV.U32 R125, RZ, RZ, 0x1f ;  /* 0x0000001fff7d7424 */ /* 0x000fe400078e00ff */
[----:B------:R-:W-:Y:S02]  /*8290*/  IMAD.MOV.U32 R128, RZ, RZ, -0x1 ;  /* 0xffffffffff807424 */ /* 0x000fe400078e00ff */
[----:B01----:R-:W-:Y:S05]  /*82a0*/  CALL.REL.NOINC `($__internal_4_$__cuda_sm70_shflsync_bfly_p) ;  /* 0x0000010000007944 */ /* 0x003fea0003c00000 */
[----:B-1----:R-:W-:Y:S01]  /*82b0*/  FMNMX.FTZ R6, R6, R123, !PT ;  /* 0x0000007b06067209 */ /* 0x002fe20007810000 */
[----:B0-----:R-:W-:Y:S01]  /*82c0*/  IMAD.MOV.U32 R124, RZ, RZ, 0x4 ;  /* 0x00000004ff7c7424 */ /* 0x001fe200078e00ff */
[----:B------:R-:W-:Y:S01]  /*82d0*/  MOV R114, 0x8320 ;  /* 0x0000832000727802 */ /* 0x000fe20000000f00 */
[----:B------:R-:W-:-:S02]  /*82e0*/  IMAD.MOV.U32 R125, RZ, RZ, 0x1f ;  /* 0x0000001fff7d7424 */ /* 0x000fc400078e00ff */
[----:B------:R-:W-:Y:S02]  /*82f0*/  IMAD.MOV.U32 R128, RZ, RZ, -0x1 ;  /* 0xffffffffff807424 */ /* 0x000fe400078e00ff */
[----:B------:R-:W-:Y:S02]  /*8300*/  IMAD.MOV.U32 R123, RZ, RZ, R6 ;  /* 0x000000ffff7b7224 */ /* 0x000fe400078e0006 */
[----:B------:R-:W-:Y:S05]  /*8310*/  CALL.REL.NOINC `($__internal_4_$__cuda_sm70_shflsync_bfly_p) ;  /* 0x0000009000007944 */ /* 0x000fea0003c00000 */
[----:B-1----:R-:W-:Y:S01]  /*8320*/  FMNMX.FTZ R5, R6, R123, !PT ;  /* 0x0000007b06057209 */ /* 0x002fe20007810000 */
[----:B0-----:R-:W-:Y:S01]  /*8330*/  IMAD.MOV.U32 R124, RZ, RZ, 0x2 ;  /* 0x00000002ff7c7424 */ /* 0x001fe200078e00ff */
[----:B------:R-:W-:Y:S01]  /*8340*/  MOV R114, 0x8390 ;  /* 0x0000839000727802 */ /* 0x000fe20000000f00 */
[----:B------:R-:W-:Y:S02]  /*8350*/  IMAD.MOV.U32 R125, RZ, RZ, 0x1f ;  /* 0x0000001fff7d7424 */ /* 0x000fe400078e00ff */
[----:B------:R-:W-:Y:S02]  /*8360*/  IMAD.MOV.U32 R128, RZ, RZ, -0x1 ;  /* 0xffffffffff807424 */ /* 0x000fe400078e00ff */
[----:B------:R-:W-:Y:S02]  /*8370*/  IMAD.MOV.U32 R123, RZ, RZ, R5 ;  /* 0x000000ffff7b7224 */ /* 0x000fe400078e0005 */
[----:B------:R-:W-:Y:S05]  /*8380*/  CALL.REL.NOINC `($__internal_4_$__cuda_sm70_shflsync_bfly_p) ;  /* 0x0000002000007944 */ /* 0x000fea0003c00000 */
[----:B-1----:R-:W-:Y:S01]  /*8390*/  IMAD.MOV.U32 R4, RZ, RZ, R123 ;  /* 0x000000ffff047224 */ /* 0x002fe200078e007b */
[----:B0-----:R-:W-:Y:S05]  /*83a0*/  BRA `(.L_x_704) ;  /* 0xffffc2a000007947 */ /* 0x001fea000383ffff */
        .weak           $__internal_4_$__cuda_sm70_shflsync_bfly_p
        .type           $__internal_4_$__cuda_sm70_shflsync_bfly_p,@function
        .size           $__internal_4_$__cuda_sm70_shflsync_bfly_p,(.L_x_2677 - $__internal_4_$__cuda_sm70_shflsync_bfly_p)
$__internal_4_$__cuda_sm70_shflsync_bfly_p:
[----:B------:R-:W-:Y:S01]  /*83b0*/  IMAD.MOV.U32 R115, RZ, RZ, 0x0 ;  /* 0x00000000ff737424 */ /* 0x000fe200078e00ff */
[----:B------:R-:W-:Y:S04]  /*83c0*/  WARPSYNC R128 ;  /* 0x0000008000007348 */ /* 0x000fe80003800000 */
[----:B------:R0:W1:Y:S01]  /*83d0*/  SHFL.BFLY PT, R123, R123, R124, R125 ;  /* 0x0c00007c7b7b7389 */ /* 0x00006200000e007d */
[----:B------:R-:W-:Y:S05]  /*83e0*/  RET.REL.NODEC R114 `(_ZN4mmha33masked_multihead_attention_kernelItLi128ELi128ELi2ELi16ELi128ELb1ELb0EEEv26Multihead_attention_paramsIT_XT5_EE) ;  /* 0xffff7c1072007950 */ /* 0x000fea0003c3ffff */
.L_x_705:
        /* <DEDUP_REMOVED lines=9> */
.L_x_2677:


//--------------------- .text._ZN4mmha33masked_multihead_attention_kernelItLi128ELi128ELi4ELi16ELi64ELb1ELb0EEEv26Multihead_attention_paramsIT_XT5_EE --------------------------
	.section	.text._ZN4mmha33masked_multihead_attention_kernelItLi128ELi128ELi4ELi16ELi64ELb1ELb0EEEv26Multihead_attention_paramsIT_XT5_EE,"ax",@progbits
	.sectioninfo	@"SHI_REGISTERS=87"
	.align	128
        .global         _ZN4mmha33masked_multihead_attention_kernelItLi128ELi128ELi4ELi16ELi64ELb1ELb0EEEv26Multihead_attention_paramsIT_XT5_EE
        .type           _ZN4mmha33masked_multihead_attention_kernelItLi128ELi128ELi4ELi16ELi64ELb1ELb0EEEv26Multihead_attention_paramsIT_XT5_EE,@function
        .size           _ZN4mmha33masked_multihead_attention_kernelItLi128ELi128ELi4ELi16ELi64ELb1ELb0EEEv26Multihead_attention_paramsIT_XT5_EE,(.L_x_2678 - _ZN4mmha33masked_multihead_attention_kernelItLi128ELi128ELi4ELi16ELi64ELb1ELb0EEEv26Multihead_attention_paramsIT_XT5_EE)
        .other          _ZN4mmha33masked_multihead_attention_kernelItLi128ELi128ELi4ELi16ELi64ELb1ELb0EEEv26Multihead_attention_paramsIT_XT5_EE,@"STO_CUDA_ENTRY STV_DEFAULT"
_ZN4mmha33masked_multihead_attention_kernelItLi128ELi128ELi4ELi16ELi64ELb1ELb0EEEv26Multihead_attention_paramsIT_XT5_EE:
.text._ZN4mmha33masked_multihead_attention_kernelItLi128ELi128ELi4ELi16ELi64ELb1ELb0EEEv26Multihead_attention_paramsIT_XT5_EE:
        /* <DEDUP_REMOVED lines=11> */
.L_x_706:
[----:B------:R-:W-:Y:S01]  /*00b0*/  IABS R4, c[0x0][0x1d0] ;  /* 0x0000740000047a13 */ /* 0x000fe20000000000 */
[----:B------:R-:W-:Y:S01]  /*00c0*/  IMAD.MOV.U32 R21, RZ, RZ, 0x4 ;  /* 0x00000004ff157424 */ /* 0x000fe200078e00ff */
[----:B0-----:R-:W-:Y:S02]  /*00d0*/  IABS R6, R28 ;  /* 0x0000001c00067213 */ /* 0x001fe40000000000 */
[----:B------:R-:W0:Y:S01]  /*00e0*/  I2F.RP R0, R4 ;  /* 0x0000000400007306 */ /* 0x000e220000209400 */
[----:B------:R-:W-:-:S04]  /*00f0*/  ISETP.NE.U32.AND P0, PT, RZ, c[0x0][0x240], PT ;  /* 0x00009000ff007a0c */ /* 0x000fc80003f05070 */
[----:B------:R-:W-:-:S04]  /*0100*/  ISETP.NE.AND.EX P0, PT, RZ, c[0x0][0x244], PT, P0 ;  /* 0x00009100ff007a0c */ /* 0x000fc80003f05300 */
[----:B------:R-:W-:Y:S01]  /*0110*/  ISETP.EQ.AND P4, PT, RZ, c[0x0][0x1ec], P0 ;  /* 0x00007b00ff007a0c */ /* 0x000fe20000782270 */
[----:B0-----:R-:W0:Y:S01]  /*0120*/  MUFU.RCP R0, R0 ;  /* 0x0000000000007308 */ /* 0x001e220000001000 */
[----:B------:R-:W-:Y:S01]  /*0130*/  IMAD.MOV.U32 R24, RZ, RZ, RZ ;  /* 0x000000ffff187224 */ /* 0x000fe200078e00ff */
[----:B------:R-:W1:Y:S04]  /*0140*/  S2R R25, SR_TID.X ;  /* 0x0000000000197919 */ /* 0x000e680000002100 */
[----:B------:R-:W2:Y:S01]  /*0150*/  S2R R23, SR_CTAID.X ;  /* 0x0000000000177919 */ /* 0x000ea20000002500 */
[----:B------:R-:W-:Y:S02]  /*0160*/  SHF.R.S32.HI R7, RZ, 0x1f, R28 ;  /* 0x0000001fff077819 */ /* 0x000fe4000001141c */
[----:B------:R-:W-:-:S02]  /*0170*/  IABS R29, c[0x0][0x1d4] ;  /* 0x00007500001d7a13 */ /* 0x000fc40000000000 */
[----:B------:R-:W-:Y:S01]  /*0180*/  ISETP.EQ.U32.AND P0, PT, RZ, c[0x0][0x170], PT ;  /* 0x00005c00ff007a0c */ /* 0x000fe20003f02070 */
[----:B------:R-:W-:Y:S01]  /*0190*/  IMAD.MOV.U32 R22, RZ, RZ, RZ ;  /* 0x000000ffff167224 */ /* 0x000fe200078e00ff */
[----:B------:R-:W-:Y:S01]  /*01a0*/  CS2R R30, SRZ ;  /* 0x00000000001e7805 */ /* 0x000fe2000001ff00 */
[----:B------:R-:W-:Y:S01]  /*01b0*/  BSSY B0, `(.L_x_707) ;  /* 0x0000070000007945 */ /* 0x000fe20003800000 */
[----:B------:R-:W-:Y:S02]  /*01c0*/  P2R R27, PR, RZ, 0x10 ;  /* 0x00000010ff1b7803 */ /* 0x000fe40000000000 */
[----:B0-----:R-:W-:-:S04]  /*01d0*/  IADD3 R2, R0, 0xffffffe, RZ ;  /* 0x0ffffffe00027810 */ /* 0x001fc80007ffe0ff */
[----:B------:R0:W3:Y:S02]  /*01e0*/  F2I.FTZ.U32.TRUNC.NTZ R3, R2 ;  /* 0x0000000200037305 */ /* 0x0000e4000021f000 */
[----:B0-----:R-:W-:Y:S02]  /*01f0*/  IMAD.MOV.U32 R2, RZ, RZ, RZ ;  /* 0x000000ffff027224 */ /* 0x001fe400078e00ff */
[----:B---3--:R-:W-:-:S04]  /*0200*/  IMAD.MOV R5, RZ, RZ, -R3 ;  /* 0x000000ffff057224 */ /* 0x008fc800078e0a03 */
[----:B------:R-:W-:-:S04]  /*0210*/  IMAD R5, R5, R4, RZ ;  /* 0x0000000405057224 */ /* 0x000fc800078e02ff */
[----:B------:R-:W-:Y:S01]  /*0220*/  IMAD.HI.U32 R3, R3, R5, R2 ;  /* 0x0000000503037227 */ /* 0x000fe200078e0002 */
[----:B------:R-:W-:-:S03]  /*0230*/  LOP3.LUT R2, R28, c[0x0][0x1d0], RZ, 0x3c, !PT ;  /* 0x000074001c027a12 */ /* 0x000fc600078e3cff */
[----:B------:R-:W-:Y:S01]  /*0240*/  IMAD.MOV.U32 R5, RZ, RZ, R6 ;  /* 0x000000ffff057224 */ /* 0x000fe200078e0006 */
[----:B------:R-:W-:-:S03]  /*0250*/  ISETP.GE.AND P3, PT, R2, RZ, PT ;  /* 0x000000ff0200720c */ /* 0x000fc60003f66270 */
[----:B------:R-:W-:-:S04]  /*0260*/  IMAD.HI.U32 R0, R3, R5, RZ ;  /* 0x0000000503007227 */ /* 0x000fc800078e00ff */
[----:B------:R-:W-:-:S04]  /*0270*/  IMAD.MOV R3, RZ, RZ, -R0 ;  /* 0x000000ffff037224 */ /* 0x000fc800078e0a00 */
[----:B------:R-:W-:-:S05]  /*0280*/  IMAD R3, R4, R3, R5 ;  /* 0x0000000304037224 */ /* 0x000fca00078e0205 */
[----:B------:R-:W-:-:S13]  /*0290*/  ISETP.GT.U32.AND P2, PT, R4, R3, PT ;  /* 0x000000030400720c */ /* 0x000fda0003f44070 */
[----:B------:R-:W-:Y:S01]  /*02a0*/  @!P2 IMAD.IADD R3, R3, 0x1, -R4 ;  /* 0x000000010303a824 */ /* 0x000fe200078e0a04 */
[----:B------:R-:W-:Y:S02]  /*02b0*/  @!P2 IADD3 R0, R0, 0x1, RZ ;  /* 0x000000010000a810 */ /* 0x000fe40007ffe0ff */
[----:B------:R-:W-:Y:S02]  /*02c0*/  ISETP.NE.AND P2, PT, RZ, c[0x0][0x1d0], PT ;  /* 0x00007400ff007a0c */ /* 0x000fe40003f45270 */
[----:B------:R-:W-:Y:S01]  /*02d0*/  ISETP.GE.U32.AND P1, PT, R3, R4, PT ;  /* 0x000000040300720c */ /* 0x000fe20003f26070 */
[----:B------:R-:W-:-:S05]  /*02e0*/  IMAD.WIDE R2, R28, R21, c[0x0][0x278] ;  /* 0x00009e001c027625 */ /* 0x000fca00078e0215 */
[----:B------:R0:W3:Y:S07]  /*02f0*/  LDG.E R26, [R2.64] ;  /* 0x00000024021a7981 */ /* 0x0000ee000c1e1900 */
[----:B------:R-:W-:-:S05]  /*0300*/  @P1 IADD3 R0, R0, 0x1, RZ ;  /* 0x0000000100001810 */ /* 0x000fca0007ffe0ff */
[----:B------:R-:W-:Y:S01]  /*0310*/  @!P3 IMAD.MOV R0, RZ, RZ, -R0 ;  /* 0x000000ffff00b224 */ /* 0x000fe200078e0a00 */
[----:B------:R-:W-:-:S05]  /*0320*/  @!P2 LOP3.LUT R0, RZ, c[0x0][0x1d0], RZ, 0x33, !PT ;  /* 0x00007400ff00aa12 */ /* 0x000fca00078e33ff */
[----:B------:R-:W-:-:S05]  /*0330*/  @P4 IMAD.WIDE R4, R0, R21, c[0x0][0x240] ;  /* 0x0000900000044625 */ /* 0x000fca00078e0215 */
[----:B------:R4:W3:Y:S01]  /*0340*/  @P4 LDG.E R24, [R4.64] ;  /* 0x0000002404184981 */ /* 0x0008e2000c1e1900 */
[C---:B-1----:R-:W-:Y:S02]  /*0350*/  ISETP.GT.AND P5, PT, R25.reuse, 0x1f, PT ;  /* 0x0000001f1900780c */ /* 0x042fe40003fa4270 */
[C---:B0-----:R-:W-:Y:S02]  /*0360*/  LEA.HI R3, R25.reuse, R25, RZ, 0x1 ;  /* 0x0000001919037211 */ /* 0x041fe400078f08ff */
[----:B------:R-:W-:Y:S02]  /*0370*/  ISETP.NE.U32.AND P1, PT, RZ, c[0x0][0x1f8], PT ;  /* 0x00007e00ff007a0c */ /* 0x000fe40003f25070 */
[----:B------:R-:W-:Y:S02]  /*0380*/  ISETP.LT.AND P2, PT, R25, 0x20, P4 ;  /* 0x000000201900780c */ /* 0x000fe40002741270 */
[----:B----4-:R-:W-:Y:S02]  /*0390*/  P2R R4, PR, RZ, 0x20 ;  /* 0x00000020ff047803 */ /* 0x010fe40000000000 */
[C---:B------:R-:W-:Y:S01]  /*03a0*/  LOP3.LUT R4, R3.reuse, 0x3ffffffe, RZ, 0xc0, !PT ;  /* 0x3ffffffe03047812 */ /* 0x040fe200078ec0ff */
[----:B------:R-:W-:Y:S01]  /*03b0*/  IMAD.SHL.U32 R3, R3, 0x4, RZ ;  /* 0x0000000403037824 */ /* 0x000fe200078e00ff */
[----:B------:R-:W-:Y:S01]  /*03c0*/  ISETP.NE.AND.EX P1, PT, RZ, c[0x0][0x1fc], PT, P1 ;  /* 0x00007f00ff007a0c */ /* 0x000fe20003f25310 */
[----:B--2---:R-:W-:-:S02]  /*03d0*/  IMAD R18, R28, c[0x0][0x1d8], R23 ;  /* 0x000076001c127a24 */ /* 0x004fc400078e0217 */
[----:B------:R-:W-:Y:S01]  /*03e0*/  IMAD.IADD R4, R25, 0x1, -R4 ;  /* 0x0000000119047824 */ /* 0x000fe200078e0a04 */
[----:B------:R-:W-:Y:S01]  /*03f0*/  LOP3.LUT R3, R3, 0xfffffff8, RZ, 0xc0, !PT ;  /* 0xfffffff803037812 */ /* 0x000fe200078ec0ff */
[----:B------:R-:W-:Y:S02]  /*0400*/  IMAD.SHL.U32 R18, R18, 0x80, RZ ;  /* 0x0000008012127824 */ /* 0x000fe400078e00ff */
[----:B------:R-:W-:Y:S02]  /*0410*/  IMAD.SHL.U32 R34, R4, 0x4, RZ ;  /* 0x0000000404227824 */ /* 0x000fe400078e00ff */
[----:B------:R-:W-:Y:S02]  /*0420*/  IMAD.IADD R35, R18, 0x1, R3 ;  /* 0x0000000112237824 */ /* 0x000fe400078e0203 */
[----:B------:R-:W-:Y:S02]  /*0430*/  IMAD.SHL.U32 R19, R25, 0x4, RZ ;  /* 0x0000000419137824 */ /* 0x000fe400078e00ff */
[----:B------:R-:W-:Y:S01]  /*0440*/  @P1 LEA R10, P3, R28, c[0x0][0x1f8], 0x2 ;  /* 0x00007e001c0a1a11 */ /* 0x000fe200078610ff */
[----:B------:R-:W-:-:S02]  /*0450*/  @!P5 IMAD.MOV.U32 R13, RZ, RZ, 0x2 ;  /* 0x00000002ff0dd424 */ /* 0x000fc400078e00ff */
[----:B------:R-:W-:Y:S01]  /*0460*/  @P2 IMAD.MOV.U32 R12, RZ, RZ, 0x2 ;  /* 0x00000002ff0c2424 */ /* 0x000fe200078e00ff */
[----:B------:R-:W-:Y:S01]  /*0470*/  @P1 LEA.HI.X R11, R28, c[0x0][0x1fc], R7, 0x2, P3 ;  /* 0x00007f001c0b1a11 */ /* 0x000fe200018f1407 */
[----:B------:R-:W0:Y:S01]  /*0480*/  I2F.RP R15, R29 ;  /* 0x0000001d000f7306 */ /* 0x000e220000209400 */
[----:B------:R-:W-:Y:S02]  /*0490*/  ISETP.EQ.OR.EX P0, PT, RZ, c[0x0][0x174], P5, P0 ;  /* 0x00005d00ff007a0c */ /* 0x000fe40002f02700 */
[----:B---3--:R-:W-:Y:S01]  /*04a0*/  IADD3 R17, R26, -0x1, RZ ;  /* 0xffffffff1a117810 */ /* 0x008fe20007ffe0ff */
[----:B------:R-:W-:Y:S02]  /*04b0*/  @P2 IMAD R6, R24, c[0x0][0x1d8], R23 ;  /* 0x0000760018062a24 */ /* 0x000fe400078e0217 */
[----:B------:R-:W-:Y:S01]  /*04c0*/  IMAD.SHL.U32 R14, R23, 0x80, RZ ;  /* 0x00000080170e7824 */ /* 0x000fe200078e00ff */
[----:B------:R-:W-:Y:S01]  /*04d0*/  CS2R R2, SRZ ;  /* 0x0000000000027805 */ /* 0x000fe2000001ff00 */
[----:B------:R-:W-:Y:S01]  /*04e0*/  @!P5 IMAD R4, R17, 0x8, R34 ;  /* 0x000000081104d824 */ /* 0x000fe200078e0222 */
[----:B------:R1:W5:Y:S01]  /*04f0*/  @P1 LDG.E R22, [R10.64] ;  /* 0x000000240a161981 */ /* 0x000362000c1e1900 */
[----:B------:R-:W-:-:S02]  /*0500*/  @P2 IMAD R5, R6, 0x80, R19 ;  /* 0x0000008006052824 */ /* 0x000fc400078e0213 */
[----:B------:R-:W-:-:S04]  /*0510*/  @!P5 IMAD R4, R35, c[0x0][0x1d4], R4 ;  /* 0x000075002304da24 */ /* 0x000fc800078e0204 */
[----:B------:R-:W-:-:S04]  /*0520*/  @!P5 IMAD.WIDE R6, R4, R13, c[0x0][0x198] ;  /* 0x000066000406d625 */ /* 0x000fc800078e020d */
[----:B------:R-:W-:Y:S01]  /*0530*/  @P2 IMAD.WIDE R4, R5, R12, c[0x0][0x230] ;  /* 0x00008c0005042625 */ /* 0x000fe200078e020c */
[----:B0-----:R-:W0:Y:S03]  /*0540*/  MUFU.RCP R15, R15 ;  /* 0x0000000f000f7308 */ /* 0x001e260000001000 */
[----:B------:R-:W-:Y:S01]  /*0550*/  @!P0 IMAD.MOV.U32 R9, RZ, RZ, 0x2 ;  /* 0x00000002ff098424 */ /* 0x000fe200078e00ff */
[----:B------:R-:W-:Y:S01]  /*0560*/  IABS R16, R17 ;  /* 0x0000001100107213 */ /* 0x000fe20000000000 */
[----:B------:R-:W5:Y:S01]  /*0570*/  @P2 LDG.E.64 R4, [R4.64] ;  /* 0x0000002404042981 */ /* 0x000f62000c1e1b00 */
[----:B------:R-:W-:-:S03]  /*0580*/  IMAD.IADD R20, R14, 0x1, R19 ;  /* 0x000000010e147824 */ /* 0x000fc600078e0213 */
[----:B------:R2:W5:Y:S01]  /*0590*/  @!P5 LDG.E.64 R30, [R6.64] ;  /* 0x00000024061ed981 */ /* 0x000562000c1e1b00 */
[----:B0-----:R-:W-:-:S04]  /*05a0*/  IADD3 R12, R15, 0xffffffe, RZ ;  /* 0x0ffffffe0f0c7810 */ /* 0x001fc80007ffe0ff */
[----:B------:R0:W1:Y:S01]  /*05b0*/  F2I.FTZ.U32.TRUNC.NTZ R13, R12 ;  /* 0x0000000c000d7305 */ /* 0x000062000021f000 */
[----:B------:R-:W-:-:S05]  /*05c0*/  @!P0 IMAD.WIDE R8, R20, R9, c[0x0][0x170] ;  /* 0x00005c0014088625 */ /* 0x000fca00078e0209 */
[----:B------:R3:W5:Y:S01]  /*05d0*/  @!P0 LDG.E.64 R2, [R8.64] ;  /* 0x0000002408028981 */ /* 0x000762000c1e1b00 */
[----:B0-----:R-:W-:Y:S02]  /*05e0*/  IMAD.MOV.U32 R12, RZ, RZ, RZ ;  /* 0x000000ffff0c7224 */ /* 0x001fe400078e00ff */
[----:B-1----:R-:W-:-:S04]  /*05f0*/  IMAD.MOV R10, RZ, RZ, -R13 ;  /* 0x000000ffff0a7224 */ /* 0x002fc800078e0a0d */
[----:B---3--:R-:W-:-:S04]  /*0600*/  IMAD R9, R10, R29, RZ ;  /* 0x0000001d0a097224 */ /* 0x008fc800078e02ff */
        /* <DEDUP_REMOVED lines=42> */
.L_x_708:
[----:B------:R-:W-:Y:S05]  /*08b0*/  BSYNC B0 ;  /* 0x0000000000007941 */ /* 0x000fea0003800000 */
.L_x_707:
[----:B0-----:R-:W-:Y:S01]  /*08c0*/  IADD3 R6, R21, c[0x0][0x1d4], RZ ;  /* 0x0000750015067a10 */ /* 0x001fe20007ffe0ff */
        /* <DEDUP_REMOVED lines=10> */
.L_x_710:
[----:B------:R-:W-:Y:S05]  /*0970*/  BSYNC B0 ;  /* 0x0000000000007941 */ /* 0x000fea0003800000 */
.L_x_709:
        /* <DEDUP_REMOVED lines=75> */
.L_x_713:
        /* <DEDUP_REMOVED lines=9> */
.L_x_714:
        /* <DEDUP_REMOVED lines=61> */
.L_x_718:
        /* <DEDUP_REMOVED lines=61> */
.L_x_721:
[----:B------:R-:W-:Y:S05]  /*1660*/  BSYNC B2 ;  /* 0x0000000000027941 */ /* 0x000fea0003800000 */
.L_x_720:
[C-C-:B------:R-:W-:Y:S02]  /*1670*/  PRMT R6, R30.reuse, 0x5410, R31.reuse ;  /* 0x000054101e067816 */ /* 0x140fe4000000001f */
[----:B------:R-:W-:-:S03]  /*1680*/  PRMT R7, R30, 0x7632, R31 ;  /* 0x000076321e077816 */ /* 0x000fc6000000001f */
[----:B------:R0:W-:Y:S04]  /*1690*/  STS [R21], R6 ;  /* 0x0000000615007388 */ /* 0x0001e80000000800 */
[----:B------:R0:W-:Y:S02]  /*16a0*/  STS [R38], R7 ;  /* 0x0000000726007388 */ /* 0x0001e40000000800 */
.L_x_719:
[----:B------:R-:W-:Y:S05]  /*16b0*/  BSYNC B1 ;  /* 0x0000000000017941 */ /* 0x000fea0003800000 */
.L_x_717:
[C-C-:B0-----:R-:W-:Y:S02]  /*16c0*/  PRMT R7, R36.reuse, 0x5410, R37.reuse ;  /* 0x0000541024077816 */ /* 0x141fe40000000025 */
[----:B------:R-:W-:-:S03]  /*16d0*/  PRMT R6, R36, 0x7632, R37 ;  /* 0x0000763224067816 */ /* 0x000fc60000000025 */
[----:B------:R0:W-:Y:S04]  /*16e0*/  STS [R4], R7 ;  /* 0x0000000704007388 */ /* 0x0001e80000000800 */
[----:B------:R0:W-:Y:S02]  /*16f0*/  STS [R5], R6 ;  /* 0x0000000605007388 */ /* 0x0001e40000000800 */
.L_x_716:
[----:B------:R-:W-:Y:S05]  /*1700*/  BSYNC B0 ;  /* 0x0000000000007941 */ /* 0x000fea0003800000 */
.L_x_715:
[----:B------:R-:W-:Y:S06]  /*1710*/  BAR.SYNC.DEFER_BLOCKING 0x0 ;  /* 0x0000000000007b1d */ /* 0x000fec0000010000 */
[----:B------:R-:W-:Y:S01]  /*1720*/  BSSY B0, `(.L_x_722) ;  /* 0x0000005000007945 */ /* 0x000fe20003800000 */
[----:B------:R-:W-:Y:S05]  /*1730*/  @!P6 BRA `(.L_x_723) ;  /* 0x000000300000e947 */ /* 0x000fea0003800000 */
[----:B------:R-:W-:Y:S01]  /*1740*/  ISETP.NE.AND P0, PT, RZ, c[0x0][0x1ec], PT ;  /* 0x00007b00ff007a0c */ /* 0x000fe20003f05270 */
[----:B0-----:R0:W1:-:S12]  /*1750*/  LDS.64 R36, [R0] ;  /* 0x0000000000247984 */ /* 0x0010580000000a00 */
[----:B------:R0:W2:Y:S02]  /*1760*/  @!P0 LDS.64 R30, [R3] ;  /* 0x00000000031e8984 */ /* 0x0000a40000000a00 */
.L_x_723:
[----:B------:R-:W-:Y:S05]  /*1770*/  BSYNC B0 ;  /* 0x0000000000007941 */ /* 0x000fea0003800000 */
.L_x_722:
[----:B------:R-:W-:Y:S06]  /*1780*/  BAR.SYNC.DEFER_BLOCKING 0x0 ;  /* 0x0000000000007b1d */ /* 0x000fec0000010000 */
[----:B------:R-:W-:Y:S05]  /*1790*/  BRA `(.L_x_712) ;  /* 0x000005c000007947 */ /* 0x000fea0003800000 */
.L_x_711:
        /* <DEDUP_REMOVED lines=41> */
.L_x_724:
        /* <DEDUP_REMOVED lines=50> */
.L_x_725:
[----:B------:R-:W-:Y:S05]  /*1d50*/  BSYNC B0 ;  /* 0x0000000000007941 */ /* 0x000fea0003800000 */
.L_x_712:
        /* <DEDUP_REMOVED lines=19> */
.L_x_839:
        /* <DEDUP_REMOVED lines=9> */
.L_x_840:
[----:B-1----:R-:W-:Y:S02]  /*1f20*/  FADD.FTZ R0, R5, R4 ;  /* 0x0000000405007221 */ /* 0x002fe40000010000 */
.L_x_727:
[----:B------:R-:W-:Y:S05]  /*1f30*/  BSYNC B0 ;  /* 0x0000000000007941 */ /* 0x000fea0003800000 */
.L_x_726:
        /* <DEDUP_REMOVED lines=18> */
.L_x_731:
[----:B------:R0:W-:Y:S02]  /*2060*/  STS [R8.X4+0x210], R3 ;  /* 0x0002100308007388 */ /* 0x0001e40000004800 */
.L_x_730:
[----:B------:R-:W-:Y:S01]  /*2070*/  WARPSYNC 0xffffffff ;  /* 0xffffffff00007948 */ /* 0x000fe20003800000 */
[----:B------:R-:W-:Y:S01]  /*2080*/  BAR.SYNC.DEFER_BLOCKING 0x0 ;  /* 0x0000000000007b1d */ /* 0x000fe20000010000 */
[----:B------:R-:W-:Y:S02]  /*2090*/  SHF.R.S32.HI R0, RZ, 0x1f, R25 ;  /* 0x0000001fff007819 */ /* 0x000fe40000011419 */
        /* <DEDUP_REMOVED lines=46> */
.L_x_732:
        /* <DEDUP_REMOVED lines=15> */
.L_x_771:
[----:B------:R-:W-:Y:S02]  /*2470*/  ISETP.NE.U32.AND P0, PT, RZ, c[0x0][0x200], PT ;  /* 0x00008000ff007a0c */ /* 0x000fe40003f05070 */
[----:B------:R-:W-:Y:S02]  /*2480*/  IABS R65, c[0x0][0x1d4] ;  /* 0x0000750000417a13 */ /* 0x000fe40000000000 */
[----:B------:R-:W-:-:S13]  /*2490*/  ISETP.NE.AND.EX P0, PT, RZ, c[0x0][0x204], PT, P0 ;  /* 0x00008100ff007a0c */ /* 0x000fda0003f05300 */
[----:B------:R-:W-:Y:S01]  /*24a0*/  @P0 IMAD R48, R28, c[0x0][0x1d4], RZ ;  /* 0x000075001c300a24 */ /* 0x000fe200078e02ff */
[----:B------:R-:W-:-:S04]  /*24b0*/  @P0 SHF.R.S32.HI R46, RZ, 0x1f, R59 ;  /* 0x0000001fff2e0819 */ /* 0x000fc8000001143b */
[--C-:B------:R-:W-:Y:S02]  /*24c0*/  @P0 SHF.R.S32.HI R47, RZ, 0x1f, R48.reuse ;  /* 0x0000001fff2f0819 */ /* 0x100fe40000011430 */
[----:B------:R-:W-:-:S04]  /*24d0*/  @P0 IADD3 R48, P1, P3, R59, c[0x0][0x200], R48 ;  /* 0x000080003b300a10 */ /* 0x000fc80007b3e030 */
[----:B------:R-:W-:-:S05]  /*24e0*/  @P0 IADD3.X R49, R46, c[0x0][0x204], R47, P1, P3 ;  /* 0x000081002e310a10 */ /* 0x000fca0000fe642f */
[----:B------:R1:W5:Y:S01]  /*24f0*/  @P0 LDG.E.U8 R63, [R48.64] ;  /* 0x00000024303f0981 */ /* 0x000362000c1e1100 */
[----:B------:R-:W2:Y:S01]  /*2500*/  I2F.RP R81, R65 ;  /* 0x0000004100517306 */ /* 0x000ea20000209400 */
[----:B------:R-:W-:Y:S01]  /*2510*/  IABS R64, R59 ;  /* 0x0000003b00407213 */ /* 0x000fe20000000000 */
[----:B------:R-:W-:Y:S01]  /*2520*/  BSSY B1, `(.L_x_735) ;  /* 0x000002d000017945 */ /* 0x000fe20003800000 */
[----:B------:R-:W-:Y:S02]  /*2530*/  ISETP.GE.AND P3, PT, R59, RZ, PT ;  /* 0x000000ff3b00720c */ /* 0x000fe40003f66270 */
[----:B------:R-:W-:-:S03]  /*2540*/  ISETP.NE.AND P4, PT, RZ, c[0x0][0x1d4], PT ;  /* 0x00007500ff007a0c */ /* 0x000fc60003f85270 */
[----:B--2---:R-:W2:Y:S02]  /*2550*/  MUFU.RCP R81, R81 ;  /* 0x0000005100517308 */ /* 0x004ea40000001000 */
[----:B--2---:R-:W-:-:S06]  /*2560*/  IADD3 R82, R81, 0xffffffe, RZ ;  /* 0x0ffffffe51527810 */ /* 0x004fcc0007ffe0ff */
[----:B------:R-:W2:Y:S02]  /*2570*/  F2I.FTZ.U32.TRUNC.NTZ R47, R82 ;  /* 0x00000052002f7305 */ /* 0x000ea4000021f000 */
[----:B--2---:R-:W-:-:S04]  /*2580*/  IMAD.MOV R46, RZ, RZ, -R47 ;  /* 0x000000ffff2e7224 */ /* 0x004fc800078e0a2f */
[----:B------:R-:W-:Y:S02]  /*2590*/  IMAD R83, R46, R65, RZ ;  /* 0x000000412e537224 */ /* 0x000fe400078e02ff */
[----:B------:R-:W-:-:S04]  /*25a0*/  IMAD.MOV.U32 R46, RZ, RZ, RZ ;  /* 0x000000ffff2e7224 */ /* 0x000fc800078e00ff */
[----:B------:R-:W-:-:S06]  /*25b0*/  IMAD.HI.U32 R83, R47, R83, R46 ;  /* 0x000000532f537227 */ /* 0x000fcc00078e002e */
[----:B------:R-:W-:-:S04]  /*25c0*/  IMAD.HI.U32 R46, R83, R64, RZ ;  /* 0x00000040532e7227 */ /* 0x000fc800078e00ff */
        /* <DEDUP_REMOVED lines=8> */
[----:B------:R-:W-:Y:S01]  /*2650*/  ISETP.GE.AND P1, PT, R59, R17, PT ;  /* 0x000000113b00720c */ /* 0x000fe20003f26270 */
[----:B------:R-:W-:Y:S02]  /*2660*/  IMAD.MOV.U32 R65, RZ, RZ, c[0x0][0x1d4] ;  /* 0x00007500ff417624 */ /* 0x000fe400078e00ff */
[----:B------:R-:W-:Y:S01]  /*2670*/  @!P3 IMAD.MOV R64, RZ, RZ, -R64 ;  /* 0x000000ffff40b224 */ /* 0x000fe200078e0a40 */
[----:B------:R-:W-:-:S05]  /*2680*/  @!P4 LOP3.LUT R64, RZ, c[0x0][0x1d4], RZ, 0x33, !PT ;  /* 0x00007500ff40ca12 */ /* 0x000fca00078e33ff */
[----:B------:R-:W-:-:S04]  /*2690*/  IMAD R65, R65, 0xf, R64 ;  /* 0x0000000f41417824 */ /* 0x000fc800078e0240 */
[----:B------:R-:W-:Y:S05]  /*26a0*/  @P1 BRA `(.L_x_736) ;  /* 0x0000014000001947 */ /* 0x000fea0003800000 */
[----:B-1----:R-:W-:-:S05]  /*26b0*/  IMAD.SHL.U32 R81, R64, 0x8, RZ ;  /* 0x0000000840517824 */ /* 0x002fca00078e00ff */
[----:B------:R-:W-:Y:S02]  /*26c0*/  SHF.R.S32.HI R82, RZ, 0x1f, R81 ;  /* 0x0000001fff527819 */ /* 0x000fe40000011451 */
[----:B------:R-:W-:-:S05]  /*26d0*/  IADD3 R49, P2, R57, R81, RZ ;  /* 0x0000005139317210 */ /* 0x000fca0007f5e0ff */
[----:B------:R-:W-:Y:S01]  /*26e0*/  IMAD.X R66, R61, 0x1, R82, P2 ;  /* 0x000000013d427824 */ /* 0x000fe200010e0652 */
        /* <DEDUP_REMOVED lines=10> */
[----:B-----5:R-:W-:-:S04]  /*2790*/  HFMA2.MMA R66, R66, 1, 1, R33 ;  /* 0x3c003c0042427835 */ /* 0x020fc80000000021 */
[----:B------:R-:W-:Y:S01]  /*27a0*/  IMAD.X R82, R60, 0x1, R82, P3 ;  /* 0x000000013c527824 */ /* 0x000fe200018e0652 */
[----:B------:R-:W-:-:S04]  /*27b0*/  LEA R48, P3, R81, c[0x0][0x198], 0x1 ;  /* 0x0000660051307a11 */ /* 0x000fc800078608ff */
[----:B------:R-:W-:Y:S01]  /*27c0*/  LEA.HI.X R49, R81, c[0x0][0x19c], R82, 0x1, P3 ;  /* 0x0000670051317a11 */ /* 0x000fe200018f0c52 */
[----:B--2---:R-:W-:-:S05]  /*27d0*/  @P5 HMUL2 R66, R66, R83 ;  /* 0x0000005342425232 */ /* 0x004fca0000000000 */
[----:B------:R1:W-:Y:S03]  /*27e0*/  STG.E [R48.64], R66 ;  /* 0x0000004230007986 */ /* 0x0003e6000c101924 */
.L_x_736:
[----:B-1----:R-:W-:Y:S05]  /*27f0*/  BSYNC B1 ;  /* 0x0000000000017941 */ /* 0x002fea0003800000 */
.L_x_735:
[----:B------:R-:W-:Y:S01]  /*2800*/  BSSY B1, `(.L_x_737) ;  /* 0x0000017000017945 */ /* 0x000fe20003800000 */
[----:B------:R-:W-:Y:S05]  /*2810*/  @P1 BRA `(.L_x_738) ;  /* 0x0000015000001947 */ /* 0x000fea0003800000 */
[----:B------:R-:W-:-:S05]  /*2820*/  IADD3 R48, R64, c[0x0][0x1d4], RZ ;  /* 0x0000750040307a10 */ /* 0x000fca0007ffe0ff */
[----:B------:R-:W-:-:S05]  /*2830*/  IMAD.SHL.U32 R81, R48, 0x8, RZ ;  /* 0x0000000830517824 */ /* 0x000fca00078e00ff */
        /* <DEDUP_REMOVED lines=13> */
[----:B-----5:R-:W-:-:S04]  /*2910*/  HADD2 R67, R67, R34 ;  /* 0x0000002243437230 */ /* 0x020fc80000000000 */
[----:B------:R-:W-:Y:S01]  /*2920*/  IMAD.X R84, R60, 0x1, R83, P3 ;  /* 0x000000013c547824 */ /* 0x000fe200018e0653 */
[----:B------:R-:W-:-:S04]  /*2930*/  LEA R48, P3, R81, c[0x0][0x198], 0x1 ;  /* 0x0000660051307a11 */ /* 0x000fc800078608ff */
[----:B------:R-:W-:Y:S01]  /*2940*/  LEA.HI.X R49, R81, c[0x0][0x19c], R84, 0x1, P3 ;  /* 0x0000670051317a11 */ /* 0x000fe200018f0c54 */
[----:B--2---:R-:W-:-:S07]  /*2950*/  @P4 HFMA2.MMA R67, R67, R82, -RZ ;  /* 0x0000005243434235 */ /* 0x004fce00001000ff */
[----:B------:R1:W-:Y:S04]  /*2960*/  STG.E [R48.64], R67 ;  /* 0x0000004330007986 */ /* 0x0003e8000c101924 */
.L_x_738:
[----:B-1----:R-:W-:Y:S05]  /*2970*/  BSYNC B1 ;  /* 0x0000000000017941 */ /* 0x002fea0003800000 */
.L_x_737:
[----:B------:R-:W-:Y:S01]  /*2980*/  BSSY B1, `(.L_x_739) ;  /* 0x0000018000017945 */ /* 0x000fe20003800000 */
[----:B------:R-:W-:Y:S05]  /*2990*/  @P1 BRA `(.L_x_740) ;  /* 0x0000016000001947 */ /* 0x000fea0003800000 */
[----:B------:R-:W-:-:S04]  /*29a0*/  IMAD.MOV.U32 R49, RZ, RZ, c[0x0][0x1d4] ;  /* 0x00007500ff317624 */ /* 0x000fc800078e00ff */
[----:B------:R-:W-:-:S04]  /*29b0*/  IMAD R48, R49, 0x2, R64 ;  /* 0x0000000231307824 */ /* 0x000fc800078e0240 */
        /* <DEDUP_REMOVED lines=14> */
[----:B-----5:R-:W-:-:S04]  /*2aa0*/  HADD2 R68, R68, R35 ;  /* 0x0000002344447230 */ /* 0x020fc80000000000 */
[----:B------:R-:W-:Y:S01]  /*2ab0*/  IMAD.X R82, R60, 0x1, R82, P3 ;  /* 0x000000013c527824 */ /* 0x000fe200018e0652 */
[----:B------:R-:W-:-:S04]  /*2ac0*/  LEA R48, P3, R81, c[0x0][0x198], 0x1 ;  /* 0x0000660051307a11 */ /* 0x000fc800078608ff */
[----:B------:R-:W-:Y:S01]  /*2ad0*/  LEA.HI.X R49, R81, c[0x0][0x19c], R82, 0x1, P3 ;  /* 0x0000670051317a11 */ /* 0x000fe200018f0c52 */
[----:B--2---:R-:W-:-:S05]  /*2ae0*/  @P4 HMUL2 R68, R68, R83 ;  /* 0x0000005344444232 */ /* 0x004fca0000000000 */
[----:B------:R1:W-:Y:S03]  /*2af0*/  STG.E [R48.64], R68 ;  /* 0x0000004430007986 */ /* 0x0003e6000c101924 */
.L_x_740:
[----:B-1----:R-:W-:Y:S05]  /*2b00*/  BSYNC B1 ;  /* 0x0000000000017941 */ /* 0x002fea0003800000 */
.L_x_739:
[----:B------:R-:W-:Y:S01]  /*2b10*/  BSSY B1, `(.L_x_741) ;  /* 0x0000018000017945 */ /* 0x000fe20003800000 */
[----:B------:R-:W-:Y:S05]  /*2b20*/  @P1 BRA `(.L_x_742) ;  /* 0x0000016000001947 */ /* 0x000fea0003800000 */
[----:B------:R-:W-:-:S04]  /*2b30*/  IMAD.MOV.U32 R49, RZ, RZ, 0x3 ;  /* 0x00000003ff317424 */ /* 0x000fc800078e00ff */
[----:B------:R-:W-:-:S04]  /*2b40*/  IMAD R48, R49, c[0x0][0x1d4], R64 ;  /* 0x0000750031307a24 */ /* 0x000fc800078e0240 */
        /* <DEDUP_REMOVED lines=14> */
[----:B0----5:R-:W-:-:S04]  /*2c30*/  HFMA2.MMA R69, R69, 1, 1, R36 ;  /* 0x3c003c0045457835 */ /* 0x021fc80000000024 */
[----:B------:R-:W-:Y:S01]  /*2c40*/  IMAD.X R84, R60, 0x1, R83, P3 ;  /* 0x000000013c547824 */ /* 0x000fe200018e0653 */
[----:B------:R-:W-:-:S04]  /*2c50*/  LEA R48, P3, R81, c[0x0][0x198], 0x1 ;  /* 0x0000660051307a11 */ /* 0x000fc800078608ff */
[----:B------:R-:W-:Y:S01]  /*2c60*/  LEA.HI.X R49, R81, c[0x0][0x19c], R84, 0x1, P3 ;  /* 0x0000670051317a11 */ /* 0x000fe200018f0c54 */
[----:B--2---:R-:W-:-:S05]  /*2c70*/  @P4 HMUL2 R69, R69, R82 ;  /* 0x0000005245454232 */ /* 0x004fca0000000000 */
[----:B------:R0:W-:Y:S03]  /*2c80*/  STG.E [R48.64], R69 ;  /* 0x0000004530007986 */ /* 0x0001e6000c101924 */
.L_x_742:
[----:B-1----:R-:W-:Y:S05]  /*2c90*/  BSYNC B1 ;  /* 0x0000000000017941 */ /* 0x002fea0003800000 */
.L_x_741:
[----:B------:R-:W-:Y:S01]  /*2ca0*/  BSSY B1, `(.L_x_743) ;  /* 0x0000018000017945 */ /* 0x000fe20003800000 */
[----:B------:R-:W-:Y:S05]  /*2cb0*/  @P1 BRA `(.L_x_744) ;  /* 0x0000016000001947 */ /* 0x000fea0003800000 */
[----:B0-----:R-:W-:-:S04]  /*2cc0*/  IMAD.MOV.U32 R49, RZ, RZ, c[0x0][0x1d4] ;  /* 0x00007500ff317624 */ /* 0x001fc800078e00ff */
        /* <DEDUP_REMOVED lines=15> */
[----:B-----5:R-:W-:-:S04]  /*2dc0*/  HADD2 R70, R70, R37 ;  /* 0x0000002546467230 */ /* 0x020fc80000000000 */
[----:B------:R-:W-:Y:S01]  /*2dd0*/  IMAD.X R82, R60, 0x1, R82, P3 ;  /* 0x000000013c527824 */ /* 0x000fe200018e0652 */
[----:B------:R-:W-:-:S04]  /*2de0*/  LEA R48, P3, R81, c[0x0][0x198], 0x1 ;  /* 0x0000660051307a11 */ /* 0x000fc800078608ff */
[----:B------:R-:W-:Y:S01]  /*2df0*/  LEA.HI.X R49, R81, c[0x0][0x19c], R82, 0x1, P3 ;  /* 0x0000670051317a11 */ /* 0x000fe200018f0c52 */
[----:B--2---:R-:W-:-:S07]  /*2e00*/  @P4 HFMA2.MMA R70, R70, R83, -RZ ;  /* 0x0000005346464235 */ /* 0x004fce00001000ff */
[----:B------:R0:W-:Y:S04]  /*2e10*/  STG.E [R48.64], R70 ;  /* 0x0000004630007986 */ /* 0x0001e8000c101924 */
.L_x_744:
[----:B0-----:R-:W-:Y:S05]  /*2e20*/  BSYNC B1 ;  /* 0x0000000000017941 */ /* 0x001fea0003800000 */
.L_x_743:
        /* <DEDUP_REMOVED lines=24> */
.L_x_746:
[----:B0-----:R-:W-:Y:S05]  /*2fb0*/  BSYNC B1 ;  /* 0x0000000000017941 */ /* 0x001fea0003800000 */
.L_x_745:
        /* <DEDUP_REMOVED lines=18> */
[----:B-----5:R-:W-:-:S04]  /*30e0*/  HFMA2.MMA R0, R0, 1, 1, R39 ;  /* 0x3c003c0000007835 */ /* 0x020fc80000000027 */
[----:B------:R-:W-:Y:S01]  /*30f0*/  IMAD.X R82, R60, 0x1, R82, P3 ;  /* 0x000000013c527824 */ /* 0x000fe200018e0652 */
[----:B------:R-:W-:-:S04]  /*3100*/  LEA R48, P3, R81, c[0x0][0x198], 0x1 ;  /* 0x0000660051307a11 */ /* 0x000fc800078608ff */
[----:B------:R-:W-:Y:S01]  /*3110*/  LEA.HI.X R49, R81, c[0x0][0x19c], R82, 0x1, P3 ;  /* 0x0000670051317a11 */ /* 0x000fe200018f0c52 */
[----:B--2---:R-:W-:-:S05]  /*3120*/  @P4 HMUL2 R0, R0, R83 ;  /* 0x0000005300004232 */ /* 0x004fca0000000000 */
[----:B------:R0:W-:Y:S03]  /*3130*/  STG.E [R48.64], R0 ;  /* 0x0000000030007986 */ /* 0x0001e6000c101924 */
.L_x_748:
[----:B0-----:R-:W-:Y:S05]  /*3140*/  BSYNC B1 ;  /* 0x0000000000017941 */ /* 0x001fea0003800000 */
.L_x_747:
        /* <DEDUP_REMOVED lines=24> */
.L_x_750:
[----:B0-----:R-:W-:Y:S05]  /*32d0*/  BSYNC B1 ;  /* 0x0000000000017941 */ /* 0x001fea0003800000 */
.L_x_749:
        /* <DEDUP_REMOVED lines=24> */
.L_x_752:
[----:B0-----:R-:W-:Y:S05]  /*3460*/  BSYNC B1 ;  /* 0x0000000000017941 */ /* 0x001fea0003800000 */
.L_x_751:
        /* <DEDUP_REMOVED lines=24> */
.L_x_754:
[----:B0-----:R-:W-:Y:S05]  /*35f0*/  BSYNC B1 ;  /* 0x0000000000017941 */ /* 0x001fea0003800000 */
.L_x_753:
        /* <DEDUP_REMOVED lines=24> */
.L_x_756:
[----:B0-----:R-:W-:Y:S05]  /*3780*/  BSYNC B1 ;  /* 0x0000000000017941 */ /* 0x001fea0003800000 */
.L_x_755:
        /* <DEDUP_REMOVED lines=24> */
.L_x_758:
[----:B0-----:R-:W-:Y:S05]  /*3910*/  BSYNC B1 ;  /* 0x0000000000017941 */ /* 0x001fea0003800000 */
.L_x_757:
        /* <DEDUP_REMOVED lines=24> */
.L_x_760:
[----:B0-----:R-:W-:Y:S05]  /*3aa0*/  BSYNC B1 ;  /* 0x0000000000017941 */ /* 0x001fea0003800000 */
.L_x_759:
        /* <DEDUP_REMOVED lines=24> */
.L_x_762:
[----:B0-----:R-:W-:Y:S05]  /*3c30*/  BSYNC B1 ;  /* 0x0000000000017941 */ /* 0x001fea0003800000 */
.L_x_761:
        /* <DEDUP_REMOVED lines=24> */
.L_x_764:
[----:B0-----:R-:W-:Y:S05]  /*3dc0*/  BSYNC B1 ;  /* 0x0000000000017941 */ /* 0x001fea0003800000 */
.L_x_763:
[----:B------:R-:W-:Y:S01]  /*3dd0*/  BSSY B1, `(.L_x_765) ;  /* 0x0000016000017945 */ /* 0x000fe20003800000 */
[----:B------:R-:W-:Y:S05]  /*3de0*/  @P1 BRA `(.L_x_766) ;  /* 0x0000014000001947 */ /* 0x000fea0003800000 */
        /* <DEDUP_REMOVED lines=20> */
.L_x_766:
[----:B0-----:R-:W-:Y:S05]  /*3f30*/  BSYNC B1 ;  /* 0x0000000000017941 */ /* 0x001fea0003800000 */
.L_x_765:
[----:B-----5:R-:W-:Y:S01]  /*3f40*/  HFMA2.MMA R46, R5, R66, -RZ ;  /* 0x00000042052e7235 */ /* 0x020fe200001000ff */
[----:B------:R-:W-:Y:S02]  /*3f50*/  LOP3.LUT P1, RZ, R25, 0x3, RZ, 0xc0, !PT ;  /* 0x0000000319ff7812 */ /* 0x000fe4000782c0ff */
[----:B------:R-:W-:-:S03]  /*3f60*/  ISETP.NE.AND P0, PT, R63, RZ, P0 ;  /* 0x000000ff3f00720c */ /* 0x000fc60000705270 */
        /* <DEDUP_REMOVED lines=20> */
.L_x_841:
[----:B01----:R-:W-:Y:S01]  /*40b0*/  FADD.FTZ R65, R65, R46 ;  /* 0x0000002e41417221 */ /* 0x003fe20000010000 */
[----:B------:R-:W-:Y:S05]  /*40c0*/  BRA.DIV ~URZ, `(.L_x_768) ;  /* 0x00003c127f007947 */ /* 0x000fea000b800000 */
[----:B------:R0:W1:Y:S02]  /*40d0*/  SHFL.BFLY PT, R46, R65, 0x1, 0x1f ;  /* 0x0c201f00412e7f89 */ /* 0x00006400000e0000 */
.L_x_842:
        /* <DEDUP_REMOVED lines=17> */
[C---:B------:R-:W-:Y:S02]  /*41f0*/  @P1 ISETP.GE.AND P4, PT, R59.reuse, R58, PT ;  /* 0x0000003a3b00120c */ /* 0x040fe40003f86270 */
[C---:B0-----:R-:W-:Y:S02]  /*4200*/  @P1 IADD3 R65, R59.reuse, 0x1, -R26 ;  /* 0x000000013b411810 */ /* 0x041fe40007ffe81a */
[----:B------:R-:W-:Y:S01]  /*4210*/  @P1 SEL R64, R22, RZ, !P4 ;  /* 0x000000ff16401207 */ /* 0x000fe20006000000 */
[----:B-1----:R-:W-:-:S04]  /*4220*/  IMAD.IADD R49, R59, 0x1, -R4 ;  /* 0x000000013b317824 */ /* 0x002fc800078e0a04 */
[----:B------:R-:W-:Y:S02]  /*4230*/  @P1 IMAD.IADD R81, R64, 0x1, R65 ;  /* 0x0000000140511824 */ /* 0x000fe400078e0241 */
[----:B------:R-:W-:-:S04]  /*4240*/  FMUL.FTZ R64, R63, c[0x0][0x1f0] ;  /* 0x00007c003f407a20 */ /* 0x000fc80000410000 */
[----:B------:R-:W0:Y:S01]  /*4250*/  @P1 I2F R81, R81 ;  /* 0x0000005100511306 */ /* 0x000e220000201400 */
[----:B--2---:R-:W-:Y:S02]  /*4260*/  @P3 HADD2.F32 R65, -RZ, R48.H0_H0 ;  /* 0x20000030ff413230 */ /* 0x004fe40000004100 */
[----:B---3--:R-:W-:-:S03]  /*4270*/  @P1 HADD2.F32 R63, -RZ, R46.H0_H0 ;  /* 0x2000002eff3f1230 */ /* 0x008fc60000004100 */
[----:B------:R-:W-:-:S04]  /*4280*/  @P3 FADD.FTZ R64, R64, R65 ;  /* 0x0000004140403221 */ /* 0x000fc80000010000 */
[----:B0-----:R-:W-:-:S05]  /*4290*/  @P1 FFMA.FTZ R64, R81, R63, R64 ;  /* 0x0000003f51401223 */ /* 0x001fca0000010040 */
[----:B------:R0:W-:Y:S01]  /*42a0*/  STS [R49.X4+0x210], R64 ;  /* 0x0002104031007388 */ /* 0x0001e20000004800 */
[----:B------:R-:W-:-:S03]  /*42b0*/  @!P0 FMNMX.FTZ R3, R3, R64, !PT ;  /* 0x0000004003038209 */ /* 0x000fc60007810000 */
.L_x_770:
[----:B------:R-:W-:Y:S05]  /*42c0*/  BSYNC B1 ;  /* 0x0000000000017941 */ /* 0x000fea0003800000 */
.L_x_769:
[----:B------:R-:W-:-:S04]  /*42d0*/  IADD3 R59, R59, 0x10, RZ ;  /* 0x000000103b3b7810 */ /* 0x000fc80007ffe0ff */
[----:B------:R-:W-:-:S13]  /*42e0*/  ISETP.GE.AND P0, PT, R59, R32, PT ;  /* 0x000000203b00720c */ /* 0x000fda0003f06270 */
[----:B0-----:R-:W-:Y:S01]  /*42f0*/  @P0 CALL.REL.NOINC `(.L_x_734) ;  /* 0x0000001000000944 */ /* 0x001fe20003c00000 */
[----:B------:R-:W-:Y:S05]  /*4300*/  BRA `(.L_x_771) ;  /* 0xffffe16000007947 */ /* 0x000fea000383ffff */
.L_x_734:
[----:B------:R-:W-:Y:S05]  /*4310*/  BSYNC B0 ;  /* 0x0000000000007941 */ /* 0x000fea0003800000 */
.L_x_733:
[----:B------:R-:W-:Y:S01]  /*4320*/  SHF.R.S32.HI R6, RZ, 0x1f, R25 ;  /* 0x0000001fff067819 */ /* 0x000fe20000011419 */
[----:B------:R-:W-:Y:S05]  /*4330*/  BRA.DIV ~URZ, `(.L_x_772) ;  /* 0x00003a227f007947 */ /* 0x000fea000b800000 */
[----:B------:R1:W2:Y:S02]  /*4340*/  SHFL.BFLY PT, R0, R3, 0x10, 0x1f ;  /* 0x0e001f0003007f89 */ /* 0x0002a400000e0000 */
.L_x_843:
[----:B--2---:R-:W-:Y:S01]  /*4350*/  FMNMX.FTZ R5, R0, R3, !PT ;  /* 0x0000000300057209 */ /* 0x004fe20007810000 */
[----:B------:R-:W-:Y:S05]  /*4360*/  BRA.DIV ~URZ, `(.L_x_773) ;  /* 0x00003a727f007947 */ /* 0x000fea000b800000 */
[----:B------:R-:W2:Y:S02]  /*4370*/  SHFL.BFLY PT, R0, R5, 0x8, 0x1f ;  /* 0x0d001f0005007f89 */ /* 0x000ea400000e0000 */
[----:B--2---:R-:W-:-:S05]  /*4380*/  FMNMX.FTZ R0, R5, R0, !PT ;  /* 0x0000000005007209 */ /* 0x004fca0007810000 */
[----:B-1----:R1:W2:Y:S02]  /*4390*/  SHFL.BFLY PT, R3, R0, 0x4, 0x1f ;  /* 0x0c801f0000037f89 */ /* 0x0022a400000e0000 */
.L_x_844:
        /* <DEDUP_REMOVED lines=32> */
.L_x_781:
        /* <DEDUP_REMOVED lines=15> */
.L_x_779:
[----:B------:R-:W0:Y:S02]  /*4690*/  LDS R6, [R10] ;  /* 0x000000000a067984 */ /* 0x000e240000000800 */
[----:B01----:R-:W-:-:S04]  /*46a0*/  FADD.FTZ R6, -R13, R6 ;  /* 0x000000060d067221 */ /* 0x003fc80000010100 */
[----:B------:R-:W-:-:S04]  /*46b0*/  FMUL.FTZ R6, R6, 1.4426950216293334961 ;  /* 0x3fb8aa3b06067820 */ /* 0x000fc80000410000 */
[----:B------:R0:W1:Y:S03]  /*46c0*/  MUFU.EX2 R11, R6 ;  /* 0x00000006000b7308 */ /* 0x0000660000000800 */
.L_x_780:
[----:B------:R-:W-:Y:S05]  /*46d0*/  BSYNC B2 ;  /* 0x0000000000027941 */ /* 0x000fea0003800000 */
.L_x_778:
[----:B-1----:R1:W-:Y:S01]  /*46e0*/  STS [R10], R11 ;  /* 0x0000000b0a007388 */ /* 0x0023e20000000800 */
[----:B------:R-:W-:Y:S01]  /*46f0*/  FADD.FTZ R8, R11, R8 ;  /* 0x000000080b087221 */ /* 0x000fe20000010000 */
[----:B------:R-:W-:Y:S01]  /*4700*/  IADD3 R9, R9, 0x40, RZ ;  /* 0x0000004009097810 */ /* 0x000fe20007ffe0ff */
[----:B------:R-:W-:Y:S05]  /*4710*/  @P3 BRA `(.L_x_781) ;  /* 0xfffffe8000003947 */ /* 0x000fea000383ffff */
.L_x_777:
[----:B------:R-:W-:Y:S05]  /*4720*/  BSYNC B1 ;  /* 0x0000000000017941 */ /* 0x000fea0003800000 */
.L_x_776:
        /* <DEDUP_REMOVED lines=12> */
.L_x_794:
[----:B------:R-:W-:Y:S01]  /*47f0*/  BSSY B1, `(.L_x_782) ;  /* 0x000000a000017945 */ /* 0x000fe20003800000 */
[----:B------:R-:W-:Y:S05]  /*4800*/  @!P0 BRA `(.L_x_783) ;  /* 0x0000004000008947 */ /* 0x000fea0003800000 */
[----:B------:R-:W2:Y:S02]  /*4810*/  LDG.E.U8 R0, [R6.64] ;  /* 0x0000002406007981 */ /* 0x000ea4000c1e1100 */
[----:B--2---:R-:W-:-:S13]  /*4820*/  ISETP.NE.AND P3, PT, R0, RZ, PT ;  /* 0x000000ff0000720c */ /* 0x004fda0003f65270 */
[----:B------:R-:W-:Y:S01]  /*4830*/  @P3 IMAD.MOV.U32 R0, RZ, RZ, RZ ;  /* 0x000000ffff003224 */ /* 0x000fe200078e00ff */
[----:B------:R-:W-:Y:S05]  /*4840*/  @P3 BRA `(.L_x_784) ;  /* 0x0000004000003947 */ /* 0x000fea0003800000 */
.L_x_783:
[----:B------:R-:W0:Y:S02]  /*4850*/  LDS R0, [R5+-0x200] ;  /* 0xfffe000005007984 */ /* 0x000e240000000800 */
[----:B01----:R-:W-:-:S04]  /*4860*/  FADD.FTZ R0, -R13, R0 ;  /* 0x000000000d007221 */ /* 0x003fc80000010100 */
[----:B------:R-:W-:-:S06]  /*4870*/  FMUL.FTZ R0, R0, 1.4426950216293334961 ;  /* 0x3fb8aa3b00007820 */ /* 0x000fcc0000410000 */
[----:B------:R-:W0:Y:S02]  /*4880*/  MUFU.EX2 R0, R0 ;  /* 0x0000000000007308 */ /* 0x000e240000000800 */
.L_x_784:
[----:B------:R-:W-:Y:S05]  /*4890*/  BSYNC B1 ;  /* 0x0000000000017941 */ /* 0x000fea0003800000 */
.L_x_782:
        /* <DEDUP_REMOVED lines=8> */
.L_x_786:
[----:B0-----:R-:W0:Y:S02]  /*4920*/  LDS R0, [R5+-0x100] ;  /* 0xffff000005007984 */ /* 0x001e240000000800 */
[----:B0-----:R-:W-:-:S04]  /*4930*/  FADD.FTZ R0, -R13, R0 ;  /* 0x000000000d007221 */ /* 0x001fc80000010100 */
[----:B------:R-:W-:-:S06]  /*4940*/  FMUL.FTZ R0, R0, 1.4426950216293334961 ;  /* 0x3fb8aa3b00007820 */ /* 0x000fcc0000410000 */
[----:B------:R-:W0:Y:S02]  /*4950*/  MUFU.EX2 R0, R0 ;  /* 0x0000000000007308 */ /* 0x000e240000000800 */
.L_x_787:
[----:B------:R-:W-:Y:S05]  /*4960*/  BSYNC B1 ;  /* 0x0000000000017941 */ /* 0x000fea0003800000 */
.L_x_785:
        /* <DEDUP_REMOVED lines=8> */
.L_x_789:
[----:B0-----:R-:W0:Y:S02]  /*49f0*/  LDS R0, [R5] ;  /* 0x0000000005007984 */ /* 0x001e240000000800 */
[----:B0-----:R-:W-:-:S04]  /*4a00*/  FADD.FTZ R0, -R13, R0 ;  /* 0x000000000d007221 */ /* 0x001fc80000010100 */
[----:B------:R-:W-:-:S06]  /*4a10*/  FMUL.FTZ R0, R0, 1.4426950216293334961 ;  /* 0x3fb8aa3b00007820 */ /* 0x000fcc0000410000 */
[----:B------:R-:W0:Y:S02]  /*4a20*/  MUFU.EX2 R0, R0 ;  /* 0x0000000000007308 */ /* 0x000e240000000800 */
.L_x_790:
[----:B------:R-:W-:Y:S05]  /*4a30*/  BSYNC B1 ;  /* 0x0000000000017941 */ /* 0x000fea0003800000 */
.L_x_788:
        /* <DEDUP_REMOVED lines=8> */
.L_x_792:
[----:B0-----:R-:W0:Y:S02]  /*4ac0*/  LDS R0, [R5+0x100] ;  /* 0x0001000005007984 */ /* 0x001e240000000800 */
[----:B0-----:R-:W-:-:S04]  /*4ad0*/  FADD.FTZ R0, -R13, R0 ;  /* 0x000000000d007221 */ /* 0x001fc80000010100 */
[----:B------:R-:W-:-:S06]  /*4ae0*/  FMUL.FTZ R0, R0, 1.4426950216293334961 ;  /* 0x3fb8aa3b00007820 */ /* 0x000fcc0000410000 */
[----:B------:R-:W0:Y:S02]  /*4af0*/  MUFU.EX2 R0, R0 ;  /* 0x0000000000007308 */ /* 0x000e240000000800 */
.L_x_793:
[----:B------:R-:W-:Y:S05]  /*4b00*/  BSYNC B1 ;  /* 0x0000000000017941 */ /* 0x000fea0003800000 */
.L_x_791:
        /* <DEDUP_REMOVED lines=8> */
.L_x_775:
[----:B0-----:R-:W-:Y:S05]  /*4b90*/  BSYNC B0 ;  /* 0x0000000000007941 */ /* 0x001fea0003800000 */
.L_x_774:
        /* <DEDUP_REMOVED lines=23> */
[----:B------:R-:W-:Y:S01]  /*4d10*/  CS2R R6, SRZ ;  /* 0x0000000000067805 */ /* 0x000fe2000001ff00 */
[----:B-1----:R-:W-:-:S13]  /*4d20*/  ISETP.NE.AND P0, PT, R14, RZ, PT ;  /* 0x000000ff0e00720c */ /* 0x002fda0003f05270 */
        /* <DEDUP_REMOVED lines=24> */
.L_x_799:
        /* <DEDUP_REMOVED lines=16> */
.L_x_798:
[----:B01----:R-:W-:Y:S05]  /*4fb0*/  BSYNC B1 ;  /* 0x0000000000017941 */ /* 0x003fea0003800000 */
.L_x_797:
        /* <DEDUP_REMOVED lines=12> */
.L_x_800:
        /* <DEDUP_REMOVED lines=34> */
.L_x_796:
[----:B------:R-:W-:Y:S05]  /*52a0*/  BSYNC B0 ;  /* 0x0000000000007941 */ /* 0x000fea0003800000 */
.L_x_795:
        /* <DEDUP_REMOVED lines=36> */
.L_x_803:
[----:B-----5:R0:W-:Y:S02]  /*54f0*/  STS.128 [R0.X16+0x110], R8 ;  /* 0x0001100800007388 */ /* 0x0201e4000000cc00 */
.L_x_802:
[----:B------:R-:W-:Y:S05]  /*5500*/  BSYNC B0 ;  /* 0x0000000000007941 */ /* 0x000fea0003800000 */
.L_x_801:
        /* <DEDUP_REMOVED lines=10> */
[----:B------:R-:W-:Y:S01]  /*55b0*/  IMAD.MOV.U32 R22, RZ, RZ, RZ ;  /* 0x000000ffff167224 */ /* 0x000fe200078e00ff */
[----:B------:R-:W-:Y:S01]  /*55c0*/  IADD3 R13, P0, R5, R12, RZ ;  /* 0x0000000c050d7210 */ /* 0x000fe20007f1e0ff */
[----:B------:R-:W-:-:S02]  /*55d0*/  IMAD.MOV.U32 R21, RZ, RZ, RZ ;  /* 0x000000ffff157224 */ /* 0x000fc400078e00ff */
[----:B------:R-:W-:Y:S02]  /*55e0*/  IMAD.MOV.U32 R44, RZ, RZ, RZ ;  /* 0x000000ffff2c7224 */ /* 0x000fe400078e00ff */
        /* <DEDUP_REMOVED lines=16> */
[----:B------:R-:W-:-:S02]  /*56f0*/  IMAD.MOV.U32 R44, RZ, RZ, RZ ;  /* 0x000000ffff2c7224 */ /* 0x000fc400078e00ff */
[----:B------:R-:W-:Y:S02]  /*5700*/  IMAD.IADD R48, R13, 0x1, -R14 ;  /* 0x000000010d307824 */ /* 0x000fe400078e0a0e */
[----:B------:R-:W-:Y:S02]  /*5710*/  IMAD.MOV.U32 R46, RZ, RZ, R20 ;  /* 0x000000ffff2e7224 */ /* 0x000fe400078e0014 */
[----:B------:R-:W-:Y:S01]  /*5720*/  IMAD.MOV.U32 R21, RZ, RZ, RZ ;  /* 0x000000ffff157224 */ /* 0x000fe200078e00ff */
[----:B------:R-:W-:Y:S01]  /*5730*/  LOP3.LUT P0, RZ, R48, 0x4, RZ, 0xc0, !PT ;  /* 0x0000000430ff7812 */ /* 0x000fe2000780c0ff */
[----:B------:R-:W-:Y:S02]  /*5740*/  IMAD.MOV.U32 R22, RZ, RZ, RZ ;  /* 0x000000ffff167224 */ /* 0x000fe400078e00ff */
[----:B------:R-:W-:Y:S02]  /*5750*/  IMAD.MOV.U32 R19, RZ, RZ, RZ ;  /* 0x000000ffff137224 */ /* 0x000fe400078e00ff */
[----:B------:R-:W-:-:S08]  /*5760*/  IMAD.WIDE R38, R38, R39, c[0x0][0x238] ;  /* 0x00008e0026267625 */ /* 0x000fd000078e0227 */
[----:B------:R-:W-:Y:S05]  /*5770*/  @P0 BRA `(.L_x_807) ;  /* 0x0000028000000947 */ /* 0x000fea0003800000 */
[----:B------:R-:W-:Y:S01]  /*5780*/  IADD3 R13, P0, R55, R12, RZ ;  /* 0x0000000c370d7210 */ /* 0x000fe20007f1e0ff */
[----:B------:R-:W1:Y:S04]  /*5790*/  LDS.U16 R19, [R45] ;  /* 0x000000002d137984 */ /* 0x000e680000000400 */
[----:B------:R-:W-:Y:S01]  /*57a0*/  IMAD.X R14, R7, 0x1, R15, P0 ;  /* 0x00000001070e7824 */ /* 0x000fe200000e060f */
[----:B------:R-:W-:-:S04]  /*57b0*/  LEA R12, P0, R13, c[0x0][0x1a0], 0x1 ;  /* 0x000068000d0c7a11 */ /* 0x000fc800078008ff */
[----:B------:R-:W-:-:S06]  /*57c0*/  LEA.HI.X R13, R13, c[0x0][0x1a4], R14, 0x1, P0 ;  /* 0x000069000d0d7a11 */ /* 0x000fcc00000f0c0e */
[----:B------:R-:W5:Y:S01]  /*57d0*/  LDG.E.128 R12, [R12.64] ;  /* 0x000000240c0c7981 */ /* 0x000f62000c1e1d00 */
[----:B------:R-:W-:Y:S02]  /*57e0*/  ULDC UR4, c[0x0][0x1ec] ;  /* 0x00007b0000047ab9 */ /* 0x000fe40000000800 */
[----:B------:R-:W-:-:S06]  /*57f0*/  UISETP.NE.AND UP0, UPT, URZ, UR4, UPT ;  /* 0x000000043f00728c */ /* 0x000fcc000bf05270 */
[----:B------:R-:W-:Y:S01]  /*5800*/  PLOP3.LUT P2, PT, PT, PT, UP0, 0x80, 0x0 ;  /* 0x000000000000781c */ /* 0x000fe20003f4f008 */
[----:B-1----:R-:W-:-:S12]  /*5810*/  HADD2.F32 R19, -RZ, R19.H0_H0 ;  /* 0x20000013ff137230 */ /* 0x002fd80000004100 */
        /* <DEDUP_REMOVED lines=13> */
.L_x_808:
[----:B-----5:R-:W-:Y:S01]  /*58f0*/  HADD2.F32 R44, -RZ, R12.H0_H0 ;  /* 0x2000000cff2c7230 */ /* 0x020fe20000004100 */
[----:B------:R-:W-:Y:S01]  /*5900*/  IADD3 R46, R20, 0x4, RZ ;  /* 0x00000004142e7810 */ /* 0x000fe20007ffe0ff */
[--C-:B------:R-:W-:Y:S02]  /*5910*/  HADD2.F32 R22, -RZ, R13.reuse.H1_H1 ;  /* 0x3000000dff167230 */ /* 0x100fe40000004100 */
[----:B------:R-:W-:Y:S01]  /*5920*/  HADD2.F32 R40, -RZ, R14.H0_H0 ;  /* 0x2000000eff287230 */ /* 0x000fe20000004100 */
[C---:B------:R-:W-:Y:S01]  /*5930*/  FFMA.FTZ R44, R19.reuse, R44, RZ ;  /* 0x0000002c132c7223 */ /* 0x040fe200000100ff */
[----:B-1----:R-:W-:Y:S01]  /*5940*/  HADD2.F32 R12, -RZ, R12.H1_H1 ;  /* 0x3000000cff0c7230 */ /* 0x002fe20000004100 */
[C---:B------:R-:W-:Y:S01]  /*5950*/  FFMA.FTZ R41, R19.reuse, R22, RZ ;  /* 0x0000001613297223 */ /* 0x040fe200000100ff */
[----:B------:R-:W-:Y:S01]  /*5960*/  HADD2.F32 R42, -RZ, R13.H0_H0 ;  /* 0x2000000dff2a7230 */ /* 0x000fe20000004100 */
        /* <DEDUP_REMOVED lines=9> */
.L_x_807:
[----:B------:R-:W-:Y:S05]  /*5a00*/  BSYNC B1 ;  /* 0x0000000000017941 */ /* 0x000fea0003800000 */
.L_x_806:
[----:B------:R-:W-:-:S13]  /*5a10*/  LOP3.LUT P0, RZ, R48, 0xfffffffc, RZ, 0xc0, !PT ;  /* 0xfffffffc30ff7812 */ /* 0x000fda000780c0ff */
[----:B------:R-:W-:Y:S05]  /*5a20*/  @!P0 BRA `(.L_x_805) ;  /* 0x0000052000008947 */ /* 0x000fea0003800000 */
[----:B------:R-:W-:Y:S02]  /*5a30*/  ULDC UR4, c[0x0][0x1ec] ;  /* 0x00007b0000047ab9 */ /* 0x000fe40000000800 */
[----:B------:R-:W-:-:S06]  /*5a40*/  UISETP.NE.AND UP0, UPT, URZ, UR4, UPT ;  /* 0x000000043f00728c */ /* 0x000fcc000bf05270 */
[----:B------:R-:W-:Y:S02]  /*5a50*/  PLOP3.LUT P2, PT, PT, PT, UP0, 0x80, 0x0 ;  /* 0x000000000000781c */ /* 0x000fe40003f4f008 */
.L_x_811:
        /* <DEDUP_REMOVED lines=8> */
[----:B------:R-:W-:Y:S02]  /*5ae0*/  LEA R48, P3, R12, c[0x0][0x1a0], 0x1 ;  /* 0x000068000c307a11 */ /* 0x000fe400078608ff */
        /* <DEDUP_REMOVED lines=15> */
.L_x_809:
[----:B------:R-:W-:Y:S01]  /*5be0*/  IMAD.IADD R32, R46, 0x1, -R4 ;  /* 0x000000012e207824 */ /* 0x000fe200078e0a04 */
[----:B------:R3:W5:Y:S02]  /*5bf0*/  LDG.E.128 R28, [R50.64+0x400] ;  /* 0x00040024321c7981 */ /* 0x000764000c1e1d00 */
[--C-:B-----5:R-:W-:Y:S02]  /*5c00*/  HADD2.F32 R35, -RZ, R13.reuse.H0_H0 ;  /* 0x2000000dff237230 */ /* 0x120fe40000004100 */
[----:B------:R-:W-:Y:S01]  /*5c10*/  HADD2.F32 R52, -RZ, R13.H1_H1 ;  /* 0x3000000dff347230 */ /* 0x000fe20000004100 */
[----:B------:R-:W-:Y:S01]  /*5c20*/  LEA R53, R32, UR5, 0x1 ;  /* 0x0000000520357c11 */ /* 0x000fe2000f8e08ff */
[----:B------:R-:W-:Y:S02]  /*5c30*/  HADD2.F32 R34, -RZ, R12.H0_H0 ;  /* 0x2000000cff227230 */ /* 0x000fe40000004100 */
[----:B--2---:R-:W-:Y:S02]  /*5c40*/  HADD2.F32 R13, -RZ, R14.H0_H0 ;  /* 0x2000000eff0d7230 */ /* 0x004fe40000004100 */
[----:B------:R-:W2:Y:S01]  /*5c50*/  LDS.U16 R33, [R53+0x210] ;  /* 0x0002100035217984 */ /* 0x000ea20000000400 */
[----:B-1-3--:R-:W-:-:S02]  /*5c60*/  HADD2.F32 R50, -RZ, R15.H0_H0 ;  /* 0x2000000fff327230 */ /* 0x00afc40000004100 */
[----:B------:R-:W-:Y:S02]  /*5c70*/  HADD2.F32 R12, -RZ, R12.H1_H1 ;  /* 0x3000000cff0c7230 */ /* 0x000fe40000004100 */
[----:B------:R-:W-:Y:S02]  /*5c80*/  HADD2.F32 R14, -RZ, R14.H1_H1 ;  /* 0x3000000eff0e7230 */ /* 0x000fe40000004100 */
[----:B------:R-:W-:Y:S02]  /*5c90*/  HADD2.F32 R54, -RZ, R15.H1_H1 ;  /* 0x3000000fff367230 */ /* 0x000fe40000004100 */
[----:B--2---:R-:W-:-:S05]  /*5ca0*/  HADD2.F32 R33, -RZ, R33.H0_H0 ;  /* 0x20000021ff217230 */ /* 0x004fca0000004100 */
[C---:B------:R-:W-:Y:S02]  /*5cb0*/  FFMA.FTZ R41, R33.reuse, R52, R41 ;  /* 0x0000003421297223 */ /* 0x040fe40000010029 */
[C---:B------:R-:W-:Y:S01]  /*5cc0*/  FFMA.FTZ R50, R33.reuse, R50, R22 ;  /* 0x0000003221327223 */ /* 0x040fe20000010016 */
[----:B------:R-:W-:Y:S01]  /*5cd0*/  LEA R22, R32, UR6, 0x1 ;  /* 0x0000000620167c11 */ /* 0x000fe2000f8e08ff */
        /* <DEDUP_REMOVED lines=18> */
.L_x_810:
[----:B------:R-:W2:Y:S01]  /*5e00*/  LDS.U16 R12, [R22+0x8] ;  /* 0x00000800160c7984 */ /* 0x000ea20000000400 */
[----:B------:R-:W-:Y:S01]  /*5e10*/  IADD3 R46, R46, 0x8, RZ ;  /* 0x000000082e2e7810 */ /* 0x000fe20007ffe0ff */
[----:B------:R-:W-:Y:S02]  /*5e20*/  HADD2.F32 R15, -RZ, R29.H0_H0 ;  /* 0x2000001dff0f7230 */ /* 0x000fe40000004100 */
[----:B------:R-:W-:Y:S01]  /*5e30*/  HADD2.F32 R19, -RZ, R30.H0_H0 ;  /* 0x2000001eff137230 */ /* 0x000fe20000004100 */
[----:B------:R-:W-:Y:S01]  /*5e40*/  ISETP.GE.AND P0, PT, R46, R47, PT ;  /* 0x0000002f2e00720c */ /* 0x000fe20003f06270 */
[----:B------:R-:W-:Y:S02]  /*5e50*/  HADD2.F32 R33, -RZ, R31.H0_H0 ;  /* 0x2000001fff217230 */ /* 0x000fe40000004100 */
[--C-:B------:R-:W-:Y:S02]  /*5e60*/  HADD2.F32 R13, -RZ, R28.reuse.H0_H0 ;  /* 0x2000001cff0d7230 */ /* 0x100fe40000004100 */
[----:B------:R-:W-:-:S02]  /*5e70*/  HADD2.F32 R43, -RZ, R28.H1_H1 ;  /* 0x3000001cff2b7230 */ /* 0x000fc40000004100 */
[----:B-1----:R-:W-:Y:S02]  /*5e80*/  HADD2.F32 R29, -RZ, R29.H1_H1 ;  /* 0x3000001dff1d7230 */ /* 0x002fe40000004100 */
        /* <DEDUP_REMOVED lines=12> */
.L_x_805:
[----:B------:R-:W-:Y:S05]  /*5f50*/  BSYNC B0 ;  /* 0x0000000000007941 */ /* 0x000fea0003800000 */
.L_x_804:
        /* <DEDUP_REMOVED lines=61> */
.L_x_818:
[----:B-----5:R-:W-:Y:S02]  /*6330*/  HADD2.F32 R29, -RZ, R12.H0_H0 ;  /* 0x2000000cff1d7230 */ /* 0x020fe40000004100 */
[----:B------:R-:W-:Y:S02]  /*6340*/  HADD2.F32 R31, -RZ, R13.H0_H0 ;  /* 0x2000000dff1f7230 */ /* 0x000fe40000004100 */
[----:B------:R-:W-:Y:S01]  /*6350*/  HADD2.F32 R33, -RZ, R14.H0_H0 ;  /* 0x2000000eff217230 */ /* 0x000fe20000004100 */
[C---:B------:R-:W-:Y:S01]  /*6360*/  FFMA.FTZ R44, R46.reuse, R29, R44 ;  /* 0x0000001d2e2c7223 */ /* 0x040fe2000001002c */
[----:B------:R-:W-:Y:S01]  /*6370*/  HADD2.F32 R35, -RZ, R15.H0_H0 ;  /* 0x2000000fff237230 */ /* 0x000fe20000004100 */
[C---:B------:R-:W-:Y:S01]  /*6380*/  FFMA.FTZ R42, R46.reuse, R31, R42 ;  /* 0x0000001f2e2a7223 */ /* 0x040fe2000001002a */
[----:B-1----:R-:W-:Y:S01]  /*6390*/  HADD2.F32 R12, -RZ, R12.H1_H1 ;  /* 0x3000000cff0c7230 */ /* 0x002fe20000004100 */
        /* <DEDUP_REMOVED lines=9> */
.L_x_817:
[----:B------:R-:W-:Y:S05]  /*6430*/  BSYNC B2 ;  /* 0x0000000000027941 */ /* 0x000fea0003800000 */
.L_x_816:
[----:B------:R-:W-:Y:S02]  /*6440*/  IADD3 R20, R20, 0x4, RZ ;  /* 0x0000000414147810 */ /* 0x000fe40007ffe0ff */
.L_x_815:
[----:B------:R-:W-:Y:S05]  /*6450*/  BSYNC B1 ;  /* 0x0000000000017941 */ /* 0x000fea0003800000 */
.L_x_814:
[----:B------:R-:W-:-:S13]  /*6460*/  LOP3.LUT P0, RZ, R26, 0xfffffffc, RZ, 0xc0, !PT ;  /* 0xfffffffc1aff7812 */ /* 0x000fda000780c0ff */
[----:B------:R-:W-:Y:S05]  /*6470*/  @!P0 BRA `(.L_x_813) ;  /* 0x0000094000008947 */ /* 0x000fea0003800000 */
[C---:B------:R-:W-:Y:S01]  /*6480*/  LEA R45, R20.reuse, UR5, 0x1 ;  /* 0x00000005142d7c11 */ /* 0x040fe2000f8e08ff */
[----:B------:R-:W-:Y:S01]  /*6490*/  IMAD.MOV.U32 R26, RZ, RZ, RZ ;  /* 0x000000ffff1a7224 */ /* 0x000fe200078e00ff */
[----:B------:R-:W-:-:S03]  /*64a0*/  LEA R48, R20, 0x200, 0x7 ;  /* 0x0000020014307811 */ /* 0x000fc600078e38ff */
[----:B------:R-:W-:Y:S02]  /*64b0*/  IMAD R45, R4, -0x2, R45 ;  /* 0xfffffffe042d7824 */ /* 0x000fe400078e022d */
.L_x_825:
        /* <DEDUP_REMOVED lines=55> */
.L_x_821:
        /* <DEDUP_REMOVED lines=16> */
.L_x_820:
[----:B------:R-:W-:Y:S05]  /*6930*/  BSYNC B1 ;  /* 0x0000000000017941 */ /* 0x000fea0003800000 */
.L_x_819:
        /* <DEDUP_REMOVED lines=50> */
.L_x_824:
        /* <DEDUP_REMOVED lines=16> */
.L_x_823:
[----:B------:R-:W-:Y:S05]  /*6d60*/  BSYNC B1 ;  /* 0x0000000000017941 */ /* 0x000fea0003800000 */
.L_x_822:
[----:B------:R-:W-:Y:S02]  /*6d70*/  IADD3 R20, R20, 0x8, RZ ;  /* 0x0000000814147810 */ /* 0x000fe40007ffe0ff */
[----:B------:R-:W-:Y:S02]  /*6d80*/  IADD3 R26, R26, 0x10, RZ ;  /* 0x000000101a1a7810 */ /* 0x000fe40007ffe0ff */
[----:B------:R-:W-:Y:S02]  /*6d90*/  ISETP.GE.AND P0, PT, R20, R17, PT ;  /* 0x000000111400720c */ /* 0x000fe40003f06270 */
[----:B------:R-:W-:-:S11]  /*6da0*/  IADD3 R48, R48, 0x400, RZ ;  /* 0x0000040030307810 */ /* 0x000fd60007ffe0ff */
[----:B------:R-:W-:Y:S05]  /*6db0*/  @!P0 BRA `(.L_x_825) ;  /* 0xfffff70000008947 */ /* 0x000fea000383ffff */
.L_x_813:
[----:B------:R-:W-:Y:S05]  /*6dc0*/  BSYNC B0 ;  /* 0x0000000000007941 */ /* 0x000fea0003800000 */
.L_x_812:
        /* <DEDUP_REMOVED lines=34> */
.L_x_829:
[----:B------:R-:W-:Y:S05]  /*6ff0*/  BSYNC B1 ;  /* 0x0000000000017941 */ /* 0x000fea0003800000 */
.L_x_828:
        /* <DEDUP_REMOVED lines=16> */
.L_x_827:
[----:B------:R-:W-:Y:S05]  /*7100*/  BSYNC B0 ;  /* 0x0000000000007941 */ /* 0x000fea0003800000 */
.L_x_826:
        /* <DEDUP_REMOVED lines=18> */
.L_x_831:
[----:B------:R-:W-:Y:S05]  /*7230*/  BSYNC B0 ;  /* 0x0000000000007941 */ /* 0x000fea0003800000 */
.L_x_830:
        /* <DEDUP_REMOVED lines=20> */
.L_x_833:
[----:B------:R-:W-:Y:S05]  /*7380*/  BSYNC B0 ;  /* 0x0000000000007941 */ /* 0x000fea0003800000 */
.L_x_832:
        /* <DEDUP_REMOVED lines=8> */
.L_x_835:
[----:B------:R-:W-:Y:S05]  /*7410*/  BSYNC B0 ;  /* 0x0000000000007941 */ /* 0x000fea0003800000 */
.L_x_834:
        /* <DEDUP_REMOVED lines=20> */
.L_x_837:
[----:B------:R-:W-:Y:S05]  /*7560*/  BSYNC B0 ;  /* 0x0000000000007941 */ /* 0x000fea0003800000 */
.L_x_836:
        /* <DEDUP_REMOVED lines=16> */
.L_x_838:
        /* <DEDUP_REMOVED lines=58> */
.L_x_728:
[----:B------:R-:W-:Y:S01]  /*7a10*/  IMAD.MOV.U32 R48, RZ, RZ, R15 ;  /* 0x000000ffff307224 */ /* 0x000fe200078e000f */
[----:B------:R-:W-:Y:S01]  /*7a20*/  MOV R46, 0x7a70 ;  /* 0x00007a70002e7802 */ /* 0x000fe20000000f00 */
[----:B------:R-:W-:Y:S02]  /*7a30*/  IMAD.MOV.U32 R49, RZ, RZ, 0x10 ;  /* 0x00000010ff317424 */ /* 0x000fe400078e00ff */
[----:B------:R-:W-:Y:S02]  /*7a40*/  IMAD.MOV.U32 R63, RZ, RZ, 0x1f ;  /* 0x0000001fff3f7424 */ /* 0x000fe400078e00ff */
[----:B------:R-:W-:Y:S02]  /*7a50*/  IMAD.MOV.U32 R64, RZ, RZ, -0x1 ;  /* 0xffffffffff407424 */ /* 0x000fe400078e00ff */
[----:B0-----:R-:W-:Y:S05]  /*7a60*/  CALL.REL.NOINC `($__internal_5_$__cuda_sm70_shflsync_bfly_p) ;  /* 0x0000046000007944 */ /* 0x001fea0003c00000 */
[----:B-1----:R-:W-:Y:S01]  /*7a70*/  IMAD.MOV.U32 R0, RZ, RZ, R48 ;  /* 0x000000ffff007224 */ /* 0x002fe200078e0030 */
[----:B0-----:R-:W-:Y:S05]  /*7a80*/  BRA `(.L_x_839) ;  /* 0xffffa40000007947 */ /* 0x001fea000383ffff */
.L_x_729:
[----:B------:R-:W-:Y:S01]  /*7a90*/  IMAD.MOV.U32 R48, RZ, RZ, R15 ;  /* 0x000000ffff307224 */ /* 0x000fe200078e000f */
[----:B------:R-:W-:Y:S01]  /*7aa0*/  MOV R46, 0x7af0 ;  /* 0x00007af0002e7802 */ /* 0x000fe20000000f00 */
[----:B------:R-:W-:-:S02]  /*7ab0*/  IMAD.MOV.U32 R49, RZ, RZ, 0x8 ;  /* 0x00000008ff317424 */ /* 0x000fc400078e00ff */
[----:B------:R-:W-:Y:S02]  /*7ac0*/  IMAD.MOV.U32 R63, RZ, RZ, 0x1f ;  /* 0x0000001fff3f7424 */ /* 0x000fe400078e00ff */
[----:B------:R-:W-:Y:S02]  /*7ad0*/  IMAD.MOV.U32 R64, RZ, RZ, -0x1 ;  /* 0xffffffffff407424 */ /* 0x000fe400078e00ff */
[----:B0-----:R-:W-:Y:S05]  /*7ae0*/  CALL.REL.NOINC `($__internal_5_$__cuda_sm70_shflsync_bfly_p) ;  /* 0x000003e000007944 */ /* 0x001fea0003c00000 */
[----:B-1----:R-:W-:Y:S01]  /*7af0*/  FADD.FTZ R15, R15, R48 ;  /* 0x000000300f0f7221 */ /* 0x002fe20000010000 */
[----:B------:R-:W-:Y:S01]  /*7b00*/  MOV R46, 0x7b60 ;  /* 0x00007b60002e7802 */ /* 0x000fe20000000f00 */
[----:B0-----:R-:W-:Y:S02]  /*7b10*/  IMAD.MOV.U32 R49, RZ, RZ, 0x4 ;  /* 0x00000004ff317424 */ /* 0x001fe400078e00ff */
[----:B------:R-:W-:Y:S02]  /*7b20*/  IMAD.MOV.U32 R63, RZ, RZ, 0x1f ;  /* 0x0000001fff3f7424 */ /* 0x000fe400078e00ff */
[----:B------:R-:W-:Y:S02]  /*7b30*/  IMAD.MOV.U32 R64, RZ, RZ, -0x1 ;  /* 0xffffffffff407424 */ /* 0x000fe400078e00ff */
[----:B------:R-:W-:-:S02]  /*7b40*/  IMAD.MOV.U32 R48, RZ, RZ, R15 ;  /* 0x000000ffff307224 */ /* 0x000fc400078e000f */
[----:B------:R-:W-:Y:S05]  /*7b50*/  CALL.REL.NOINC `($__internal_5_$__cuda_sm70_shflsync_bfly_p) ;  /* 0x0000037000007944 */ /* 0x000fea0003c00000 */
[----:B-1----:R-:W-:Y:S01]  /*7b60*/  FADD.FTZ R15, R15, R48 ;  /* 0x000000300f0f7221 */ /* 0x002fe20000010000 */
[----:B------:R-:W-:Y:S01]  /*7b70*/  MOV R46, 0x7bd0 ;  /* 0x00007bd0002e7802 */ /* 0x000fe20000000f00 */
[----:B0-----:R-:W-:-:S02]  /*7b80*/  IMAD.MOV.U32 R49, RZ, RZ, 0x2 ;  /* 0x00000002ff317424 */ /* 0x001fc400078e00ff */
[----:B------:R-:W-:Y:S02]  /*7b90*/  IMAD.MOV.U32 R63, RZ, RZ, 0x1f ;  /* 0x0000001fff3f7424 */ /* 0x000fe400078e00ff */
[----:B------:R-:W-:Y:S02]  /*7ba0*/  IMAD.MOV.U32 R64, RZ, RZ, -0x1 ;  /* 0xffffffffff407424 */ /* 0x000fe400078e00ff */
[----:B------:R-:W-:Y:S02]  /*7bb0*/  IMAD.MOV.U32 R48, RZ, RZ, R15 ;  /* 0x000000ffff307224 */ /* 0x000fe400078e000f */
[----:B------:R-:W-:Y:S05]  /*7bc0*/  CALL.REL.NOINC `($__internal_5_$__cuda_sm70_shflsync_bfly_p) ;  /* 0x0000030000007944 */ /* 0x000fea0003c00000 */
[----:B-1----:R-:W-:Y:S01]  /*7bd0*/  FADD.FTZ R4, R15, R48 ;  /* 0x000000300f047221 */ /* 0x002fe20000010000 */
[----:B------:R-:W-:Y:S01]  /*7be0*/  MOV R46, 0x7c40 ;  /* 0x00007c40002e7802 */ /* 0x000fe20000000f00 */
[----:B0-----:R-:W-:Y:S02]  /*7bf0*/  IMAD.MOV.U32 R49, RZ, RZ, 0x1 ;  /* 0x00000001ff317424 */ /* 0x001fe400078e00ff */
[----:B------:R-:W-:Y:S02]  /*7c00*/  IMAD.MOV.U32 R63, RZ, RZ, 0x1f ;  /* 0x0000001fff3f7424 */ /* 0x000fe400078e00ff */
[----:B------:R-:W-:-:S02]  /*7c10*/  IMAD.MOV.U32 R64, RZ, RZ, -0x1 ;  /* 0xffffffffff407424 */ /* 0x000fc400078e00ff */
[----:B------:R-:W-:Y:S02]  /*7c20*/  IMAD.MOV.U32 R48, RZ, RZ, R4 ;  /* 0x000000ffff307224 */ /* 0x000fe400078e0004 */
[----:B------:R-:W-:Y:S05]  /*7c30*/  CALL.REL.NOINC `($__internal_5_$__cuda_sm70_shflsync_bfly_p) ;  /* 0x0000029000007944 */ /* 0x000fea0003c00000 */
[----:B-1----:R-:W-:Y:S01]  /*7c40*/  IMAD.MOV.U32 R5, RZ, RZ, R48 ;  /* 0x000000ffff057224 */ /* 0x002fe200078e0030 */
[----:B0-----:R-:W-:Y:S05]  /*7c50*/  BRA `(.L_x_840) ;  /* 0xffffa2c000007947 */ /* 0x001fea000383ffff */
.L_x_767:
[----:B------:R-:W-:Y:S01]  /*7c60*/  IMAD.MOV.U32 R48, RZ, RZ, R65 ;  /* 0x000000ffff307224 */ /* 0x000fe200078e0041 */
[----:B------:R-:W-:Y:S01]  /*7c70*/  MOV R46, 0x7cc0 ;  /* 0x00007cc0002e7802 */ /* 0x000fe20000000f00 */
[----:B------:R-:W-:Y:S02]  /*7c80*/  IMAD.MOV.U32 R49, RZ, RZ, 0x2 ;  /* 0x00000002ff317424 */ /* 0x000fe400078e00ff */
[----:B------:R-:W-:Y:S02]  /*7c90*/  IMAD.MOV.U32 R63, RZ, RZ, 0x1f ;  /* 0x0000001fff3f7424 */ /* 0x000fe400078e00ff */
[----:B------:R-:W-:Y:S02]  /*7ca0*/  IMAD.MOV.U32 R64, RZ, RZ, -0x1 ;  /* 0xffffffffff407424 */ /* 0x000fe400078e00ff */
[----:B------:R-:W-:Y:S05]  /*7cb0*/  CALL.REL.NOINC `($__internal_5_$__cuda_sm70_shflsync_bfly_p) ;  /* 0x0000021000007944 */ /* 0x000fea0003c00000 */
[----:B-1----:R-:W-:Y:S01]  /*7cc0*/  IMAD.MOV.U32 R46, RZ, RZ, R48 ;  /* 0x000000ffff2e7224 */ /* 0x002fe200078e0030 */
[----:B0-----:R-:W-:Y:S05]  /*7cd0*/  BRA `(.L_x_841) ;  /* 0xffffc3d000007947 */ /* 0x001fea000383ffff */
.L_x_768:
[----:B------:R-:W-:Y:S01]  /*7ce0*/  IMAD.MOV.U32 R48, RZ, RZ, R65 ;  /* 0x000000ffff307224 */ /* 0x000fe200078e0041 */
[----:B------:R-:W-:Y:S01]  /*7cf0*/  MOV R46, 0x7d40 ;  /* 0x00007d40002e7802 */ /* 0x000fe20000000f00 */
[----:B------:R-:W-:-:S02]  /*7d00*/  IMAD.MOV.U32 R49, RZ, RZ, 0x1 ;  /* 0x00000001ff317424 */ /* 0x000fc400078e00ff */
[----:B------:R-:W-:Y:S02]  /*7d10*/  IMAD.MOV.U32 R63, RZ, RZ, 0x1f ;  /* 0x0000001fff3f7424 */ /* 0x000fe400078e00ff */
[----:B------:R-:W-:Y:S02]  /*7d20*/  IMAD.MOV.U32 R64, RZ, RZ, -0x1 ;  /* 0xffffffffff407424 */ /* 0x000fe400078e00ff */
[----:B------:R-:W-:Y:S05]  /*7d30*/  CALL.REL.NOINC `($__internal_5_$__cuda_sm70_shflsync_bfly_p) ;  /* 0x0000019000007944 */ /* 0x000fea0003c00000 */
[----:B-1----:R-:W-:Y:S01]  /*7d40*/  IMAD.MOV.U32 R46, RZ, RZ, R48 ;  /* 0x000000ffff2e7224 */ /* 0x002fe200078e0030 */
[----:B0-----:R-:W-:Y:S05]  /*7d50*/  BRA `(.L_x_842) ;  /* 0xffffc38000007947 */ /* 0x001fea000383ffff */
.L_x_772:
        /* <DEDUP_REMOVED lines=8> */
.L_x_773:
[----:B------:R-:W-:Y:S01]  /*7de0*/  IMAD.MOV.U32 R48, RZ, RZ, R5 ;  /* 0x000000ffff307224 */ /* 0x000fe200078e0005 */
[----:B------:R-:W-:Y:S01]  /*7df0*/  MOV R46, 0x7e40 ;  /* 0x00007e40002e7802 */ /* 0x000fe20000000f00 */
[----:B------:R-:W-:-:S02]  /*7e00*/  IMAD.MOV.U32 R49, RZ, RZ, 0x8 ;  /* 0x00000008ff317424 */ /* 0x000fc400078e00ff */
[----:B------:R-:W-:Y:S02]  /*7e10*/  IMAD.MOV.U32 R63, RZ, RZ, 0x1f ;  /* 0x0000001fff3f7424 */ /* 0x000fe400078e00ff */
[----:B------:R-:W-:Y:S02]  /*7e20*/  IMAD.MOV.U32 R64, RZ, RZ, -0x1 ;  /* 0xffffffffff407424 */ /* 0x000fe400078e00ff */
[----:B01----:R-:W-:Y:S05]  /*7e30*/  CALL.REL.NOINC `($__internal_5_$__cuda_sm70_shflsync_bfly_p) ;  /* 0x0000009000007944 */ /* 0x003fea0003c00000 */
[----:B-1----:R-:W-:Y:S01]  /*7e40*/  FMNMX.FTZ R0, R5, R48, !PT ;  /* 0x0000003005007209 */ /* 0x002fe20007810000 */
[----:B0-----:R-:W-:Y:S01]  /*7e50*/  IMAD.MOV.U32 R49, RZ, RZ, 0x4 ;  /* 0x00000004ff317424 */ /* 0x001fe200078e00ff */
[----:B------:R-:W-:Y:S01]  /*7e60*/  MOV R46, 0x7eb0 ;  /* 0x00007eb0002e7802 */ /* 0x000fe20000000f00 */
[----:B------:R-:W-:Y:S02]  /*7e70*/  IMAD.MOV.U32 R63, RZ, RZ, 0x1f ;  /* 0x0000001fff3f7424 */ /* 0x000fe400078e00ff */
[----:B------:R-:W-:Y:S02]  /*7e80*/  IMAD.MOV.U32 R64, RZ, RZ, -0x1 ;  /* 0xffffffffff407424 */ /* 0x000fe400078e00ff */
[----:B------:R-:W-:Y:S02]  /*7e90*/  IMAD.MOV.U32 R48, RZ, RZ, R0 ;  /* 0x000000ffff307224 */ /* 0x000fe400078e0000 */
[----:B------:R-:W-:Y:S05]  /*7ea0*/  CALL.REL.NOINC `($__internal_5_$__cuda_sm70_shflsync_bfly_p) ;  /* 0x0000002000007944 */ /* 0x000fea0003c00000 */
[----:B-1----:R-:W-:Y:S01]  /*7eb0*/  IMAD.MOV.U32 R3, RZ, RZ, R48 ;  /* 0x000000ffff037224 */ /* 0x002fe200078e0030 */
[----:B0-----:R-:W-:Y:S05]  /*7ec0*/  BRA `(.L_x_844) ;  /* 0xffffc4d000007947 */ /* 0x001fea000383ffff */
        .weak           $__internal_5_$__cuda_sm70_shflsync_bfly_p
        .type           $__internal_5_$__cuda_sm70_shflsync_bfly_p,@function
        .size           $__internal_5_$__cuda_sm70_shflsync_bfly_p,(.L_x_2678 - $__internal_5_$__cuda_sm70_shflsync_bfly_p)
$__internal_5_$__cuda_sm70_shflsync_bfly_p:
[----:B------:R-:W-:Y:S01]  /*7ed0*/  IMAD.MOV.U32 R47, RZ, RZ, 0x0 ;  /* 0x00000000ff2f7424 */ /* 0x000fe200078e00ff */
[----:B------:R-:W-:Y:S04]  /*7ee0*/  WARPSYNC R64 ;  /* 0x0000004000007348 */ /* 0x000fe80003800000 */
[----:B------:R0:W1:Y:S01]  /*7ef0*/  SHFL.BFLY PT, R48, R48, R49, R63 ;  /* 0x0c00003130307389 */ /* 0x00006200000e003f */
[----:B------:R-:W-:Y:S05]  /*7f00*/  RET.REL.NODEC R46 `(_ZN4mmha33masked_multihead_attention_kernelItLi128ELi128ELi4ELi16ELi64ELb1ELb0EEEv26Multihead_attention_paramsIT_XT5_EE) ;  /* 0xffff80f02e007950 */ /* 0x000fea0003c3ffff */
.L_x_845:
        /* <DEDUP_REMOVED lines=15> */
.L_x_2678:


//--------------------- .text._ZN4mmha33masked_multihead_attention_kernelIfLi128ELi128ELi1ELi32ELi256ELb1ELb1EEEv26Multihead_attention_paramsIT_XT5_EE --------------------------
	.section	.text._ZN4mmha33masked_multihead_attention_kernelIfLi128ELi128ELi1ELi32ELi256ELb1ELb1EEEv26Multihead_attention_paramsIT_XT5_EE,"ax",@progbits
	.sectioninfo	@"SHI_REGISTERS=255"
	.align	128
        .global         _ZN4mmha33masked_multihead_attention_kernelIfLi128ELi128ELi1ELi32ELi256ELb1ELb1EEEv26Multihead_attention_paramsIT_XT5_EE
        .type           _ZN4mmha33masked_multihead_attention_kernelIfLi128ELi128ELi1ELi32ELi256ELb1ELb1EEEv26Multihead_attention_paramsIT_XT5_EE,@function
        .size           _ZN4mmha33masked_multihead_attention_kernelIfLi128ELi128ELi1ELi32ELi256ELb1ELb1EEEv26Multihead_attention_paramsIT_XT5_EE,(.L_x_2679 - _ZN4mmha33masked_multihead_attention_kernelIfLi128ELi128ELi1ELi32ELi256ELb1ELb1EEEv26Multihead_attention_paramsIT_XT5_EE)
        .other          _ZN4mmha33masked_multihead_attention_kernelIfLi128ELi128ELi1ELi32ELi256ELb1ELb1EEEv26Multihead_attention_paramsIT_XT5_EE,@"STO_CUDA_ENTRY STV_DEFAULT"
_ZN4mmha33masked_multihead_attention_kernelIfLi128ELi128ELi1ELi32ELi256ELb1ELb1EEEv26Multihead_attention_paramsIT_XT5_EE:
.text._ZN4mmha33masked_multihead_attention_kernelIfLi128ELi128ELi1ELi32ELi256ELb1ELb1EEEv26Multihead_attention_paramsIT_XT5_EE:
[----:B------:R-:W-:Y:S02]  /*0000*/  MOV R1, c[0x0][0x28] ;  /* 0x00000a0000017a02 */ /* 0x000fe40000000f00 */
[----:B------:R-:W0:Y:S01]  /*0010*/  S2R R17, SR_CTAID.Y ;  /* 0x0000000000117919 */ /* 0x000e220000002600 */
[----:B------:R-:W-:Y:S01]  /*0020*/  ISETP.NE.U32.AND P0, PT, RZ, c[0x0][0x270], PT ;  /* 0x00009c00ff007a0c */ /* 0x000fe20003f05070 */
[----:B------:R-:W-:Y:S01]  /*0030*/  ULDC.64 UR36, c[0x0][0x118] ;  /* 0x0000460000247ab9 */ /* 0x000fe20000000a00 */
[----:B------:R-:W-:Y:S02]  /*0040*/  IADD3 R1, R1, -0x1e0, RZ ;  /* 0xfffffe2001017810 */ /* 0x000fe40007ffe0ff */
[----:B------:R-:W-:-:S13]  /*0050*/  ISETP.NE.AND.EX P0, PT, RZ, c[0x0][0x274], PT, P0 ;  /* 0x00009d00ff007a0c */ /* 0x000fda0003f05300 */
[----:B------:R-:W-:Y:S05]  /*0060*/  @!P0 BRA `(.L_x_846) ;  /* 0x0000005000008947 */ /* 0x000fea0003800000 */
[----:B0-----:R-:W-:-:S04]  /*0070*/  IADD3 R2, P0, R17, c[0x0][0x270], RZ ;  /* 0x00009c0011027a10 */ /* 0x001fc80007f1e0ff */
[----:B------:R-:W-:-:S05]  /*0080*/  LEA.HI.X.SX32 R3, R17, c[0x0][0x274], 0x1, P0 ;  /* 0x00009d0011037a11 */ /* 0x000fca00000f0eff */
[----:B------:R-:W2:Y:S02]  /*0090*/  LDG.E.U8 R2, [R2.64] ;  /* 0x0000002402027981 */ /* 0x000ea4000c1e1100 */
[----:B--2---:R-:W-:-:S13]  /*00a0*/  ISETP.NE.AND P0, PT, R2, 0x1, PT ;  /* 0x000000010200780c */ /* 0x004fda0003f05270 */
[----:B------:R-:W-:Y:S05]  /*00b0*/  @!P0 EXIT ;  /* 0x000000000000894d */ /* 0x000fea0003800000 */
.L_x_846:
[----:B------:R-:W-:Y:S02]  /*00c0*/  IABS R5, c[0x0][0x1d0] ;  /* 0x0000740000057a13 */ /* 0x000fe40000000000 */
[----:B0-----:R-:W-:Y:S02]  /*00d0*/  IABS R6, R17 ;  /* 0x0000001100067213 */ /* 0x001fe40000000000 */
[----:B------:R-:W0:Y:S01]  /*00e0*/  I2F.RP R0, R5 ;  /* 0x0000000500007306 */ /* 0x000e220000209400 */
[----:B------:R-:W-:-:S07]  /*00f0*/  MOV R14, 0x4 ;  /* 0x00000004000e7802 */ /* 0x000fce0000000f00 */
[----:B0-----:R-:W0:Y:S02]  /*0100*/  MUFU.RCP R0, R0 ;  /* 0x0000000000007308 */ /* 0x001e240000001000 */
[----:B0-----:R-:W-:-:S06]  /*0110*/  IADD3 R2, R0, 0xffffffe, RZ ;  /* 0x0ffffffe00027810 */ /* 0x001fcc0007ffe0ff */
[----:B------:R0:W1:Y:S02]  /*0120*/  F2I.FTZ.U32.TRUNC.NTZ R3, R2 ;  /* 0x0000000200037305 */ /* 0x000064000021f000 */
[----:B0-----:R-:W-:Y:S01]  /*0130*/  HFMA2.MMA R2, -RZ, RZ, 0, 0 ;  /* 0x00000000ff027435 */ /* 0x001fe200000001ff */
[----:B-1----:R-:W-:-:S04]  /*0140*/  IMAD.MOV R4, RZ, RZ, -R3 ;  /* 0x000000ffff047224 */ /* 0x002fc800078e0a03 */
[----:B------:R-:W-:-:S05]  /*0150*/  IMAD R7, R4, R5, RZ ;  /* 0x0000000504077224 */ /* 0x000fca00078e02ff */
[----:B------:R-:W-:-:S06]  /*0160*/  IMAD.HI.U32 R3, R3, R7, R2 ;  /* 0x0000000703037227 */ /* 0x000fcc00078e0002 */
[----:B------:R-:W-:-:S04]  /*0170*/  IMAD.HI.U32 R4, R3, R6, RZ ;  /* 0x0000000603047227 */ /* 0x000fc800078e00ff */
[----:B------:R-:W-:Y:S01]  /*0180*/  IMAD.MOV R0, RZ, RZ, -R4 ;  /* 0x000000ffff007224 */ /* 0x000fe200078e0a04 */
[----:B------:R-:W-:Y:S01]  /*0190*/  ISETP.NE.U32.AND P0, PT, RZ, c[0x0][0x240], PT ;  /* 0x00009000ff007a0c */ /* 0x000fe20003f05070 */
[----:B------:R-:W-:Y:S01]  /*01a0*/  HFMA2.MMA R252, -RZ, RZ, 0, 0 ;  /* 0x00000000fffc7435 */ /* 0x000fe200000001ff */
[----:B------:R-:W-:-:S04]  /*01b0*/  IMAD.WIDE R2, R17, R14, c[0x0][0x278] ;  /* 0x00009e0011027625 */ /* 0x000fc800078e020e */
[C---:B------:R-:W-:Y:S01]  /*01c0*/  IMAD R0, R5.reuse, R0, R6 ;  /* 0x0000000005007224 */ /* 0x040fe200078e0206 */
[----:B------:R-:W-:Y:S01]  /*01d0*/  ISETP.NE.AND.EX P0, PT, RZ, c[0x0][0x244], PT, P0 ;  /* 0x00009100ff007a0c */ /* 0x000fe20003f05300 */
[----:B------:R-:W2:Y:S03]  /*01e0*/  LDG.E R3, [R2.64] ;  /* 0x0000002402037981 */ /* 0x000ea6000c1e1900 */
[----:B------:R-:W-:-:S13]  /*01f0*/  ISETP.GT.U32.AND P2, PT, R5, R0, PT ;  /* 0x000000000500720c */ /* 0x000fda0003f44070 */
[----:B------:R-:W-:-:S05]  /*0200*/  @!P2 IMAD.IADD R0, R0, 0x1, -R5 ;  /* 0x000000010000a824 */ /* 0x000fca00078e0a05 */
[----:B------:R-:W-:Y:S02]  /*0210*/  ISETP.GE.U32.AND P1, PT, R0, R5, PT ;  /* 0x000000050000720c */ /* 0x000fe40003f26070 */
[----:B------:R-:W-:Y:S02]  /*0220*/  LOP3.LUT R0, R17, c[0x0][0x1d0], RZ, 0x3c, !PT ;  /* 0x0000740011007a12 */ /* 0x000fe400078e3cff */
[----:B------:R-:W-:Y:S02]  /*0230*/  @!P2 IADD3 R4, R4, 0x1, RZ ;  /* 0x000000010404a810 */ /* 0x000fe40007ffe0ff */
[----:B------:R-:W-:Y:S02]  /*0240*/  ISETP.GE.AND P3, PT, R0, RZ, PT ;  /* 0x000000ff0000720c */ /* 0x000fe40003f66270 */
[----:B------:R-:W-:Y:S02]  /*0250*/  ISETP.NE.AND P2, PT, RZ, c[0x0][0x1d0], PT ;  /* 0x00007400ff007a0c */ /* 0x000fe40003f45270 */
[----:B------:R-:W-:-:S03]  /*0260*/  ISETP.EQ.AND P4, PT, RZ, c[0x0][0x1ec], P0 ;  /* 0x00007b00ff007a0c */ /* 0x000fc60000782270 */
[----:B------:R-:W-:-:S04]  /*0270*/  @P1 IADD3 R4, R4, 0x1, RZ ;  /* 0x0000000104041810 */ /* 0x000fc80007ffe0ff */
[----:B------:R-:W-:-:S05]  /*0280*/  MOV R15, R4 ;  /* 0x00000004000f7202 */ /* 0x000fca0000000f00 */
[----:B------:R-:W-:Y:S01]  /*0290*/  @!P3 IMAD.MOV R15, RZ, RZ, -R15 ;  /* 0x000000ffff0fb224 */ /* 0x000fe200078e0a0f */
[----:B------:R-:W-:-:S05]  /*02a0*/  @!P2 LOP3.LUT R15, RZ, c[0x0][0x1d0], RZ, 0x33, !PT ;  /* 0x00007400ff0faa12 */ /* 0x000fca00078e33ff */
[----:B------:R-:W-:-:S05]  /*02b0*/  @P4 IMAD.WIDE R4, R15, R14, c[0x0][0x240] ;  /* 0x000090000f044625 */ /* 0x000fca00078e020e */
[----:B------:R-:W3:Y:S01]  /*02c0*/  @P4 LDG.E R252, [R4.64] ;  /* 0x0000002404fc4981 */ /* 0x000ee2000c1e1900 */
[----:B------:R-:W-:-:S03]  /*02d0*/  ISETP.NE.U32.AND P1, PT, RZ, c[0x0][0x1f8], PT ;  /* 0x00007e00ff007a0c */ /* 0x000fc60003f25070 */
[----:B------:R-:W0:Y:S01]  /*02e0*/  S2R R40, SR_TID.X ;  /* 0x0000000000287919 */ /* 0x000e220000002100 */
[----:B------:R-:W-:-:S03]  /*02f0*/  ISETP.NE.AND.EX P1, PT, RZ, c[0x0][0x1fc], PT, P1 ;  /* 0x00007f00ff007a0c */ /* 0x000fc60003f25310 */
[----:B------:R-:W1:Y:S01]  /*0300*/  S2R R8, SR_CTAID.X ;  /* 0x0000000000087919 */ /* 0x000e620000002500 */
[----:B------:R-:W-:Y:S01]  /*0310*/  SHF.R.S32.HI R6, RZ, 0x1f, R17 ;  /* 0x0000001fff067819 */ /* 0x000fe20000011411 */
[----:B------:R-:W-:-:S08]  /*0320*/  IMAD.MOV.U32 R42, RZ, RZ, RZ ;  /* 0x000000ffff2a7224 */ /* 0x000fd000078e00ff */
[----:B------:R-:W-:-:S04]  /*0330*/  @P1 LEA R10, P3, R17, c[0x0][0x1f8], 0x2 ;  /* 0x00007e00110a1a11 */ /* 0x000fc800078610ff */
[----:B------:R-:W-:-:S05]  /*0340*/  @P1 LEA.HI.X R11, R17, c[0x0][0x1fc], R6, 0x2, P3 ;  /* 0x00007f00110b1a11 */ /* 0x000fca00018f1406 */
[----:B------:R-:W4:Y:S01]  /*0350*/  @P1 LDG.E R42, [R10.64] ;  /* 0x000000240a2a1981 */ /* 0x000f22000c1e1900 */
[C---:B0-----:R-:W-:Y:S02]  /*0360*/  ISETP.LT.AND P2, PT, R40.reuse, 0x20, P4 ;  /* 0x000000202800780c */ /* 0x041fe40002741270 */
[----:B------:R-:W-:Y:S01]  /*0370*/  SHF.L.U32 R41, R40, 0x2, RZ ;  /* 0x0000000228297819 */ /* 0x000fe200000006ff */
[----:B-1----:R-:W-:Y:S02]  /*0380*/  IMAD R245, R17, c[0x0][0x1d8], R8 ;  /* 0x0000760011f57a24 */ /* 0x002fe400078e0208 */
[----:B------:R-:W-:Y:S01]  /*0390*/  IMAD.SHL.U32 R0, R8, 0x80, RZ ;  /* 0x0000008008007824 */ /* 0x000fe200078e00ff */
[----:B------:R-:W-:-:S04]  /*03a0*/  IABS R16, c[0x0][0x1d4] ;  /* 0x0000750000107a13 */ /* 0x000fc80000000000 */
[----:B------:R-:W0:Y:S01]  /*03b0*/  R2UR UR7, R16 ;  /* 0x00000000100773c2 */ /* 0x000e2200000e0000 */
[----:B------:R-:W-:-:S07]  /*03c0*/  ISETP.GT.AND P5, PT, R40, 0x1f, PT ;  /* 0x0000001f2800780c */ /* 0x000fce0003fa4270 */
[----:B--2---:R3:W1:Y:S02]  /*03d0*/  R2UR UR40, R3 ;  /* 0x00000000032873c2 */ /* 0x00466400000e0000 */
[----:B---3--:R-:W-:-:S04]  /*03e0*/  @P2 IMAD R3, R252, c[0x0][0x1d8], R8 ;  /* 0x00007600fc032a24 */ /* 0x008fc800078e0208 */
[----:B------:R-:W-:-:S04]  /*03f0*/  @P2 IMAD R3, R3, 0x80, R41 ;  /* 0x0000008003032824 */ /* 0x000fc800078e0229 */
[----:B------:R-:W-:-:S05]  /*0400*/  @P2 IMAD.WIDE R8, R3, R14, c[0x0][0x230] ;  /* 0x00008c0003082625 */ /* 0x000fca00078e020e */
[----:B------:R2:W5:Y:S01]  /*0410*/  @P2 LDG.E.128 R36, [R8.64] ;  /* 0x0000002408242981 */ /* 0x000562000c1e1d00 */
[----:B0-----:R-:W0:Y:S08]  /*0420*/  I2F.RP R3, UR7 ;  /* 0x0000000700037d06 */ /* 0x001e300008209400 */
[----:B0-----:R-:W0:Y:S01]  /*0430*/  MUFU.RCP R3, R3 ;  /* 0x0000000300037308 */ /* 0x001e220000001000 */
[----:B-1----:R-:W-:Y:S01]  /*0440*/  UIADD3 UR39, UR40, -0x1, URZ ;  /* 0xffffffff28277890 */ /* 0x002fe2000fffe03f */
[----:B------:R-:W-:Y:S01]  /*0450*/  IMAD.SHL.U32 R245, R245, 0x80, RZ ;  /* 0x00000080f5f57824 */ /* 0x000fe200078e00ff */
[----:B0-----:R-:W-:-:S06]  /*0460*/  IADD3 R12, R3, 0xffffffe, RZ ;  /* 0x0ffffffe030c7810 */ /* 0x001fcc0007ffe0ff */
[----:B------:R-:W0:Y:S01]  /*0470*/  F2I.FTZ.U32.TRUNC.NTZ R12, R12 ;  /* 0x0000000c000c7305 */ /* 0x000e22000021f000 */
[----:B------:R-:W-:Y:S02]  /*0480*/  MOV R4, UR39 ;  /* 0x0000002700047c02 */ /* 0x000fe40008000f00 */
[----:B------:R-:W-:-:S03]  /*0490*/  IADD3 R19, R245, R41, RZ ;  /* 0x00000029f5137210 */ /* 0x000fc60007ffe0ff */
[----:B------:R-:W-:Y:S01]  /*04a0*/  @!P5 IMAD.SHL.U32 R4, R4, 0x4, RZ ;  /* 0x000000040404d824 */ /* 0x000fe200078e00ff */
[----:B------:R-:W-:-:S03]  /*04b0*/  CS2R R24, SRZ ;  /* 0x0000000000187805 */ /* 0x000fc6000001ff00 */
[----:B------:R-:W-:Y:S01]  /*04c0*/  @!P5 IMAD R4, R19, c[0x0][0x1d4], R4 ;  /* 0x000075001304da24 */ /* 0x000fe200078e0204 */
[----:B------:R-:W-:-:S03]  /*04d0*/  CS2R R26, SRZ ;  /* 0x00000000001a7805 */ /* 0x000fc6000001ff00 */
[----:B------:R-:W-:Y:S01]  /*04e0*/  @!P5 IMAD.WIDE R4, R4, R14, c[0x0][0x198] ;  /* 0x000066000404d625 */ /* 0x000fe200078e020e */
[----:B0-----:R-:W0:Y:S04]  /*04f0*/  R2UR UR5, R12 ;  /* 0x000000000c0573c2 */ /* 0x001e2800000e0000 */
[----:B------:R1:W5:Y:S02]  /*0500*/  @!P5 LDG.E.128 R24, [R4.64] ;  /* 0x000000240418d981 */ /* 0x000364000c1e1d00 */
[----:B-1----:R-:W-:-:S04]  /*0510*/  IABS R4, UR39 ;  /* 0x0000002700047c13 */ /* 0x002fc80008000000 */
[----:B------:R-:W1:Y:S01]  /*0520*/  R2UR UR38, R4 ;  /* 0x00000000042673c2 */ /* 0x000e6200000e0000 */
[----:B------:R-:W-:Y:S02]  /*0530*/  UMOV UR4, URZ ;  /* 0x0000003f00047c82 */ /* 0x000fe40008000000 */
[----:B0-----:R-:W-:-:S04]  /*0540*/  UIADD3 UR6, URZ, -UR5, URZ ;  /* 0x800000053f067290 */ /* 0x001fc8000fffe03f */
[----:B------:R-:W-:-:S04]  /*0550*/  UIMAD UR6, UR6, UR7, URZ ;  /* 0x00000007060672a4 */ /* 0x000fc8000f8e023f */
[----:B------:R-:W-:-:S04]  /*0560*/  UIMAD.WIDE.U32 UR4, UR5, UR6, UR4 ;  /* 0x00000006050472a5 */ /* 0x000fc8000f8e0004 */
[----:B-1----:R-:W-:-:S04]  /*0570*/  UIMAD.WIDE.U32 UR4, UR5, UR38, URZ ;  /* 0x00000026050472a5 */ /* 0x002fc8000f8e003f */
[----:B------:R-:W-:-:S04]  /*0580*/  UIADD3 UR5, -UR5, URZ, URZ ;  /* 0x0000003f05057290 */ /* 0x000fc8000fffe13f */
[----:B------:R-:W-:-:S04]  /*0590*/  UIMAD UR38, UR7, UR5, UR38 ;  /* 0x00000005072672a4 */ /* 0x000fc8000f8e0226 */
[----:B------:R-:W-:Y:S01]  /*05a0*/  UISETP.GT.U32.AND UP0, UPT, UR7, UR38, UPT ;  /* 0x000000260700728c */ /* 0x000fe2000bf04070 */
[----:B------:R-:W-:-:S10]  /*05b0*/  ISETP.EQ.U32.AND P0, PT, RZ, c[0x0][0x170], PT ;  /* 0x00005c00ff007a0c */ /* 0x000fd40003f02070 */
[----:B------:R-:W-:Y:S01]  /*05c0*/  @!UP0 UIADD3 UR38, UR38, -UR7, URZ ;  /* 0x8000000726268290 */ /* 0x000fe2000fffe03f */
[----:B------:R-:W-:-:S03]  /*05d0*/  ISETP.EQ.OR.EX P0, PT, RZ, c[0x0][0x174], P5, P0 ;  /* 0x00005d00ff007a0c */ /* 0x000fc60002f02700 */
[----:B------:R-:W-:Y:S01]  /*05e0*/  UISETP.GT.U32.AND UP1, UPT, UR7, UR38, UPT ;  /* 0x000000260700728c */ /* 0x000fe2000bf24070 */
[----:B----4-:R2:W-:Y:S01]  /*05f0*/  STL [R1+0x194], R42 ;  /* 0x0001942a01007387 */ /* 0x0105e20000100800 */
[----:B------:R-:W-:Y:S01]  /*0600*/  ULDC UR4, c[0x0][0x1d4] ;  /* 0x0000750000047ab9 */ /* 0x000fe20000000800 */
[----:B------:R-:W-:Y:S01]  /*0610*/  IADD3 R13, R0, R41, RZ ;  /* 0x00000029000d7210 */ /* 0x000fe20007ffe0ff */
[----:B------:R-:W-:Y:S01]  /*0620*/  UISETP.GE.AND UP0, UPT, UR39, URZ, UPT ;  /* 0x0000003f2700728c */ /* 0x000fe2000bf06270 */
[----:B------:R-:W-:Y:S01]  /*0630*/  CS2R R20, SRZ ;  /* 0x0000000000147805 */ /* 0x000fe2000001ff00 */
[----:B------:R-:W-:-:S05]  /*0640*/  CS2R R22, SRZ ;  /* 0x0000000000167805 */ /* 0x000fca000001ff00 */
[----:B------:R-:W-:Y:S02]  /*0650*/  @!UP1 UIADD3 UR38, UR38, -UR7, URZ ;  /* 0x8000000726269290 */ /* 0x000fe4000fffe03f */
[----:B------:R-:W-:Y:S01]  /*0660*/  UISETP.NE.AND UP1, UPT, URZ, UR4, UPT ;  /* 0x000000043f00728c */ /* 0x000fe2000bf25270 */
[----:B------:R-:W-:Y:S01]  /*0670*/  @!P0 IMAD.WIDE R6, R13, R14, c[0x0][0x170] ;  /* 0x00005c000d068625 */ /* 0x000fe200078e020e */
[----:B------:R-:W-:Y:S01]  /*0680*/  @!UP0 UIADD3 UR38, -UR38, URZ, URZ ;  /* 0x0000003f26268290 */ /* 0x000fe2000fffe13f */
[----:B------:R-:W-:Y:S02]  /*0690*/  BSSY B0, `(.L_x_847) ;  /* 0x0000022000007945 */ /* 0x000fe40003800000 */
[----:B------:R-:W-:Y:S01]  /*06a0*/  IMAD R0, R17, c[0x0][0x1c8], R0 ;  /* 0x0000720011007a24 */ /* 0x000fe200078e0200 */
[----:B------:R2:W5:Y:S01]  /*06b0*/  @!P0 LDG.E.128 R20, [R6.64] ;  /* 0x0000002406148981 */ /* 0x000562000c1e1d00 */
[----:B------:R-:W-:Y:S01]  /*06c0*/  ISETP.NE.AND P0, PT, RZ, c[0x0][0x1c8], PT ;  /* 0x00007200ff007a0c */ /* 0x000fe20003f05270 */
[----:B------:R-:W-:Y:S01]  /*06d0*/  CS2R R32, SRZ ;  /* 0x0000000000207805 */ /* 0x000fe2000001ff00 */
[----:B------:R-:W-:-:S02]  /*06e0*/  P2R R2, PR, RZ, 0x10 ;  /* 0x00000010ff027803 */ /* 0x000fc40000000000 */
[----:B------:R-:W-:Y:S01]  /*06f0*/  @!UP1 ULOP3.LUT UR38, URZ, UR4, URZ, 0x33, !UPT ;  /* 0x000000043f269292 */ /* 0x000fe2000f8e333f */
[----:B------:R-:W-:Y:S01]  /*0700*/  ISETP.NE.AND P4, PT, RZ, c[0x0][0x1ec], PT ;  /* 0x00007b00ff007a0c */ /* 0x000fe20003f85270 */
[----:B------:R-:W-:Y:S01]  /*0710*/  CS2R R34, SRZ ;  /* 0x0000000000227805 */ /* 0x000fe2000001ff00 */
[----:B------:R-:W-:Y:S01]  /*0720*/  SEL R0, R245, R0, !P0 ;  /* 0x00000000f5007207 */ /* 0x000fe20004000000 */
[----:B------:R-:W-:Y:S05]  /*0730*/  @P5 BRA `(.L_x_848) ;  /* 0x0000017000005947 */ /* 0x000fea0003800000 */
[----:B------:R-:W-:Y:S01]  /*0740*/  MOV R3, c[0x0][0x258] ;  /* 0x0000960000037a02 */ /* 0x000fe20000000f00 */
[----:B------:R-:W-:-:S03]  /*0750*/  IMAD.IADD R0, R0, 0x1, R41 ;  /* 0x0000000100007824 */ /* 0x000fc600078e0229 */
[----:B------:R-:W-:-:S13]  /*0760*/  ISETP.NE.AND P0, PT, R3, 0x2, PT ;  /* 0x000000020300780c */ /* 0x000fda0003f05270 */
[----:B--2---:R-:W-:-:S04]  /*0770*/  @!P0 IADD3 R8, P1, R0, c[0x0][0x168], RZ ;  /* 0x00005a0000088a10 */ /* 0x004fc80007f3e0ff */
[----:B------:R-:W-:-:S05]  /*0780*/  @!P0 LEA.HI.X.SX32 R9, R0, c[0x0][0x16c], 0x1, P1 ;  /* 0x00005b0000098a11 */ /* 0x000fca00008f0eff */
[----:B------:R-:W2:Y:S01]  /*0790*/  @!P0 LDG.E R8, [R8.64] ;  /* 0x0000002408088981 */ /* 0x000ea2000c1e1900 */
[----:B------:R-:W-:Y:S01]  /*07a0*/  @!P0 MOV R4, c[0x0][0x248] ;  /* 0x0000920000048a02 */ /* 0x000fe20000000f00 */
[----:B------:R-:W-:Y:S02]  /*07b0*/  @!P0 IMAD.MOV.U32 R5, RZ, RZ, c[0x0][0x24c] ;  /* 0x00009300ff058624 */ /* 0x000fe400078e00ff */
[----:B------:R-:W-:-:S03]  /*07c0*/  @P0 IMAD.WIDE R6, R0, R14, c[0x0][0x168] ;  /* 0x00005a0000060625 */ /* 0x000fc600078e020e */
[----:B------:R-:W3:Y:S04]  /*07d0*/  @!P0 LDG.E R4, [R4.64] ;  /* 0x0000002404048981 */ /* 0x000ee8000c1e1900 */
[----:B------:R0:W5:Y:S01]  /*07e0*/  @P0 LDG.E.128 R32, [R6.64] ;  /* 0x0000002406200981 */ /* 0x000162000c1e1d00 */
[----:B--2---:R-:W-:Y:S01]  /*07f0*/  @!P0 PRMT R0, R8, 0x9910, RZ ;  /* 0x0000991008008816 */ /* 0x004fe200000000ff */
[----:B------:R-:W3:Y:S01]  /*0800*/  @!P0 I2F.S8 R11, R8 ;  /* 0x00000008000b8306 */ /* 0x000ee20000001400 */
[--C-:B------:R-:W-:Y:S02]  /*0810*/  @!P0 SHF.R.U32.HI R3, RZ, 0x10, R8.reuse ;  /* 0x00000010ff038819 */ /* 0x100fe40000011608 */
[----:B------:R-:W-:Y:S02]  /*0820*/  @!P0 SHF.R.U32.HI R10, RZ, 0x18, R8 ;  /* 0x00000018ff0a8819 */ /* 0x000fe40000011608 */
[----:B------:R-:W-:-:S03]  /*0830*/  @!P0 SHF.R.S32.HI R0, RZ, 0x8, R0 ;  /* 0x00000008ff008819 */ /* 0x000fc60000011400 */
[----:B------:R-:W1:Y:S08]  /*0840*/  @!P0 I2F.S8 R3, R3 ;  /* 0x0000000300038306 */ /* 0x000e700000001400 */
[----:B------:R-:W2:Y:S01]  /*0850*/  @!P0 I2F.S8 R10, R10 ;  /* 0x0000000a000a8306 */ /* 0x000ea20000001400 */
[----:B---3--:R-:W-:-:S07]  /*0860*/  @!P0 FMUL.FTZ R32, R11, R4 ;  /* 0x000000040b208220 */ /* 0x008fce0000410000 */
[----:B------:R-:W3:Y:S01]  /*0870*/  @!P0 I2F.S16 R0, R0 ;  /* 0x0000000000008306 */ /* 0x000ee20000101400 */
[-C--:B-1----:R-:W-:Y:S02]  /*0880*/  @!P0 FMUL.FTZ R34, R3, R4.reuse ;  /* 0x0000000403228220 */ /* 0x082fe40000410000 */
[-C--:B--2---:R-:W-:Y:S02]  /*0890*/  @!P0 FMUL.FTZ R35, R10, R4.reuse ;  /* 0x000000040a238220 */ /* 0x084fe40000410000 */
[----:B---3--:R-:W-:-:S03]  /*08a0*/  @!P0 FMUL.FTZ R33, R0, R4 ;  /* 0x0000000400218220 */ /* 0x008fc60000410000 */
.L_x_848:
[----:B0-----:R-:W-:Y:S05]  /*08b0*/  BSYNC B0 ;  /* 0x0000000000007941 */ /* 0x001fea0003800000 */
.L_x_847:
[----:B------:R-:W-:Y:S01]  /*08c0*/  CS2R R30, SRZ ;  /* 0x00000000001e7805 */ /* 0x000fe2000001ff00 */
[----:B------:R-:W-:Y:S01]  /*08d0*/  CS2R R28, SRZ ;  /* 0x00000000001c7805 */ /* 0x000fe2000001ff00 */
[----:B------:R-:W-:Y:S05]  /*08e0*/  @P4 BRA `(.L_x_849) ;  /* 0x0000009000004947 */ /* 0x000fea0003800000 */
[----:B------:R-:W-:Y:S01]  /*08f0*/  ISETP.EQ.U32.AND P0, PT, RZ, c[0x0][0x180], PT ;  /* 0x00006000ff007a0c */ /* 0x000fe20003f02070 */
[----:B------:R-:W-:Y:S01]  /*0900*/  BSSY B0, `(.L_x_849) ;  /* 0x0000007000007945 */ /* 0x000fe20003800000 */
[----:B------:R-:W-:Y:S01]  /*0910*/  CS2R R28, SRZ ;  /* 0x00000000001c7805 */ /* 0x000fe2000001ff00 */
[----:B------:R-:W-:Y:S01]  /*0920*/  CS2R R30, SRZ ;  /* 0x00000000001e7805 */ /* 0x000fe2000001ff00 */
[----:B------:R-:W-:-:S13]  /*0930*/  ISETP.EQ.OR.EX P0, PT, RZ, c[0x0][0x184], P5, P0 ;  /* 0x00006100ff007a0c */ /* 0x000fda0002f02700 */
[----:B------:R-:W-:Y:S05]  /*0940*/  @P0 BRA `(.L_x_850) ;  /* 0x0000002000000947 */ /* 0x000fea0003800000 */
[----:B------:R-:W-:-:S06]  /*0950*/  IMAD.WIDE R28, R13, R14, c[0x0][0x180] ;  /* 0x000060000d1c7625 */ /* 0x000fcc00078e020e */
[----:B------:R-:W5:Y:S02]  /*0960*/  LDG.E.128 R28, [R28.64] ;  /* 0x000000241c1c7981 */ /* 0x000f64000c1e1d00 */
.L_x_850:
[----:B------:R-:W-:Y:S05]  /*0970*/  BSYNC B0 ;  /* 0x0000000000007941 */ /* 0x000fea0003800000 */
.L_x_849:
[----:B-----5:R-:W-:Y:S01]  /*0980*/  @!P4 FADD.FTZ R24, R24, R28 ;  /* 0x0000001c1818c221 */ /* 0x020fe20000010000 */
[----:B------:R-:W-:Y:S01]  /*0990*/  ULDC.U8 UR4, c[0x0][0x1e4] ;  /* 0x0000790000047ab9 */ /* 0x000fe20000000000 */
[----:B------:R-:W-:Y:S01]  /*09a0*/  @!P4 FADD.FTZ R25, R25, R29 ;  /* 0x0000001d1919c221 */ /* 0x000fe20000010000 */
[----:B------:R-:W-:Y:S01]  /*09b0*/  ISETP.NE.AND P1, PT, RZ, UR4, PT ;  /* 0x00000004ff007c0c */ /* 0x000fe2000bf25270 */
[----:B------:R-:W-:Y:S01]  /*09c0*/  @!P4 FADD.FTZ R26, R26, R30 ;  /* 0x0000001e1a1ac221 */ /* 0x000fe20000010000 */
[----:B------:R-:W-:Y:S01]  /*09d0*/  ISETP.GE.AND P0, PT, R40, 0x20, PT ;  /* 0x000000202800780c */ /* 0x000fe20003f06270 */
[----:B------:R-:W-:Y:S02]  /*09e0*/  @!P4 FADD.FTZ R27, R27, R31 ;  /* 0x0000001f1b1bc221 */ /* 0x000fe40000010000 */
[----:B------:R-:W-:Y:S02]  /*09f0*/  @P2 FMUL.FTZ R24, R24, R36 ;  /* 0x0000002418182220 */ /* 0x000fe40000410000 */
[----:B------:R-:W-:-:S02]  /*0a00*/  @P2 FMUL.FTZ R25, R25, R37 ;  /* 0x0000002519192220 */ /* 0x000fc40000410000 */
[----:B------:R-:W-:Y:S02]  /*0a10*/  @P2 FMUL.FTZ R26, R26, R38 ;  /* 0x000000261a1a2220 */ /* 0x000fe40000410000 */
[----:B------:R-:W-:Y:S01]  /*0a20*/  @P2 FMUL.FTZ R27, R27, R39 ;  /* 0x000000271b1b2220 */ /* 0x000fe20000410000 */
[----:B------:R-:W-:Y:S01]  /*0a30*/  ISETP.LT.AND P2, PT, RZ, c[0x0][0x1e0], PT ;  /* 0x00007800ff007a0c */ /* 0x000fe20003f41270 */
[----:B------:R-:W-:Y:S02]  /*0a40*/  FADD.FTZ R32, R20, R32 ;  /* 0x0000002014207221 */ /* 0x000fe40000010000 */
[----:B------:R-:W-:Y:S02]  /*0a50*/  FADD.FTZ R33, R21, R33 ;  /* 0x0000002115217221 */ /* 0x000fe40000010000 */
[----:B------:R-:W-:Y:S02]  /*0a60*/  FADD.FTZ R34, R22, R34 ;  /* 0x0000002216227221 */ /* 0x000fe40000010000 */
[----:B------:R-:W-:-:S02]  /*0a70*/  FADD.FTZ R35, R23, R35 ;  /* 0x0000002317237221 */ /* 0x000fc40000010000 */
[----:B------:R-:W-:-:S04]  /*0a80*/  IMAD R18, R15, c[0x0][0x1d8], RZ ;  /* 0x000076000f127a24 */ /* 0x000fc800078e02ff */
[----:B------:R-:W-:Y:S05]  /*0a90*/  @!P1 BRA P2, `(.L_x_851) ;  /* 0x00000be000009947 */ /* 0x000fea0001000000 */
[----:B------:R-:W-:-:S04]  /*0aa0*/  MOV R0, c[0x0][0x1e0] ;  /* 0x0000780000007a02 */ /* 0x000fc80000000f00 */
[----:B------:R-:W-:-:S13]  /*0ab0*/  ISETP.LT.OR P1, PT, R0, 0x1, !P1 ;  /* 0x000000010000780c */ /* 0x000fda0004f21670 */
[----:B------:R-:W-:Y:S05]  /*0ac0*/  @P1 BRA `(.L_x_852) ;  /* 0x0000107000001947 */ /* 0x000fea0003800000 */
[----:B------:R-:W-:Y:S02]  /*0ad0*/  LEA.HI R0, R0, c[0x0][0x1e0], RZ, 0x1 ;  /* 0x0000780000007a11 */ /* 0x000fe400078f08ff */
[----:B--2---:R-:W-:Y:S02]  /*0ae0*/  IABS R8, R41 ;  /* 0x0000002900087213 */ /* 0x004fe40000000000 */
[----:B------:R-:W-:-:S04]  /*0af0*/  SHF.R.S32.HI R22, RZ, 0x1, R0 ;  /* 0x00000001ff167819 */ /* 0x000fc80000011400 */
[-C--:B------:R-:W-:Y:S02]  /*0b00*/  IABS R3, R22.reuse ;  /* 0x0000001600037213 */ /* 0x080fe40000000000 */
[----:B------:R-:W-:Y:S02]  /*0b10*/  IABS R9, R22 ;  /* 0x0000001600097213 */ /* 0x000fe40000000000 */
[----:B------:R-:W0:Y:S08]  /*0b20*/  I2F.RP R0, R3 ;  /* 0x0000000300007306 */ /* 0x000e300000209400 */
[----:B0-----:R-:W0:Y:S02]  /*0b30*/  MUFU.RCP R0, R0 ;  /* 0x0000000000007308 */ /* 0x001e240000001000 */
[----:B0-----:R-:W-:-:S02]  /*0b40*/  IADD3 R4, R0, 0xffffffe, RZ ;  /* 0x0ffffffe00047810 */ /* 0x001fc40007ffe0ff */
[----:B------:R-:W-:-:S04]  /*0b50*/  IADD3 R0, RZ, -R9, RZ ;  /* 0x80000009ff007210 */ /* 0x000fc80007ffe0ff */
[----:B------:R0:W1:Y:S02]  /*0b60*/  F2I.FTZ.U32.TRUNC.NTZ R5, R4 ;  /* 0x0000000400057305 */ /* 0x000064000021f000 */
[----:B0-----:R-:W-:Y:S02]  /*0b70*/  IMAD.MOV.U32 R4, RZ, RZ, RZ ;  /* 0x000000ffff047224 */ /* 0x001fe400078e00ff */
[----:B-1----:R-:W-:-:S04]  /*0b80*/  IMAD.MOV R6, RZ, RZ, -R5 ;  /* 0x000000ffff067224 */ /* 0x002fc800078e0a05 */
[----:B------:R-:W-:Y:S01]  /*0b90*/  IMAD R7, R6, R3, RZ ;  /* 0x0000000306077224 */ /* 0x000fe200078e02ff */
[----:B------:R-:W-:-:S03]  /*0ba0*/  MOV R6, R8 ;  /* 0x0000000800067202 */ /* 0x000fc60000000f00 */
        /* <DEDUP_REMOVED lines=10> */
[----:B------:R-:W-:Y:S02]  /*0c50*/  ISETP.NE.AND P2, PT, R22, RZ, PT ;  /* 0x000000ff1600720c */ /* 0x000fe40003f45270 */
[----:B------:R-:W-:-:S05]  /*0c60*/  MOV R23, R5 ;  /* 0x0000000500177202 */ /* 0x000fca0000000f00 */
[----:B------:R-:W-:Y:S01]  /*0c70*/  @!P1 IMAD.MOV R23, RZ, RZ, -R23 ;  /* 0x000000ffff179224 */ /* 0x000fe200078e0a17 */
[----:B------:R-:W-:Y:S02]  /*0c80*/  ISETP.LT.AND P1, PT, R41, c[0x0][0x1e0], !P0 ;  /* 0x0000780029007a0c */ /* 0x000fe40004721270 */
[----:B------:R-:W-:Y:S02]  /*0c90*/  LOP3.LUT P0, RZ, R22, 0x3, RZ, 0xc0, !PT ;  /* 0x0000000316ff7812 */ /* 0x000fe4000780c0ff */
[----:B------:R-:W-:Y:S02]  /*0ca0*/  P2R R37, PR, RZ, 0x2 ;  /* 0x00000002ff257803 */ /* 0x000fe40000000000 */
[----:B------:R-:W-:-:S04]  /*0cb0*/  @!P2 LOP3.LUT R23, RZ, R22, RZ, 0x33, !PT ;  /* 0x00000016ff17a212 */ /* 0x000fc800078e33ff */
[----:B------:R-:W-:-:S05]  /*0cc0*/  IADD3 R3, -R23, RZ, RZ ;  /* 0x000000ff17037210 */ /* 0x000fca0007ffe1ff */
[----:B------:R-:W-:Y:S01]  /*0cd0*/  IMAD R36, R22, R3, R41 ;  /* 0x0000000316247224 */ /* 0x000fe200078e0229 */
[----:B------:R-:W-:Y:S05]  /*0ce0*/  @!P0 BRA `(.L_x_853) ;  /* 0x0000013000008947 */ /* 0x000fea0003800000 */
[----:B------:R-:W-:Y:S01]  /*0cf0*/  MOV R0, 0x0 ;  /* 0x0000000000007802 */ /* 0x000fe20000000f00 */
[----:B------:R-:W-:Y:S01]  /*0d00*/  HFMA2.MMA R12, -RZ, RZ, 0, 5.9604644775390625e-08 ;  /* 0x00000001ff0c7435 */ /* 0x000fe200000001ff */
[----:B------:R-:W-:Y:S01]  /*0d10*/  IMAD.MOV.U32 R4, RZ, RZ, c[0x4][0xc8] ;  /* 0x01003200ff047624 */ /* 0x000fe200078e00ff */
[----:B------:R-:W-:Y:S01]  /*0d20*/  MOV R5, c[0x4][0xcc] ;  /* 0x0100330000057a02 */ /* 0x000fe20000000f00 */
[----:B------:R0:W1:Y:S01]  /*0d30*/  LDC.64 R14, c[0x4][R0] ;  /* 0x01000000000e7b82 */ /* 0x0000620000000a00 */
[----:B------:R-:W-:Y:S01]  /*0d40*/  IMAD.MOV.U32 R6, RZ, RZ, c[0x4][0xd0] ;  /* 0x01003400ff067624 */ /* 0x000fe200078e00ff */
[----:B------:R-:W-:Y:S01]  /*0d50*/  MOV R7, c[0x4][0xd4] ;  /* 0x0100350000077a02 */ /* 0x000fe20000000f00 */
[----:B------:R-:W-:Y:S01]  /*0d60*/  IMAD.MOV.U32 R8, RZ, RZ, 0x53f ;  /* 0x0000053fff087424 */ /* 0x000fe200078e00ff */
[----:B------:R-:W-:Y:S01]  /*0d70*/  MOV R10, c[0x4][0x90] ;  /* 0x01002400000a7a02 */ /* 0x000fe20000000f00 */
[----:B------:R-:W-:-:S02]  /*0d80*/  IMAD.MOV.U32 R11, RZ, RZ, c[0x4][0x94] ;  /* 0x01002500ff0b7624 */ /* 0x000fc400078e00ff */
[----:B------:R-:W-:Y:S02]  /*0d90*/  IMAD.MOV.U32 R13, RZ, RZ, RZ ;  /* 0x000000ffff0d7224 */ /* 0x000fe400078e00ff */
[----:B------:R-:W-:Y:S01]  /*0da0*/  LEPC R16 ;  /* 0x000000000010734e */ /* 0x000fe20000000000 */
[----:B------:R-:W-:Y:S02]  /*0db0*/  MOV R3, 0xe20 ;  /* 0x00000e2000037802 */ /* 0x000fe40000000f00 */
[----:B------:R-:W-:Y:S02]  /*0dc0*/  MOV R20, 0xda0 ;  /* 0x00000da000147802 */ /* 0x000fe40000000f00 */
[----:B------:R-:W-:Y:S02]  /*0dd0*/  MOV R21, 0x0 ;  /* 0x0000000000157802 */ /* 0x000fe40000000f00 */
[----:B0-----:R-:W-:Y:S02]  /*0de0*/  MOV R0, 0x0 ;  /* 0x0000000000007802 */ /* 0x001fe40000000f00 */
[----:B------:R-:W-:-:S04]  /*0df0*/  IADD3 R20, P0, P1, -R20, R3, R16 ;  /* 0x0000000314147210 */ /* 0x000fc8000791e110 */
[----:B------:R-:W-:-:S04]  /*0e00*/  IADD3.X R21, ~R0, R21, R17, P0, P1 ;  /* 0x0000001500157210 */ /* 0x000fc800007e2511 */
[----:B-1----:R-:W-:Y:S05]  /*0e10*/  CALL.ABS.NOINC R14 ;  /* 0x000000000e007343 */ /* 0x002fea0003c00000 */
.L_x_853:
[----:B------:R-:W-:Y:S01]  /*0e20*/  ISETP.NE.AND P6, PT, R37, RZ, PT ;  /* 0x000000ff2500720c */ /* 0x000fe20003fc5270 */
[----:B------:R-:W-:Y:S01]  /*0e30*/  IMAD R0, R22, R23, R36 ;  /* 0x0000001716007224 */ /* 0x000fe200078e0224 */
[----:B------:R-:W-:-:S04]  /*0e40*/  MOV R5, c[0x0][0x1e0] ;  /* 0x0000780000057a02 */ /* 0x000fc80000000f00 */
[----:B------:R-:W-:-:S05]  /*0e50*/  LEA R14, R0, 0x440, 0x2 ;  /* 0x00000440000e7811 */ /* 0x000fca00078e10ff */
[----:B------:R-:W-:Y:S02]  /*0e60*/  IMAD R15, R5, 0x4, R14 ;  /* 0x00000004050f7824 */ /* 0x000fe400078e020e */
[----:B------:R-:W-:Y:S05]  /*0e70*/  @!P6 BRA `(.L_x_854) ;  /* 0x000000300000e947 */ /* 0x000fea0003800000 */
[----:B------:R-:W-:Y:S01]  /*0e80*/  ISETP.NE.AND P5, PT, RZ, c[0x0][0x1ec], PT ;  /* 0x00007b00ff007a0c */ /* 0x000fe20003fa5270 */
[----:B------:R0:W-:-:S12]  /*0e90*/  STS.128 [R14], R32 ;  /* 0x000000200e007388 */ /* 0x0001d80000000c00 */
[----:B------:R0:W-:Y:S02]  /*0ea0*/  @!P5 STS.128 [R15], R24 ;  /* 0x000000180f00d388 */ /* 0x0001e40000000c00 */
.L_x_854:
        /* <DEDUP_REMOVED lines=11> */
[----:B------:R-:W-:Y:S01]  /*0f60*/  LEA R17, R0, 0x440, 0x2 ;  /* 0x0000044000117811 */ /* 0x000fe200078e10ff */
[----:B0-----:R0:W1:Y:S01]  /*0f70*/  LDS R32, [R0.X4+0x440] ;  /* 0x0004400000207984 */ /* 0x0010620000004800 */
[----:B------:R-:W-:Y:S01]  /*0f80*/  ISETP.NE.AND P0, PT, RZ, c[0x0][0x1ec], PT ;  /* 0x00007b00ff007a0c */ /* 0x000fe20003f05270 */
[----:B------:R-:W-:Y:S01]  /*0f90*/  BSSY B1, `(.L_x_857) ;  /* 0x0000060000017945 */ /* 0x000fe20003800000 */
[----:B------:R-:W-:Y:S01]  /*0fa0*/  LEA R22, R22, R17, 0x2 ;  /* 0x0000001116167211 */ /* 0x000fe200078e10ff */
[----:B------:R0:W2:Y:S04]  /*0fb0*/  LDS R34, [R0.X4+0x444] ;  /* 0x0004440000227984 */ /* 0x0000a80000004800 */
[----:B------:R0:W3:Y:S04]  /*0fc0*/  LDS R33, [R22] ;  /* 0x0000000016217984 */ /* 0x0000e80000000800 */
[----:B------:R0:W4:Y:S02]  /*0fd0*/  LDS R35, [R22+0x4] ;  /* 0x0000040016237984 */ /* 0x0001240000000800 */
[----:B------:R-:W-:Y:S05]  /*0fe0*/  @!P0 BRA `(.L_x_858) ;  /* 0x0000022000008947 */ /* 0x000fea0003800000 */
[----:B0-----:R-:W-:-:S05]  /*0ff0*/  LEA.HI R0, R0, R0, RZ, 0x1 ;  /* 0x0000000000007211 */ /* 0x001fca00078f08ff */
        /* <DEDUP_REMOVED lines=8> */
[----:B------:R-:W5:Y:S01]  /*1080*/  I2F R4, R8 ;  /* 0x0000000800047306 */ /* 0x000f620000201400 */
[----:B0-----:R-:W-:-:S07]  /*1090*/  FMUL.FTZ R6, R5, R3 ;  /* 0x0000000305067220 */ /* 0x001fce0000410000 */
[----:B------:R-:W-:Y:S01]  /*10a0*/  I2F R0, c[0x0][0x1ec] ;  /* 0x00007b0000007b06 */ /* 0x000fe20000201400 */
[----:B------:R-:W-:Y:S02]  /*10b0*/  FMUL.FTZ R6, R6, 13.28771209716796875 ;  /* 0x41549a7806067820 */ /* 0x000fe40000410000 */
[----:B-----5:R-:W-:-:S05]  /*10c0*/  FMUL.FTZ R4, R4, R3 ;  /* 0x0000000304047220 */ /* 0x020fca0000410000 */
[----:B------:R-:W0:Y:S01]  /*10d0*/  MUFU.EX2 R7, -R6 ;  /* 0x8000000600077308 */ /* 0x000e220000000800 */
[----:B------:R-:W-:-:S07]  /*10e0*/  FMUL.FTZ R4, R4, 13.28771209716796875 ;  /* 0x41549a7804047820 */ /* 0x000fce0000410000 */
[----:B------:R-:W5:Y:S01]  /*10f0*/  MUFU.EX2 R9, -R4 ;  /* 0x8000000400097308 */ /* 0x000f620000000800 */
[----:B0-----:R-:W-:-:S04]  /*1100*/  FMUL.FTZ R3, R0, R7 ;  /* 0x0000000700037220 */ /* 0x001fc80000410000 */
[----:B------:R-:W-:Y:S02]  /*1110*/  FMUL.RZ R10, R3, 0.15915493667125701904 ;  /* 0x3e22f983030a7820 */ /* 0x000fe4000040c000 */
[----:B-----5:R-:W-:Y:S02]  /*1120*/  FMUL.FTZ R0, R0, R9 ;  /* 0x0000000900007220 */ /* 0x020fe40000410000 */
[----:B------:R-:W0:Y:S02]  /*1130*/  MUFU.SIN R8, R10 ;  /* 0x0000000a00087308 */ /* 0x000e240000000400 */
[----:B------:R-:W-:-:S06]  /*1140*/  FMUL.RZ R9, R0, 0.15915493667125701904 ;  /* 0x3e22f98300097820 */ /* 0x000fcc000040c000 */
[----:B------:R-:W5:Y:S08]  /*1150*/  MUFU.SIN R3, R9 ;  /* 0x0000000900037308 */ /* 0x000f700000000400 */
[----:B------:R-:W4:Y:S02]  /*1160*/  MUFU.COS R7, R10 ;  /* 0x0000000a00077308 */ /* 0x000f240000000000 */
[----:B0---4-:R-:W-:-:S02]  /*1170*/  FMUL.FTZ R6, R35, R8 ;  /* 0x0000000823067220 */ /* 0x011fc40000410000 */
[----:B--2---:R-:W-:-:S04]  /*1180*/  FMUL.FTZ R8, R34, R8 ;  /* 0x0000000822087220 */ /* 0x004fc80000410000 */
[----:B------:R-:W0:Y:S01]  /*1190*/  MUFU.COS R0, R9 ;  /* 0x0000000900007308 */ /* 0x000e220000000000 */
[-C--:B---3-5:R-:W-:Y:S02]  /*11a0*/  FMUL.FTZ R5, R33, R3.reuse ;  /* 0x0000000321057220 */ /* 0x0a8fe40000410000 */
[----:B-1----:R-:W-:Y:S02]  /*11b0*/  FMUL.FTZ R3, R32, R3 ;  /* 0x0000000320037220 */ /* 0x002fe40000410000 */
[-C--:B------:R-:W-:Y:S02]  /*11c0*/  FFMA.FTZ R34, R34, R7.reuse, -R6 ;  /* 0x0000000722227223 */ /* 0x080fe40000010806 */
[----:B------:R-:W-:Y:S02]  /*11d0*/  FFMA.FTZ R35, R35, R7, R8 ;  /* 0x0000000723237223 */ /* 0x000fe40000010008 */
[-C--:B0-----:R-:W-:Y:S02]  /*11e0*/  FFMA.FTZ R32, R32, R0.reuse, -R5 ;  /* 0x0000000020207223 */ /* 0x081fe40000010805 */
[----:B------:R-:W-:Y:S01]  /*11f0*/  FFMA.FTZ R33, R33, R0, R3 ;  /* 0x0000000021217223 */ /* 0x000fe20000010003 */
[----:B------:R-:W-:Y:S05]  /*1200*/  BRA `(.L_x_859) ;  /* 0x0000038000007947 */ /* 0x000fea0003800000 */
.L_x_858:
[C---:B------:R-:W-:Y:S01]  /*1210*/  IMAD R21, R5.reuse, 0x4, R17 ;  /* 0x0000000405157824 */ /* 0x040fe200078e0211 */
[----:B------:R-:W-:Y:S01]  /*1220*/  LEA R16, R5, R22, 0x2 ;  /* 0x0000001605107211 */ /* 0x000fe200078e10ff */
[----:B------:R-:W-:Y:S01]  /*1230*/  BSSY B2, `(.L_x_860) ;  /* 0x0000031000027945 */ /* 0x000fe20003800000 */
[----:B0-----:R-:W-:-:S02]  /*1240*/  LEA.HI R0, R0, R0, RZ, 0x1 ;  /* 0x0000000000007211 */ /* 0x001fc400078f08ff */
[----:B------:R0:W4:Y:S02]  /*1250*/  LDS R24, [R21] ;  /* 0x0000000015187984 */ /* 0x0001240000000800 */
[----:B------:R-:W-:Y:S02]  /*1260*/  SHF.L.U32 R0, R0, 0x1, RZ ;  /* 0x0000000100007819 */ /* 0x000fe400000006ff */
[----:B------:R0:W3:Y:S02]  /*1270*/  LDS R26, [R21+0x4] ;  /* 0x00000400151a7984 */ /* 0x0000e40000000800 */
[----:B------:R-:W-:Y:S02]  /*1280*/  LOP3.LUT R7, R0, 0xfffffffc, RZ, 0xc0, !PT ;  /* 0xfffffffc00077812 */ /* 0x000fe400078ec0ff */
[----:B------:R0:W2:Y:S02]  /*1290*/  LDS R25, [R16] ;  /* 0x0000000010197984 */ /* 0x0000a40000000800 */
[----:B------:R-:W-:-:S02]  /*12a0*/  ISETP.GE.AND P0, PT, R7, c[0x0][0x1e0], PT ;  /* 0x0000780007007a0c */ /* 0x000fc40003f06270 */
[----:B------:R0:W1:Y:S11]  /*12b0*/  LDS R27, [R16+0x4] ;  /* 0x00000400101b7984 */ /* 0x0000760000000800 */
[----:B------:R-:W-:Y:S05]  /*12c0*/  @P0 BRA `(.L_x_861) ;  /* 0x0000027000000947 */ /* 0x000fea0003800000 */
[----:B0-----:R-:W0:Y:S01]  /*12d0*/  I2F R6, c[0x0][0x1e0] ;  /* 0x0000780000067b06 */ /* 0x001e220000201400 */
[----:B------:R-:W-:-:S02]  /*12e0*/  IADD3 R4, R7, 0x2, RZ ;  /* 0x0000000207047810 */ /* 0x000fc40007ffe0ff */
[----:B------:R-:W-:-:S05]  /*12f0*/  IADD3 R0, -R42, c[0x0][0x1ec], RZ ;  /* 0x00007b002a007a10 */ /* 0x000fca0007ffe1ff */
[----:B------:R-:W-:Y:S08]  /*1300*/  I2F R4, R4 ;  /* 0x0000000400047306 */ /* 0x000ff00000201400 */
[----:B0-----:R-:W0:Y:S08]  /*1310*/  MUFU.RCP R6, R6 ;  /* 0x0000000600067308 */ /* 0x001e300000001000 */
[----:B------:R-:W5:Y:S01]  /*1320*/  I2F R3, R7 ;  /* 0x0000000700037306 */ /* 0x000f620000201400 */
[----:B0-----:R-:W-:-:S07]  /*1330*/  FMUL.FTZ R5, R4, R6 ;  /* 0x0000000604057220 */ /* 0x001fce0000410000 */
[----:B------:R-:W-:Y:S01]  /*1340*/  I2F R0, R0 ;  /* 0x0000000000007306 */ /* 0x000fe20000201400 */
        /* <DEDUP_REMOVED lines=13> */
[-C--:B-1----:R-:W-:Y:S02]  /*1420*/  FMUL.FTZ R11, R27, R7.reuse ;  /* 0x000000071b0b7220 */ /* 0x082fe40000410000 */
[-C--:B--2---:R-:W-:Y:S02]  /*1430*/  FMUL.FTZ R9, R34, R7.reuse ;  /* 0x0000000722097220 */ /* 0x084fe40000410000 */
[----:B---3--:R-:W-:Y:S01]  /*1440*/  FMUL.FTZ R10, R26, R7 ;  /* 0x000000071a0a7220 */ /* 0x008fe20000410000 */
[----:B------:R-:W0:Y:S01]  /*1450*/  MUFU.COS R0, R12 ;  /* 0x0000000c00007308 */ /* 0x000e220000000000 */
[-C--:B-----5:R-:W-:Y:S02]  /*1460*/  FMUL.FTZ R3, R33, R4.reuse ;  /* 0x0000000421037220 */ /* 0x0a0fe40000410000 */
[----:B------:R-:W-:Y:S02]  /*1470*/  FMUL.FTZ R7, R25, R4 ;  /* 0x0000000419077220 */ /* 0x000fe40000410000 */
[----:B------:R-:W-:-:S02]  /*1480*/  FFMA.FTZ R8, R34, R6, -R5 ;  /* 0x0000000622087223 */ /* 0x000fc40000010805 */
[-C--:B------:R-:W-:Y:S02]  /*1490*/  FMUL.FTZ R5, R32, R4.reuse ;  /* 0x0000000420057220 */ /* 0x080fe40000410000 */
[----:B------:R-:W-:Y:S02]  /*14a0*/  FMUL.FTZ R4, R24, R4 ;  /* 0x0000000418047220 */ /* 0x000fe40000410000 */
[----:B------:R-:W-:Y:S02]  /*14b0*/  FFMA.FTZ R26, R26, R6, -R11 ;  /* 0x000000061a1a7223 */ /* 0x000fe4000001080b */
[-C--:B0-----:R-:W-:Y:S02]  /*14c0*/  FFMA.FTZ R3, R32, R0.reuse, -R3 ;  /* 0x0000000020037223 */ /* 0x081fe40000010803 */
[----:B------:R-:W-:Y:S02]  /*14d0*/  FFMA.FTZ R24, R24, R0, -R7 ;  /* 0x0000000018187223 */ /* 0x000fe40000010807 */
[-C--:B------:R-:W-:Y:S01]  /*14e0*/  FFMA.FTZ R35, R35, R6.reuse, R9 ;  /* 0x0000000623237223 */ /* 0x080fe20000010009 */
[----:B------:R-:W-:Y:S01]  /*14f0*/  MOV R32, R3 ;  /* 0x0000000300207202 */ /* 0x000fe20000000f00 */
[----:B------:R-:W-:-:S02]  /*1500*/  FFMA.FTZ R27, R27, R6, R10 ;  /* 0x000000061b1b7223 */ /* 0x000fc4000001000a */
[-C--:B------:R-:W-:Y:S02]  /*1510*/  FFMA.FTZ R33, R33, R0.reuse, R5 ;  /* 0x0000000021217223 */ /* 0x080fe40000010005 */
[----:B------:R-:W-:Y:S02]  /*1520*/  FFMA.FTZ R25, R25, R0, R4 ;  /* 0x0000000019197223 */ /* 0x000fe40000010004 */
[----:B------:R-:W-:Y:S02]  /*1530*/  IMAD.MOV.U32 R34, RZ, RZ, R8 ;  /* 0x000000ffff227224 */ /* 0x000fe400078e0008 */
.L_x_861:
[----:B0-----:R-:W-:Y:S05]  /*1540*/  BSYNC B2 ;  /* 0x0000000000027941 */ /* 0x001fea0003800000 */
.L_x_860:
[----:B----4-:R0:W-:Y:S04]  /*1550*/  STS [R21], R24 ;  /* 0x0000001815007388 */ /* 0x0101e80000000800 */
[----:B---3--:R0:W-:Y:S04]  /*1560*/  STS [R21+0x4], R26 ;  /* 0x0000041a15007388 */ /* 0x0081e80000000800 */
[----:B--2---:R0:W-:Y:S04]  /*1570*/  STS [R16], R25 ;  /* 0x0000001910007388 */ /* 0x0041e80000000800 */
[----:B-1----:R0:W-:Y:S02]  /*1580*/  STS [R16+0x4], R27 ;  /* 0x0000041b10007388 */ /* 0x0021e40000000800 */
.L_x_859:
[----:B------:R-:W-:Y:S05]  /*1590*/  BSYNC B1 ;  /* 0x0000000000017941 */ /* 0x000fea0003800000 */
.L_x_857:
[----:B-1----:R1:W-:Y:S04]  /*15a0*/  STS [R17], R32 ;  /* 0x0000002011007388 */ /* 0x0023e80000000800 */
[----:B--2---:R1:W-:Y:S04]  /*15b0*/  STS [R17+0x4], R34 ;  /* 0x0000042211007388 */ /* 0x0043e80000000800 */
[----:B---3--:R1:W-:Y:S04]  /*15c0*/  STS [R22], R33 ;  /* 0x0000002116007388 */ /* 0x0083e80000000800 */
[----:B----4-:R1:W-:Y:S02]  /*15d0*/  STS [R22+0x4], R35 ;  /* 0x0000042316007388 */ /* 0x0103e40000000800 */
.L_x_856:
[----:B------:R-:W-:Y:S05]  /*15e0*/  BSYNC B0 ;  /* 0x0000000000007941 */ /* 0x000fea0003800000 */
.L_x_855:
[----:B------:R-:W-:Y:S06]  /*15f0*/  BAR.SYNC.DEFER_BLOCKING 0x0 ;  /* 0x0000000000007b1d */ /* 0x000fec0000010000 */
[----:B------:R-:W-:Y:S01]  /*1600*/  BSSY B0, `(.L_x_862) ;  /* 0x0000005000007945 */ /* 0x000fe20003800000 */
[----:B------:R-:W-:Y:S05]  /*1610*/  @!P6 BRA `(.L_x_863) ;  /* 0x000000300000e947 */ /* 0x000fea0003800000 */
[----:B------:R-:W-:Y:S01]  /*1620*/  ISETP.NE.AND P0, PT, RZ, c[0x0][0x1ec], PT ;  /* 0x00007b00ff007a0c */ /* 0x000fe20003f05270 */
[----:B01----:R0:W1:-:S12]  /*1630*/  LDS.128 R32, [R14] ;  /* 0x000000000e207984 */ /* 0x0030580000000c00 */
[----:B------:R0:W2:Y:S02]  /*1640*/  @!P0 LDS.128 R24, [R15] ;  /* 0x000000000f188984 */ /* 0x0000a40000000c00 */
.L_x_863:
[----:B------:R-:W-:Y:S05]  /*1650*/  BSYNC B0 ;  /* 0x0000000000007941 */ /* 0x000fea0003800000 */
.L_x_862:
[----:B------:R-:W-:Y:S06]  /*1660*/  BAR.SYNC.DEFER_BLOCKING 0x0 ;  /* 0x0000000000007b1d */ /* 0x000fec0000010000 */
[----:B------:R-:W-:Y:S05]  /*1670*/  BRA `(.L_x_852) ;  /* 0x000004c000007947 */ /* 0x000fea0003800000 */
.L_x_851:
[----:B------:R-:W-:Y:S01]  /*1680*/  ISETP.NE.AND P0, PT, RZ, c[0x0][0x1ec], PT ;  /* 0x00007b00ff007a0c */ /* 0x000fe20003f05270 */
[----:B------:R-:W-:Y:S01]  /*1690*/  BSSY B0, `(.L_x_852) ;  /* 0x000004a000007945 */ /* 0x000fe20003800000 */
[----:B--2---:R-:W-:-:S11]  /*16a0*/  IADD3 R7, -R42, c[0x0][0x1ec], RZ ;  /* 0x00007b002a077a10 */ /* 0x004fd60007ffe1ff */
[----:B------:R-:W-:Y:S05]  /*16b0*/  @!P0 BRA `(.L_x_864) ;  /* 0x000001f000008947 */ /* 0x000fea0003800000 */
        /* <DEDUP_REMOVED lines=15> */
[----:B------:R-:W-:Y:S02]  /*17b0*/  FMUL.RZ R10, R6, 0.15915493667125701904 ;  /* 0x3e22f983060a7820 */ /* 0x000fe4000040c000 */
[----:B-1----:R-:W-:Y:S02]  /*17c0*/  FMUL.FTZ R0, R0, R3 ;  /* 0x0000000300007220 */ /* 0x002fe40000410000 */
[----:B------:R-:W0:Y:S02]  /*17d0*/  MUFU.SIN R7, R10 ;  /* 0x0000000a00077308 */ /* 0x000e240000000400 */
[----:B------:R-:W-:-:S06]  /*17e0*/  FMUL.RZ R8, R0, 0.15915493667125701904 ;  /* 0x3e22f98300087820 */ /* 0x000fcc000040c000 */
[----:B------:R-:W1:Y:S08]  /*17f0*/  MUFU.SIN R4, R8 ;  /* 0x0000000800047308 */ /* 0x000e700000000400 */
[----:B------:R-:W2:Y:S01]  /*1800*/  MUFU.COS R6, R10 ;  /* 0x0000000a00067308 */ /* 0x000ea20000000000 */
[-C--:B0-----:R-:W-:Y:S02]  /*1810*/  FMUL.FTZ R9, R35, R7.reuse ;  /* 0x0000000723097220 */ /* 0x081fe40000410000 */
[----:B------:R-:W-:-:S05]  /*1820*/  FMUL.FTZ R7, R34, R7 ;  /* 0x0000000722077220 */ /* 0x000fca0000410000 */
[----:B------:R-:W0:Y:S01]  /*1830*/  MUFU.COS R0, R8 ;  /* 0x0000000800007308 */ /* 0x000e220000000000 */
[-C--:B-1----:R-:W-:Y:S02]  /*1840*/  FMUL.FTZ R5, R33, R4.reuse ;  /* 0x0000000421057220 */ /* 0x082fe40000410000 */
[----:B------:R-:W-:Y:S02]  /*1850*/  FMUL.FTZ R4, R32, R4 ;  /* 0x0000000420047220 */ /* 0x000fe40000410000 */
[-C--:B--2---:R-:W-:Y:S02]  /*1860*/  FFMA.FTZ R34, R34, R6.reuse, -R9 ;  /* 0x0000000622227223 */ /* 0x084fe40000010809 */
[----:B------:R-:W-:Y:S02]  /*1870*/  FFMA.FTZ R35, R35, R6, R7 ;  /* 0x0000000623237223 */ /* 0x000fe40000010007 */
[-C--:B0-----:R-:W-:Y:S02]  /*1880*/  FFMA.FTZ R32, R32, R0.reuse, -R5 ;  /* 0x0000000020207223 */ /* 0x081fe40000010805 */
[----:B------:R-:W-:Y:S01]  /*1890*/  FFMA.FTZ R33, R33, R0, R4 ;  /* 0x0000000021217223 */ /* 0x000fe20000010004 */
[----:B------:R-:W-:Y:S05]  /*18a0*/  BRA `(.L_x_865) ;  /* 0x0000028000007947 */ /* 0x000fea0003800000 */
.L_x_864:
        /* <DEDUP_REMOVED lines=19> */
[----:B------:R-:W1:Y:S08]  /*19e0*/  MUFU.COS R10, R9 ;  /* 0x00000009000a7308 */ /* 0x000e700000000000 */
[----:B------:R-:W2:Y:S01]  /*19f0*/  MUFU.SIN R6, R0 ;  /* 0x0000000000067308 */ /* 0x000ea20000000400 */
[-C--:B0-----:R-:W-:Y:S02]  /*1a00*/  FMUL.FTZ R7, R35, R11.reuse ;  /* 0x0000000b23077220 */ /* 0x081fe40000410000 */
[----:B------:R-:W-:-:S02]  /*1a10*/  FMUL.FTZ R3, R27, R11 ;  /* 0x0000000b1b037220 */ /* 0x000fc40000410000 */
[-C--:B------:R-:W-:Y:S02]  /*1a20*/  FMUL.FTZ R4, R26, R11.reuse ;  /* 0x0000000b1a047220 */ /* 0x080fe40000410000 */
[C---:B------:R-:W-:Y:S01]  /*1a30*/  FMUL.FTZ R13, R34.reuse, R11 ;  /* 0x0000000b220d7220 */ /* 0x040fe20000410000 */
[----:B------:R0:W3:Y:S01]  /*1a40*/  MUFU.COS R5, R0 ;  /* 0x0000000000057308 */ /* 0x0000e20000000000 */
[-C--:B-1----:R-:W-:Y:S02]  /*1a50*/  FFMA.FTZ R12, R34, R10.reuse, -R7 ;  /* 0x0000000a220c7223 */ /* 0x082fe40000010807 */
[-C--:B------:R-:W-:Y:S02]  /*1a60*/  FFMA.FTZ R26, R26, R10.reuse, -R3 ;  /* 0x0000000a1a1a7223 */ /* 0x080fe40000010803 */
[-C--:B------:R-:W-:Y:S02]  /*1a70*/  FFMA.FTZ R35, R35, R10.reuse, R13 ;  /* 0x0000000a23237223 */ /* 0x080fe4000001000d */
[----:B------:R-:W-:-:S02]  /*1a80*/  FFMA.FTZ R27, R27, R10, R4 ;  /* 0x0000000a1b1b7223 */ /* 0x000fc40000010004 */
[-C--:B--2---:R-:W-:Y:S02]  /*1a90*/  FMUL.FTZ R7, R33, R6.reuse ;  /* 0x0000000621077220 */ /* 0x084fe40000410000 */
[-C--:B------:R-:W-:Y:S02]  /*1aa0*/  FMUL.FTZ R3, R25, R6.reuse ;  /* 0x0000000619037220 */ /* 0x080fe40000410000 */
[-C--:B------:R-:W-:Y:S02]  /*1ab0*/  FMUL.FTZ R8, R32, R6.reuse ;  /* 0x0000000620087220 */ /* 0x080fe40000410000 */
[----:B0-----:R-:W-:Y:S02]  /*1ac0*/  FMUL.FTZ R0, R24, R6 ;  /* 0x0000000618007220 */ /* 0x001fe40000410000 */
[-C--:B---3--:R-:W-:Y:S02]  /*1ad0*/  FFMA.FTZ R7, R32, R5.reuse, -R7 ;  /* 0x0000000520077223 */ /* 0x088fe40000010807 */
[----:B------:R-:W-:-:S02]  /*1ae0*/  FFMA.FTZ R24, R24, R5, -R3 ;  /* 0x0000000518187223 */ /* 0x000fc40000010803 */
[----:B------:R-:W-:Y:S01]  /*1af0*/  FFMA.FTZ R33, R33, R5, R8 ;  /* 0x0000000521217223 */ /* 0x000fe20000010008 */
[----:B------:R-:W-:Y:S01]  /*1b00*/  MOV R32, R7 ;  /* 0x0000000700207202 */ /* 0x000fe20000000f00 */
[----:B------:R-:W-:Y:S02]  /*1b10*/  FFMA.FTZ R25, R25, R5, R0 ;  /* 0x0000000519197223 */ /* 0x000fe40000010000 */
[----:B------:R-:W-:Y:S02]  /*1b20*/  IMAD.MOV.U32 R34, RZ, RZ, R12 ;  /* 0x000000ffff227224 */ /* 0x000fe400078e000c */
.L_x_865:
[----:B------:R-:W-:Y:S05]  /*1b30*/  BSYNC B0 ;  /* 0x0000000000007941 */ /* 0x000fea0003800000 */
.L_x_852:
[----:B------:R-:W-:Y:S01]  /*1b40*/  ISETP.GT.AND P0, PT, R40, 0x1f, PT ;  /* 0x0000001f2800780c */ /* 0x000fe20003f04270 */
[----:B------:R-:W-:Y:S01]  /*1b50*/  IMAD.U32 R247, RZ, RZ, UR40 ;  /* 0x00000028fff77e24 */ /* 0x000fe2000f8e00ff */
[----:B------:R-:W-:Y:S01]  /*1b60*/  BSSY B0, `(.L_x_866) ;  /* 0x000001f000007945 */ /* 0x000fe20003800000 */
[----:B------:R-:W-:-:S03]  /*1b70*/  HFMA2.MMA R0, -RZ, RZ, 0, 0 ;  /* 0x00000000ff007435 */ /* 0x000fc600000001ff */
[----:B------:R-:W-:-:S04]  /*1b80*/  IADD3 R247, R247, -c[0x0][0x1d4], RZ ;  /* 0x80007500f7f77a10 */ /* 0x000fc80007ffe0ff */
[----:B------:R-:W-:-:S03]  /*1b90*/  IMNMX R247, RZ, R247, !PT ;  /* 0x000000f7fff77217 */ /* 0x000fc60007800200 */
[----:B------:R-:W-:Y:S05]  /*1ba0*/  @P0 BRA `(.L_x_867) ;  /* 0x000001a000000947 */ /* 0x000fea0003800000 */
[----:B-1----:R1:W-:Y:S01]  /*1bb0*/  STS.128 [R40.X16+0x40], R32 ;  /* 0x0000402028007388 */ /* 0x0023e2000000cc00 */
[----:B------:R-:W-:Y:S01]  /*1bc0*/  ISETP.NE.AND P0, PT, RZ, c[0x0][0x1ec], PT ;  /* 0x00007b00ff007a0c */ /* 0x000fe20003f05270 */
[----:B--2---:R-:W-:-:S04]  /*1bd0*/  FMUL.FTZ R3, R33, R25 ;  /* 0x0000001921037220 */ /* 0x004fc80000410000 */
[----:B------:R-:W-:-:S04]  /*1be0*/  FFMA.FTZ R3, R32, R24, R3 ;  /* 0x0000001820037223 */ /* 0x000fc80000010003 */
[----:B------:R-:W-:-:S04]  /*1bf0*/  FFMA.FTZ R0, R34, R26, R3 ;  /* 0x0000001a22007223 */ /* 0x000fc80000010003 */
[----:B------:R-:W-:Y:S05]  /*1c00*/  @P0 BRA `(.L_x_868) ;  /* 0x0000007000000947 */ /* 0x000fea0003800000 */
[----:B------:R-:W-:Y:S01]  /*1c10*/  USHF.L.U32 UR4, UR38, 0x2, URZ ;  /* 0x0000000226047899 */ /* 0x000fe2000800063f */
[----:B------:R-:W-:Y:S01]  /*1c20*/  MOV R5, 0x4 ;  /* 0x0000000400057802 */ /* 0x000fe20000000f00 */
[----:B------:R2:W-:Y:S04]  /*1c30*/  STS.128 [R40.X16+0x240], R28 ;  /* 0x0002401c28007388 */ /* 0x0005e8000000cc00 */
[----:B------:R-:W-:-:S04]  /*1c40*/  IMAD.U32 R4, RZ, RZ, UR4 ;  /* 0x00000004ff047e24 */ /* 0x000fc8000f8e00ff */
[----:B------:R-:W-:-:S04]  /*1c50*/  IMAD R4, R19, c[0x0][0x1d4], R4 ;  /* 0x0000750013047a24 */ /* 0x000fc800078e0204 */
[----:B------:R-:W-:-:S05]  /*1c60*/  IMAD.WIDE R4, R4, R5, c[0x0][0x198] ;  /* 0x0000660004047625 */ /* 0x000fca00078e0205 */
[----:B------:R2:W-:Y:S02]  /*1c70*/  STG.E.128 [R4.64], R24 ;  /* 0x0000001804007986 */ /* 0x0005e4000c101d24 */
.L_x_868:
[----:B------:R-:W-:Y:S01]  /*1c80*/  FFMA.FTZ R6, R35, R27, R0 ;  /* 0x0000001b23067223 */ /* 0x000fe20000010000 */
[----:B------:R-:W-:Y:S05]  /*1c90*/  BRA.DIV ~URZ, `(.L_x_869) ;  /* 0x00009f227f007947 */ /* 0x000fea000b800000 */
[----:B------:R3:W4:Y:S02]  /*1ca0*/  SHFL.BFLY PT, R0, R6, 0x10, 0x1f ;  /* 0x0e001f0006007f89 */ /* 0x00072400000e0000 */
.L_x_998:
[----:B----4-:R-:W-:Y:S01]  /*1cb0*/  FADD.FTZ R9, R6, R0 ;  /* 0x0000000006097221 */ /* 0x010fe20000010000 */
[----:B------:R-:W-:Y:S05]  /*1cc0*/  BRA.DIV ~URZ, `(.L_x_870) ;  /* 0x00009f527f007947 */ /* 0x000fea000b800000 */
[----:B------:R-:W4:Y:S02]  /*1cd0*/  SHFL.BFLY PT, R0, R9, 0x8, 0x1f ;  /* 0x0d001f0009007f89 */ /* 0x000f2400000e0000 */
[----:B----4-:R-:W-:-:S05]  /*1ce0*/  FADD.FTZ R0, R9, R0 ;  /* 0x0000000009007221 */ /* 0x010fca0000010000 */
[----:B------:R-:W4:Y:S02]  /*1cf0*/  SHFL.BFLY PT, R3, R0, 0x4, 0x1f ;  /* 0x0c801f0000037f89 */ /* 0x000f2400000e0000 */
[----:B----4-:R-:W-:-:S05]  /*1d00*/  FADD.FTZ R3, R0, R3 ;  /* 0x0000000300037221 */ /* 0x010fca0000010000 */
[----:B--2---:R-:W2:Y:S02]  /*1d10*/  SHFL.BFLY PT, R4, R3, 0x2, 0x1f ;  /* 0x0c401f0003047f89 */ /* 0x004ea400000e0000 */
[----:B--23--:R-:W-:-:S05]  /*1d20*/  FADD.FTZ R6, R3, R4 ;  /* 0x0000000403067221 */ /* 0x00cfca0000010000 */
[----:B------:R2:W3:Y:S02]  /*1d30*/  SHFL.BFLY PT, R5, R6, 0x1, 0x1f ;  /* 0x0c201f0006057f89 */ /* 0x0004e400000e0000 */
.L_x_999:
[----:B---3--:R-:W-:Y:S02]  /*1d40*/  FADD.FTZ R0, R5, R6 ;  /* 0x0000000605007221 */ /* 0x008fe40000010000 */
.L_x_867:
[----:B------:R-:W-:Y:S05]  /*1d50*/  BSYNC B0 ;  /* 0x0000000000007941 */ /* 0x000fea0003800000 */
.L_x_866:
[----:B-1----:R-:W1:Y:S01]  /*1d60*/  S2R R17, SR_TID.X ;  /* 0x0000000000117919 */ /* 0x002e620000002100 */
[----:B------:R-:W-:-:S03]  /*1d70*/  IMAD.MOV.U32 R3, RZ, RZ, -0x800001 ;  /* 0xff7fffffff037424 */ /* 0x000fc600078e00ff */
[----:B0-----:R-:W0:Y:S04]  /*1d80*/  S2R R16, SR_CTAID.X ;  /* 0x0000000000107919 */ /* 0x001e280000002500 */
[----:B------:R3:W-:Y:S01]  /*1d90*/  STL [R1+0x190], R3 ;  /* 0x0001900301007387 */ /* 0x0007e20000100800 */
[----:B-1----:R-:W-:-:S13]  /*1da0*/  ISETP.NE.AND P0, PT, R17, RZ, PT ;  /* 0x000000ff1100720c */ /* 0x002fda0003f05270 */
[----:B------:R-:W-:Y:S05]  /*1db0*/  @P0 BRA `(.L_x_871) ;  /* 0x0000012000000947 */ /* 0x000fea0003800000 */
[----:B0--3--:R-:W3:Y:S01]  /*1dc0*/  LDL R3, [R1+0x194] ;  /* 0x0001940001037983 */ /* 0x009ee20000100800 */
[----:B------:R-:W-:-:S04]  /*1dd0*/  ISETP.NE.U32.AND P0, PT, RZ, c[0x0][0x218], PT ;  /* 0x00008600ff007a0c */ /* 0x000fc80003f05070 */
[----:B------:R-:W-:-:S13]  /*1de0*/  ISETP.NE.AND.EX P0, PT, RZ, c[0x0][0x21c], PT, P0 ;  /* 0x00008700ff007a0c */ /* 0x000fda0003f05300 */
[----:B------:R-:W-:Y:S02]  /*1df0*/  @P0 MOV R5, 0x4 ;  /* 0x0000000400050802 */ /* 0x000fe40000000f00 */
[----:B---3--:R-:W-:-:S05]  /*1e00*/  @P0 IADD3 R3, -R3, UR39, RZ ;  /* 0x0000002703030c10 */ /* 0x008fca000fffe1ff */
[----:B------:R-:W-:-:S04]  /*1e10*/  @P0 IMAD R4, R16, c[0x0][0x220], R3 ;  /* 0x0000880010040a24 */ /* 0x000fc800078e0203 */
[----:B------:R-:W-:-:S04]  /*1e20*/  @P0 IMAD R4, R4, c[0x0][0x220], R3 ;  /* 0x0000880004040a24 */ /* 0x000fc800078e0203 */
[----:B------:R-:W-:-:S06]  /*1e30*/  @P0 IMAD.WIDE R4, R4, R5, c[0x0][0x218] ;  /* 0x0000860004040625 */ /* 0x000fcc00078e0205 */
[----:B------:R-:W3:Y:S01]  /*1e40*/  @P0 LDG.E R4, [R4.64] ;  /* 0x0000002404040981 */ /* 0x000ee2000c1e1900 */
[----:B------:R-:W-:Y:S01]  /*1e50*/  IMAD.U32 R247, RZ, RZ, UR40 ;  /* 0x00000028fff77e24 */ /* 0x000fe2000f8e00ff */
[----:B--2---:R-:W-:Y:S01]  /*1e60*/  MOV R6, UR40 ;  /* 0x0000002800067c02 */ /* 0x004fe20008000f00 */
[----:B------:R-:W-:-:S03]  /*1e70*/  FMUL.FTZ R7, R0, c[0x0][0x1f0] ;  /* 0x00007c0000077a20 */ /* 0x000fc60000410000 */
[----:B------:R-:W-:-:S04]  /*1e80*/  IADD3 R247, R247, -c[0x0][0x1d4], RZ ;  /* 0x80007500f7f77a10 */ /* 0x000fc80007ffe0ff */
[----:B------:R-:W-:-:S04]  /*1e90*/  IMNMX R247, RZ, R247, !PT ;  /* 0x000000f7fff77217 */ /* 0x000fc80007800200 */
[----:B------:R-:W-:Y:S01]  /*1ea0*/  IADD3 R0, -R247, -0x1, R6 ;  /* 0xfffffffff7007810 */ /* 0x000fe20007ffe106 */
[----:B---3--:R-:W-:-:S05]  /*1eb0*/  @P0 FADD.FTZ R7, R7, R4 ;  /* 0x0000000407070221 */ /* 0x008fca0000010000 */
[----:B------:R0:W-:Y:S04]  /*1ec0*/  STL [R1+0x190], R7 ;  /* 0x0001900701007387 */ /* 0x0001e80000100800 */
[----:B------:R0:W-:Y:S02]  /*1ed0*/  STS [R0.X4+0x440], R7 ;  /* 0x0004400700007388 */ /* 0x0001e40000004800 */
.L_x_871:
[----:B0--3--:R-:W-:Y:S02]  /*1ee0*/  WARPSYNC 0xffffffff ;  /* 0xffffffff00007948 */ /* 0x009fe40003800000 */
[----:B------:R-:W-:Y:S01]  /*1ef0*/  BAR.SYNC.DEFER_BLOCKING 0x0 ;  /* 0x0000000000007b1d */ /* 0x000fe20000010000 */
[----:B------:R-:W-:-:S05]  /*1f00*/  IMAD.U32 R0, RZ, RZ, UR39 ;  /* 0x00000027ff007e24 */ /* 0x000fca000f8e00ff */
[----:B------:R-:W-:Y:S01]  /*1f10*/  IADD3 R0, R0, 0x1f, -R247 ;  /* 0x0000001f00007810 */ /* 0x000fe20007ffe8f7 */
[----:B------:R-:W-:Y:S02]  /*1f20*/  ULDC UR61, c[0x0][0x1ec] ;  /* 0x00007b00003d7ab9 */ /* 0x000fe40000000800 */
[----:B------:R-:W-:Y:S01]  /*1f30*/  UISETP.NE.AND UP0, UPT, URZ, UR61, UPT ;  /* 0x0000003d3f00728c */ /* 0x000fe2000bf05270 */
[----:B------:R-:W-:-:S04]  /*1f40*/  SHF.R.S32.HI R3, RZ, 0x1f, R0 ;  /* 0x0000001fff037819 */ /* 0x000fc80000011400 */
[----:B------:R-:W-:Y:S02]  /*1f50*/  LEA.HI R3, R3, R0, RZ, 0x5 ;  /* 0x0000000003037211 */ /* 0x000fe400078f28ff */
[----:B------:R-:W-:Y:S01]  /*1f60*/  PLOP3.LUT P2, PT, PT, PT, UP0, 0x80, 0x0 ;  /* 0x000000000000781c */ /* 0x000fe20003f4f008 */
[----:B--2---:R-:W0:Y:S04]  /*1f70*/  LDS.128 R24, [0x1e0] ;  /* 0x0001e000ff187984 */ /* 0x004e280000000c00 */
[----:B------:R-:W-:Y:S04]  /*1f80*/  LDS.128 R20, [0x1d0] ;  /* 0x0001d000ff147984 */ /* 0x000fe80000000c00 */
[----:B------:R-:W-:Y:S04]  /*1f90*/  LDS.128 R12, [0x1c0] ;  /* 0x0001c000ff0c7984 */ /* 0x000fe80000000c00 */
[----:B------:R-:W1:Y:S04]  /*1fa0*/  LDS.128 R48, [0x160] ;  /* 0x00016000ff307984 */ /* 0x000e680000000c00 */
[----:B------:R-:W-:Y:S04]  /*1fb0*/  LDS.128 R36, [0x170] ;  /* 0x00017000ff247984 */ /* 0x000fe80000000c00 */
[----:B------:R-:W-:Y:S04]  /*1fc0*/  LDS.128 R4, [0x1a0] ;  /* 0x0001a000ff047984 */ /* 0x000fe80000000c00 */
[----:B------:R-:W-:Y:S04]  /*1fd0*/  LDS.128 R8, [0x1b0] ;  /* 0x0001b000ff087984 */ /* 0x000fe80000000c00 */
[----:B------:R-:W-:Y:S04]  /*1fe0*/  LDS.128 R40, [0x180] ;  /* 0x00018000ff287984 */ /* 0x000fe80000000c00 */
[----:B------:R-:W-:Y:S04]  /*1ff0*/  LDS.128 R44, [0x190] ;  /* 0x00019000ff2c7984 */ /* 0x000fe80000000c00 */
[----:B------:R-:W-:Y:S01]  /*2000*/  LDS.128 R28, [0x1f0] ;  /* 0x0001f000ff1c7984 */ /* 0x000fe20000000c00 */
[----:B0-----:R0:W2:Y:S03]  /*2010*/  R2UR UR32, R27 ;  /* 0x000000001b2073c2 */ /* 0x0010a600000e0000 */
[----:B------:R-:W-:Y:S05]  /*2020*/  LDS.128 R32, [0x200] ;  /* 0x00020000ff207984 */ /* 0x000fea0000000c00 */
[----:B------:R0:W3:Y:S01]  /*2030*/  R2UR UR33, R26 ;  /* 0x000000001a2173c2 */ /* 0x0000e200000e0000 */
[----:B-1----:R-:W-:Y:S01]  /*2040*/  STL.64 [R1+0x180], R48 ;  /* 0x0001803001007387 */ /* 0x002fe20000100a00 */
[----:B------:R-:W-:-:S06]  /*2050*/  MOV R0, R51 ;  /* 0x0000003300007202 */ /* 0x000fcc0000000f00 */
[----:B------:R0:W1:Y:S01]  /*2060*/  R2UR UR34, R25 ;  /* 0x00000000192273c2 */ /* 0x00006200000e0000 */
[----:B------:R-:W-:Y:S07]  /*2070*/  STL [R1+0x188], R50 ;  /* 0x0001883201007387 */ /* 0x000fee0000100800 */
[----:B------:R0:W4:Y:S02]  /*2080*/  R2UR UR35, R24 ;  /* 0x00000000182373c2 */ /* 0x00012400000e0000 */
[----:B0-----:R-:W0:Y:S06]  /*2090*/  LDS.128 R24, [0x40] ;  /* 0x00004000ff187984 */ /* 0x001e2c0000000c00 */
[----:B------:R5:W0:Y:S08]  /*20a0*/  R2UR UR28, R23 ;  /* 0x00000000171c73c2 */ /* 0x000a3000000e0000 */
[----:B------:R5:W0:Y:S08]  /*20b0*/  R2UR UR29, R22 ;  /* 0x00000000161d73c2 */ /* 0x000a3000000e0000 */
[----:B------:R5:W1:Y:S08]  /*20c0*/  R2UR UR30, R21 ;  /* 0x00000000151e73c2 */ /* 0x000a7000000e0000 */
[----:B------:R5:W1:Y:S02]  /*20d0*/  R2UR UR31, R20 ;  /* 0x00000000141f73c2 */ /* 0x000a6400000e0000 */
[----:B-----5:R-:W5:Y:S06]  /*20e0*/  LDS.128 R20, [0x50] ;  /* 0x00005000ff147984 */ /* 0x020f6c0000000c00 */
[----:B------:R1:W1:Y:S01]  /*20f0*/  R2UR UR24, R15 ;  /* 0x000000000f1873c2 */ /* 0x00026200000e0000 */
[----:B0-----:R-:W-:Y:S07]  /*2100*/  STL.64 [R1+0x170], R24 ;  /* 0x0001701801007387 */ /* 0x001fee0000100a00 */
[----:B------:R1:W0:Y:S01]  /*2110*/  R2UR UR25, R14 ;  /* 0x000000000e1973c2 */ /* 0x00022200000e0000 */
[----:B------:R-:W-:Y:S04]  /*2120*/  STL.64 [R1+0x178], R26 ;  /* 0x0001781a01007387 */ /* 0x000fe80000100a00 */
[----:B------:R-:W-:Y:S03]  /*2130*/  LDS.128 R24, [0x70] ;  /* 0x00007000ff187984 */ /* 0x000fe60000000c00 */
[----:B------:R1:W0:Y:S08]  /*2140*/  R2UR UR26, R13 ;  /* 0x000000000d1a73c2 */ /* 0x00023000000e0000 */
[----:B------:R1:W0:Y:S02]  /*2150*/  R2UR UR27, R12 ;  /* 0x000000000c1b73c2 */ /* 0x00022400000e0000 */
[----:B-1----:R-:W1:Y:S06]  /*2160*/  LDS.128 R12, [0x60] ;  /* 0x00006000ff0c7984 */ /* 0x002e6c0000000c00 */
[----:B------:R0:W0:Y:S01]  /*2170*/  R2UR UR4, R39 ;  /* 0x00000000270473c2 */ /* 0x00002200000e0000 */
[----:B-----5:R-:W-:Y:S07]  /*2180*/  STL.64 [R1+0x160], R20 ;  /* 0x0001601401007387 */ /* 0x020fee0000100a00 */
[----:B------:R0:W0:Y:S01]  /*2190*/  R2UR UR5, R38 ;  /* 0x00000000260573c2 */ /* 0x00002200000e0000 */
[----:B------:R-:W-:Y:S04]  /*21a0*/  STL.64 [R1+0x168], R22 ;  /* 0x0001681601007387 */ /* 0x000fe80000100a00 */
[----:B------:R-:W5:Y:S03]  /*21b0*/  LDS.128 R20, [0x80] ;  /* 0x00008000ff147984 */ /* 0x000f660000000c00 */
[----:B------:R0:W2:Y:S08]  /*21c0*/  R2UR UR6, R37 ;  /* 0x00000000250673c2 */ /* 0x0000b000000e0000 */
[----:B------:R0:W2:Y:S08]  /*21d0*/  R2UR UR7, R36 ;  /* 0x00000000240773c2 */ /* 0x0000b000000e0000 */
[----:B------:R2:W2:Y:S01]  /*21e0*/  R2UR UR16, R7 ;  /* 0x00000000071073c2 */ /* 0x0004a200000e0000 */
[----:B0-----:R-:W-:Y:S04]  /*21f0*/  LDS.128 R36, [0x210] ;  /* 0x00021000ff247984 */ /* 0x001fe80000000c00 */
[----:B-1----:R-:W-:Y:S03]  /*2200*/  STL.64 [R1+0x150], R12 ;  /* 0x0001500c01007387 */ /* 0x002fe60000100a00 */
[----:B------:R2:W0:Y:S01]  /*2210*/  R2UR UR17, R6 ;  /* 0x00000000061173c2 */ /* 0x00042200000e0000 */
[----:B------:R-:W-:Y:S04]  /*2220*/  STL.64 [R1+0x158], R14 ;  /* 0x0001580e01007387 */ /* 0x000fe80000100a00 */
[----:B------:R-:W1:Y:S03]  /*2230*/  LDS.128 R12, [0x90] ;  /* 0x00009000ff0c7984 */ /* 0x000e660000000c00 */
[----:B------:R2:W0:Y:S01]  /*2240*/  R2UR UR18, R5 ;  /* 0x00000000051273c2 */ /* 0x00042200000e0000 */
[----:B------:R-:W-:Y:S04]  /*2250*/  STL.64 [R1+0x140], R24 ;  /* 0x0001401801007387 */ /* 0x000fe80000100a00 */
[----:B------:R-:W-:Y:S03]  /*2260*/  STL.64 [R1+0x148], R26 ;  /* 0x0001481a01007387 */ /* 0x000fe60000100a00 */
[----:B------:R2:W0:Y:S01]  /*2270*/  R2UR UR19, R4 ;  /* 0x00000000041373c2 */ /* 0x00042200000e0000 */
[----:B------:R-:W0:Y:S04]  /*2280*/  LDS.128 R24, [0xa0] ;  /* 0x0000a000ff187984 */ /* 0x000e280000000c00 */
[----:B-----5:R-:W-:Y:S03]  /*2290*/  STL.64 [R1+0x130], R20 ;  /* 0x0001301401007387 */ /* 0x020fe60000100a00 */
[----:B------:R5:W0:Y:S01]  /*22a0*/  R2UR UR20, R11 ;  /* 0x000000000b1473c2 */ /* 0x000a2200000e0000 */
[----:B------:R-:W-:Y:S04]  /*22b0*/  STL.64 [R1+0x138], R22 ;  /* 0x0001381601007387 */ /* 0x000fe80000100a00 */
[----:B------:R-:W3:Y:S03]  /*22c0*/  LDS.128 R20, [0xb0] ;  /* 0x0000b000ff147984 */ /* 0x000ee60000000c00 */
[----:B------:R5:W0:Y:S01]  /*22d0*/  R2UR UR21, R10 ;  /* 0x000000000a1573c2 */ /* 0x000a2200000e0000 */
[----:B--2---:R-:W-:Y:S07]  /*22e0*/  LDS.128 R4, [0x220] ;  /* 0x00022000ff047984 */ /* 0x004fee0000000c00 */
[----:B------:R5:W2:Y:S01]  /*22f0*/  R2UR UR22, R9 ;  /* 0x00000000091673c2 */ /* 0x000aa200000e0000 */
[----:B-1----:R-:W-:Y:S07]  /*2300*/  STL.64 [R1+0x120], R12 ;  /* 0x0001200c01007387 */ /* 0x002fee0000100a00 */
[----:B------:R5:W1:Y:S01]  /*2310*/  R2UR UR23, R8 ;  /* 0x00000000081773c2 */ /* 0x000a6200000e0000 */
[----:B------:R-:W-:Y:S04]  /*2320*/  STL.64 [R1+0x128], R14 ;  /* 0x0001280e01007387 */ /* 0x000fe80000100a00 */
[----:B------:R-:W1:Y:S03]  /*2330*/  LDS.128 R12, [0xc0] ;  /* 0x0000c000ff0c7984 */ /* 0x000e660000000c00 */
[----:B------:R2:W1:Y:S01]  /*2340*/  R2UR UR61, R0 ;  /* 0x00000000003d73c2 */ /* 0x00046200000e0000 */
[----:B0-----:R-:W-:Y:S04]  /*2350*/  STL.64 [R1+0x110], R24 ;  /* 0x0001101801007387 */ /* 0x001fe80000100a00 */
[----:B------:R-:W-:Y:S01]  /*2360*/  STL.64 [R1+0x118], R26 ;  /* 0x0001181a01007387 */ /* 0x000fe20000100a00 */
[----:B--2---:R-:W-:Y:S01]  /*2370*/  LOP3.LUT R0, R3, 0xffffffe0, RZ, 0xc0, !PT ;  /* 0xffffffe003007812 */ /* 0x004fe200078ec0ff */
[----:B------:R-:W-:Y:S01]  /*2380*/  IMAD.IADD R3, R17, 0x1, R247 ;  /* 0x0000000111037824 */ /* 0x000fe200078e02f7 */
[----:B------:R0:W2:Y:S01]  /*2390*/  R2UR UR8, R43 ;  /* 0x000000002b0873c2 */ /* 0x0000a200000e0000 */
[----:B------:R-:W0:Y:S01]  /*23a0*/  LDS.128 R24, [0xd0] ;  /* 0x0000d000ff187984 */ /* 0x000e220000000c00 */
[----:B------:R-:W-:-:S03]  /*23b0*/  IADD3 R0, R0, R247, RZ ;  /* 0x000000f700007210 */ /* 0x000fc60007ffe0ff */
[----:B---3--:R-:W-:Y:S01]  /*23c0*/  STL.64 [R1+0x100], R20 ;  /* 0x0001001401007387 */ /* 0x008fe20000100a00 */
[----:B------:R-:W-:Y:S02]  /*23d0*/  ISETP.GE.AND P0, PT, R3, R0, PT ;  /* 0x000000000300720c */ /* 0x000fe40003f06270 */
[----:B------:R3:W0:Y:S01]  /*23e0*/  R2UR UR9, R42 ;  /* 0x000000002a0973c2 */ /* 0x00062200000e0000 */
[----:B------:R-:W-:Y:S04]  /*23f0*/  STL.64 [R1+0x108], R22 ;  /* 0x0001081601007387 */ /* 0x000fe80000100a00 */
[----:B------:R-:W2:Y:S03]  /*2400*/  LDS.128 R20, [0xe0] ;  /* 0x0000e000ff147984 */ /* 0x000ea60000000c00 */
[----:B------:R3:W0:Y:S01]  /*2410*/  R2UR UR10, R41 ;  /* 0x00000000290a73c2 */ /* 0x00062200000e0000 */
[----:B-----5:R-:W-:Y:S07]  /*2420*/  LDS.128 R8, [0x230] ;  /* 0x00023000ff087984 */ /* 0x020fee0000000c00 */
[----:B------:R3:W2:Y:S01]  /*2430*/  R2UR UR11, R40 ;  /* 0x00000000280b73c2 */ /* 0x0006a200000e0000 */
[----:B-1----:R-:W-:Y:S07]  /*2440*/  STL.64 [R1+0xf0], R12 ;  /* 0x0000f00c01007387 */ /* 0x002fee0000100a00 */
[----:B------:R3:W1:Y:S01]  /*2450*/  R2UR UR12, R47 ;  /* 0x000000002f0c73c2 */ /* 0x00066200000e0000 */
[----:B------:R-:W-:Y:S04]  /*2460*/  STL.64 [R1+0xf8], R14 ;  /* 0x0000f80e01007387 */ /* 0x000fe80000100a00 */
[----:B------:R-:W5:Y:S03]  /*2470*/  LDS.128 R12, [0xf0] ;  /* 0x0000f000ff0c7984 */ /* 0x000f660000000c00 */
[----:B------:R3:W1:Y:S01]  /*2480*/  R2UR UR13, R46 ;  /* 0x000000002e0d73c2 */ /* 0x00066200000e0000 */
[----:B0-----:R-:W-:Y:S04]  /*2490*/  STL.64 [R1+0xe0], R24 ;  /* 0x0000e01801007387 */ /* 0x001fe80000100a00 */
[----:B------:R-:W-:Y:S03]  /*24a0*/  STL.64 [R1+0xe8], R26 ;  /* 0x0000e81a01007387 */ /* 0x000fe60000100a00 */
[----:B------:R3:W0:Y:S01]  /*24b0*/  R2UR UR14, R45 ;  /* 0x000000002d0e73c2 */ /* 0x00062200000e0000 */
[----:B------:R-:W0:Y:S04]  /*24c0*/  LDS.128 R24, [0x100] ;  /* 0x00010000ff187984 */ /* 0x000e280000000c00 */
[----:B--2---:R-:W-:Y:S03]  /*24d0*/  STL.64 [R1+0xd0], R20 ;  /* 0x0000d01401007387 */ /* 0x004fe60000100a00 */
[----:B------:R3:W2:Y:S01]  /*24e0*/  R2UR UR15, R44 ;  /* 0x000000002c0f73c2 */ /* 0x0006a200000e0000 */
[----:B------:R-:W-:Y:S04]  /*24f0*/  STL.64 [R1+0xd8], R22 ;  /* 0x0000d81601007387 */ /* 0x000fe80000100a00 */
[----:B------:R-:W1:Y:S03]  /*2500*/  LDS.128 R20, [0x110] ;  /* 0x00011000ff147984 */ /* 0x000e660000000c00 */
[----:B------:R3:W0:Y:S08]  /*2510*/  R2UR UR41, R31 ;  /* 0x000000001f2973c2 */ /* 0x00063000000e0000 */
[----:B------:R3:W1:Y:S01]  /*2520*/  R2UR UR42, R30 ;  /* 0x000000001e2a73c2 */ /* 0x00066200000e0000 */
[----:B-----5:R-:W-:Y:S07]  /*2530*/  STL.64 [R1+0xc0], R12 ;  /* 0x0000c00c01007387 */ /* 0x020fee0000100a00 */
[----:B------:R3:W2:Y:S01]  /*2540*/  R2UR UR43, R29 ;  /* 0x000000001d2b73c2 */ /* 0x0006a200000e0000 */
[----:B------:R-:W-:Y:S04]  /*2550*/  STL.64 [R1+0xc8], R14 ;  /* 0x0000c80e01007387 */ /* 0x000fe80000100a00 */
[----:B------:R-:W5:Y:S03]  /*2560*/  LDS.128 R12, [0x120] ;  /* 0x00012000ff0c7984 */ /* 0x000f660000000c00 */
[----:B------:R3:W2:Y:S01]  /*2570*/  R2UR UR44, R28 ;  /* 0x000000001c2c73c2 */ /* 0x0006a200000e0000 */
[----:B0-----:R-:W-:Y:S04]  /*2580*/  STL.64 [R1+0xb0], R24 ;  /* 0x0000b01801007387 */ /* 0x001fe80000100a00 */
[----:B------:R-:W-:Y:S03]  /*2590*/  STL.64 [R1+0xb8], R26 ;  /* 0x0000b81a01007387 */ /* 0x000fe60000100a00 */
[----:B------:R3:W0:Y:S01]  /*25a0*/  R2UR UR45, R35 ;  /* 0x00000000232d73c2 */ /* 0x00062200000e0000 */
[----:B------:R-:W0:Y:S04]  /*25b0*/  LDS.128 R24, [0x130] ;  /* 0x00013000ff187984 */ /* 0x000e280000000c00 */
[----:B-1----:R-:W-:Y:S03]  /*25c0*/  STL.64 [R1+0xa0], R20 ;  /* 0x0000a01401007387 */ /* 0x002fe60000100a00 */
[----:B------:R3:W1:Y:S01]  /*25d0*/  R2UR UR46, R34 ;  /* 0x00000000222e73c2 */ /* 0x00066200000e0000 */
        /* <DEDUP_REMOVED lines=12> */
[----:B-1----:R-:W-:Y:S07]  /*26a0*/  STL.64 [R1+0x70], R20 ;  /* 0x0000701401007387 */ /* 0x002fee0000100a00 */
[----:B------:R3:W1:Y:S01]  /*26b0*/  R2UR UR52, R36 ;  /* 0x00000000243473c2 */ /* 0x00066200000e0000 */
[----:B------:R-:W-:Y:S07]  /*26c0*/  STL.64 [R1+0x78], R22 ;  /* 0x0000781601007387 */ /* 0x000fee0000100a00 */
[----:B------:R3:W0:Y:S08]  /*26d0*/  R2UR UR53, R7 ;  /* 0x00000000073573c2 */ /* 0x00063000000e0000 */
[----:B------:R3:W0:Y:S01]  /*26e0*/  R2UR UR54, R6 ;  /* 0x00000000063673c2 */ /* 0x00062200000e0000 */
[----:B-----5:R-:W-:Y:S07]  /*26f0*/  STL.64 [R1+0x60], R12 ;  /* 0x0000600c01007387 */ /* 0x020fee0000100a00 */
[----:B------:R3:W0:Y:S01]  /*2700*/  R2UR UR55, R5 ;  /* 0x00000000053773c2 */ /* 0x00062200000e0000 */
[----:B------:R-:W-:Y:S04]  /*2710*/  STL.64 [R1+0x68], R14 ;  /* 0x0000680e01007387 */ /* 0x000fe80000100a00 */
[----:B------:R5:W-:Y:S03]  /*2720*/  STL [R1+0x18c], R0 ;  /* 0x00018c0001007387 */ /* 0x000be60000100800 */
[----:B------:R3:W0:Y:S01]  /*2730*/  R2UR UR56, R4 ;  /* 0x00000000043873c2 */ /* 0x00062200000e0000 */
[----:B-----5:R-:W-:-:S07]  /*2740*/  IMAD R0, R18, c[0x0][0x1d0], R16 ;  /* 0x0000740012007a24 */ /* 0x020fce00078e0210 */
[----:B------:R3:W0:Y:S08]  /*2750*/  R2UR UR57, R11 ;  /* 0x000000000b3973c2 */ /* 0x00063000000e0000 */
[----:B------:R3:W0:Y:S08]  /*2760*/  R2UR UR58, R10 ;  /* 0x000000000a3a73c2 */ /* 0x00063000000e0000 */
[----:B------:R3:W0:Y:S08]  /*2770*/  R2UR UR59, R9 ;  /* 0x00000000093b73c2 */ /* 0x00063000000e0000 */
[----:B------:R3:W0:Y:S01]  /*2780*/  R2UR UR60, R8 ;  /* 0x00000000083c73c2 */ /* 0x00062200000e0000 */
[----:B------:R-:W-:Y:S05]  /*2790*/  @P2 BRA `(.L_x_872) ;  /* 0x000002c000002947 */ /* 0x000fea0003800000 */
[----:B-12-4-:R-:W1:Y:S04]  /*27a0*/  LDS.128 R12, [0x240] ;  /* 0x00024000ff0c7984 */ /* 0x016e680000000c00 */
[----:B---3--:R-:W2:Y:S04]  /*27b0*/  LDS.128 R8, [0x250] ;  /* 0x00025000ff087984 */ /* 0x008ea80000000c00 */
[----:B------:R-:W3:Y:S04]  /*27c0*/  LDS.128 R4, [0x260] ;  /* 0x00026000ff047984 */ /* 0x000ee80000000c00 */
[----:B------:R-:W-:Y:S04]  /*27d0*/  LDS.128 R248, [0x2a0] ;  /* 0x0002a000fff87984 */ /* 0x000fe80000000c00 */
[----:B------:R-:W-:Y:S04]  /*27e0*/  LDS.128 R240, [0x2b0] ;  /* 0x0002b000fff07984 */ /* 0x000fe80000000c00 */
[----:B------:R-:W-:Y:S04]  /*27f0*/  LDS.128 R236, [0x2c0] ;  /* 0x0002c000ffec7984 */ /* 0x000fe80000000c00 */
[----:B------:R-:W-:Y:S04]  /*2800*/  LDS.128 R232, [0x2d0] ;  /* 0x0002d000ffe87984 */ /* 0x000fe80000000c00 */
[----:B------:R-:W-:Y:S04]  /*2810*/  LDS.128 R16, [0x2e0] ;  /* 0x0002e000ff107984 */ /* 0x000fe80000000c00 */
[----:B------:R-:W-:Y:S04]  /*2820*/  LDS.128 R20, [0x2f0] ;  /* 0x0002f000ff147984 */ /* 0x000fe80000000c00 */
[----:B------:R-:W-:Y:S04]  /*2830*/  LDS.128 R24, [0x300] ;  /* 0x00030000ff187984 */ /* 0x000fe80000000c00 */
[----:B-1----:R-:W-:Y:S04]  /*2840*/  STL.64 [R1+0x50], R12 ;  /* 0x0000500c01007387 */ /* 0x002fe80000100a00 */
[----:B------:R-:W-:Y:S04]  /*2850*/  STL.64 [R1+0x58], R14 ;  /* 0x0000580e01007387 */ /* 0x000fe80000100a00 */
[----:B------:R-:W1:Y:S04]  /*2860*/  LDS.128 R12, [0x270] ;  /* 0x00027000ff0c7984 */ /* 0x000e680000000c00 */
[----:B--2---:R-:W-:Y:S04]  /*2870*/  STL.64 [R1+0x40], R8 ;  /* 0x0000400801007387 */ /* 0x004fe80000100a00 */
[----:B------:R-:W-:Y:S04]  /*2880*/  STL.64 [R1+0x48], R10 ;  /* 0x0000480a01007387 */ /* 0x000fe80000100a00 */
[----:B------:R-:W2:Y:S04]  /*2890*/  LDS.128 R8, [0x280] ;  /* 0x00028000ff087984 */ /* 0x000ea80000000c00 */
[----:B---3--:R-:W-:Y:S04]  /*28a0*/  STL.64 [R1+0x30], R4 ;  /* 0x0000300401007387 */ /* 0x008fe80000100a00 */
[----:B------:R-:W-:Y:S04]  /*28b0*/  STL.64 [R1+0x38], R6 ;  /* 0x0000380601007387 */ /* 0x000fe80000100a00 */
        /* <DEDUP_REMOVED lines=20> */
[----:B-1----:R1:W-:Y:S04]  /*2a00*/  STL.64 [R1+0x20], R12 ;  /* 0x0000200c01007387 */ /* 0x0023e80000100a00 */
[----:B------:R1:W-:Y:S04]  /*2a10*/  STL.64 [R1+0x28], R14 ;  /* 0x0000280e01007387 */ /* 0x0003e80000100a00 */
[----:B--2---:R1:W-:Y:S04]  /*2a20*/  STL.64 [R1+0x10], R8 ;  /* 0x0000100801007387 */ /* 0x0043e80000100a00 */
[----:B------:R1:W-:Y:S04]  /*2a30*/  STL.64 [R1+0x18], R10 ;  /* 0x0000180a01007387 */ /* 0x0003e80000100a00 */
[----:B---3--:R1:W-:Y:S04]  /*2a40*/  STL.64 [R1], R4 ;  /* 0x0000000401007387 */ /* 0x0083e80000100a00 */
[----:B------:R1:W-:Y:S02]  /*2a50*/  STL.64 [R1+0x8], R6 ;  /* 0x0000080601007387 */ /* 0x0003e40000100a00 */
.L_x_872:
[----:B-1234-:R-:W-:Y:S01]  /*2a60*/  IMAD.SHL.U32 R8, R0, 0x80, RZ ;  /* 0x0000008000087824 */ /* 0x01efe200078e00ff */
[----:B------:R-:W-:Y:S04]  /*2a70*/  BSSY B0, `(.L_x_873) ;  /* 0x0000610000007945 */ /* 0x000fe80003800000 */
[----:B------:R1:W-:Y:S01]  /*2a80*/  STL [R1+0x19c], R8 ;  /* 0x00019c0801007387 */ /* 0x0003e20000100800 */
[----:B------:R-:W-:Y:S05]  /*2a90*/  @P0 BRA `(.L_x_874) ;  /* 0x000060d000000947 */ /* 0x000fea0003800000 */
[----:B------:R-:W-:Y:S01]  /*2aa0*/  IABS R0, c[0x0][0x1d4] ;  /* 0x0000750000007a13 */ /* 0x000fe20000000000 */
[----:B------:R-:W-:-:S03]  /*2ab0*/  IMAD R244, R245, c[0x0][0x1d4], RZ ;  /* 0x00007500f5f47a24 */ /* 0x000fc600078e02ff */
[----:B------:R-:W-:Y:S01]  /*2ac0*/  MOV R10, R0 ;  /* 0x00000000000a7202 */ /* 0x000fe20000000f00 */
[----:B------:R-:W-:-:S03]  /*2ad0*/  IMAD R0, R8, c[0x0][0x1d4], RZ ;  /* 0x0000750008007a24 */ /* 0x000fc600078e02ff */
[----:B------:R-:W2:Y:S08]  /*2ae0*/  I2F.RP R7, R10 ;  /* 0x0000000a00077306 */ /* 0x000eb00000209400 */
[----:B--2---:R-:W2:Y:S02]  /*2af0*/  MUFU.RCP R7, R7 ;  /* 0x0000000700077308 */ /* 0x004ea40000001000 */
[----:B--2---:R-:W-:-:S06]  /*2b00*/  IADD3 R4, R7, 0xffffffe, RZ ;  /* 0x0ffffffe07047810 */ /* 0x004fcc0007ffe0ff */
[----:B------:R2:W3:Y:S02]  /*2b10*/  F2I.FTZ.U32.TRUNC.NTZ R5, R4 ;  /* 0x0000000400057305 */ /* 0x0004e4000021f000 */
[----:B--2---:R-:W-:Y:S01]  /*2b20*/  HFMA2.MMA R4, -RZ, RZ, 0, 0 ;  /* 0x00000000ff047435 */ /* 0x004fe200000001ff */
[----:B---3--:R-:W-:-:S04]  /*2b30*/  IMAD.MOV R9, RZ, RZ, -R5 ;  /* 0x000000ffff097224 */ /* 0x008fc800078e0a05 */
[----:B------:R-:W-:-:S05]  /*2b40*/  IMAD R9, R9, R10, RZ ;  /* 0x0000000a09097224 */ /* 0x000fca00078e02ff */
[----:B------:R-:W-:Y:S01]  /*2b50*/  IMAD.HI.U32 R4, R5, R9, R4 ;  /* 0x0000000905047227 */ /* 0x000fe200078e0004 */
[----:B------:R-:W-:-:S04]  /*2b60*/  SHF.R.S32.HI R5, RZ, 0x1f, R244 ;  /* 0x0000001fff057819 */ /* 0x000fc800000114f4 */
[----:B------:R2:W-:Y:S02]  /*2b70*/  STL [R1+0x198], R4 ;  /* 0x0001980401007387 */ /* 0x0005e40000100800 */
[----:B--2---:R-:W-:Y:S02]  /*2b80*/  SHF.R.S32.HI R4, RZ, 0x1f, R0 ;  /* 0x0000001fff047819 */ /* 0x004fe40000011400 */
.L_x_941:
[----:B------:R-:W2:Y:S04]  /*2b90*/  LDL R10, [R1+0x198] ;  /* 0x00019800010a7983 */ /* 0x000ea80000100800 */
[----:B------:R-:W3:Y:S01]  /*2ba0*/  S2R R5, SR_CTAID.Y ;  /* 0x0000000000057919 */ /* 0x000ee20000002600 */
[----:B------:R-:W-:-:S04]  /*2bb0*/  ISETP.NE.U32.AND P0, PT, RZ, c[0x0][0x200], PT ;  /* 0x00008000ff007a0c */ /* 0x000fc80003f05070 */
[----:B------:R-:W-:Y:S01]  /*2bc0*/  ISETP.NE.AND.EX P0, PT, RZ, c[0x0][0x204], PT, P0 ;  /* 0x00008100ff007a0c */ /* 0x000fe20003f05300 */
[----:B-1-3--:R-:W-:-:S12]  /*2bd0*/  IMAD R8, R5, c[0x0][0x1d4], RZ ;  /* 0x0000750005087a24 */ /* 0x00afd800078e02ff */
[----:B------:R-:W-:Y:S02]  /*2be0*/  @P0 SHF.R.S32.HI R5, RZ, 0x1f, R3 ;  /* 0x0000001fff050819 */ /* 0x000fe40000011403 */
[--C-:B------:R-:W-:Y:S02]  /*2bf0*/  @P0 SHF.R.S32.HI R7, RZ, 0x1f, R8.reuse ;  /* 0x0000001fff070819 */ /* 0x100fe40000011408 */
[----:B------:R-:W-:-:S04]  /*2c00*/  @P0 IADD3 R6, P1, P3, R3, c[0x0][0x200], R8 ;  /* 0x0000800003060a10 */ /* 0x000fc80007b3e008 */
[----:B------:R-:W-:-:S05]  /*2c10*/  @P0 IADD3.X R7, R5, c[0x0][0x204], R7, P1, P3 ;  /* 0x0000810005070a10 */ /* 0x000fca0000fe6407 */
[----:B------:R2:W3:Y:S01]  /*2c20*/  @P0 LDG.E.U8 R6, [R6.64] ;  /* 0x0000002406060981 */ /* 0x0004e2000c1e1100 */
[----:B------:R-:W-:Y:S02]  /*2c30*/  IABS R5, R3 ;  /* 0x0000000300057213 */ /* 0x000fe40000000000 */
[----:B------:R-:W-:Y:S02]  /*2c40*/  IABS R9, c[0x0][0x1d4] ;  /* 0x0000750000097a13 */ /* 0x000fe40000000000 */
[----:B------:R-:W-:Y:S01]  /*2c50*/  ISETP.GE.AND P3, PT, R3, RZ, PT ;  /* 0x000000ff0300720c */ /* 0x000fe20003f66270 */
[----:B------:R-:W1:Y:S01]  /*2c60*/  S2R R229, SR_CTAID.X ;  /* 0x0000000000e57919 */ /* 0x000e620000002500 */
[----:B------:R-:W-:Y:S01]  /*2c70*/  BSSY B1, `(.L_x_875) ;  /* 0x000003e000017945 */ /* 0x000fe20003800000 */
[----:B--2---:R-:W-:-:S04]  /*2c80*/  IMAD.HI.U32 R7, R10, R5, RZ ;  /* 0x000000050a077227 */ /* 0x004fc800078e00ff */
[----:B------:R-:W-:Y:S01]  /*2c90*/  IMAD.MOV R7, RZ, RZ, -R7 ;  /* 0x000000ffff077224 */ /* 0x000fe200078e0a07 */
[----:B------:R-:W-:-:S03]  /*2ca0*/  IABS R10, c[0x0][0x1d4] ;  /* 0x00007500000a7a13 */ /* 0x000fc60000000000 */
[----:B------:R-:W-:-:S05]  /*2cb0*/  IMAD R5, R9, R7, R5 ;  /* 0x0000000709057224 */ /* 0x000fca00078e0205 */
[----:B------:R-:W-:-:S13]  /*2cc0*/  ISETP.GT.U32.AND P1, PT, R10, R5, PT ;  /* 0x000000050a00720c */ /* 0x000fda0003f24070 */
[----:B------:R-:W-:-:S04]  /*2cd0*/  @!P1 IADD3 R5, R5, -R9, RZ ;  /* 0x8000000905059210 */ /* 0x000fc80007ffe0ff */
[----:B------:R-:W-:-:S13]  /*2ce0*/  ISETP.GT.U32.AND P1, PT, R10, R5, PT ;  /* 0x000000050a00720c */ /* 0x000fda0003f24070 */
[----:B------:R-:W-:Y:S01]  /*2cf0*/  @!P1 IMAD.IADD R5, R5, 0x1, -R9 ;  /* 0x0000000105059824 */ /* 0x000fe200078e0a09 */
[----:B------:R-:W-:-:S04]  /*2d00*/  ISETP.NE.AND P1, PT, RZ, c[0x0][0x1d4], PT ;  /* 0x00007500ff007a0c */ /* 0x000fc80003f25270 */
[----:B------:R-:W-:Y:S02]  /*2d10*/  @!P3 IADD3 R5, -R5, RZ, RZ ;  /* 0x000000ff0505b210 */ /* 0x000fe40007ffe1ff */
[----:B---3--:R-:W-:-:S07]  /*2d20*/  ISETP.NE.AND P0, PT, R6, RZ, P0 ;  /* 0x000000ff0600720c */ /* 0x008fce0000705270 */
[----:B------:R-:W-:-:S04]  /*2d30*/  @!P1 LOP3.LUT R5, RZ, c[0x0][0x1d4], RZ, 0x33, !PT ;  /* 0x00007500ff059a12 */ /* 0x000fc800078e33ff */
[----:B------:R-:W-:Y:S02]  /*2d40*/  SHF.R.S32.HI R6, RZ, 0x1f, R5 ;  /* 0x0000001fff067819 */ /* 0x000fe40000011405 */
[----:B------:R-:W-:-:S04]  /*2d50*/  IADD3 R7, P1, R5, R8, RZ ;  /* 0x0000000805077210 */ /* 0x000fc80007f3e0ff */
[----:B------:R-:W-:Y:S02]  /*2d60*/  LEA.HI.X.SX32 R8, R8, R6, 0x1, P1 ;  /* 0x0000000608087211 */ /* 0x000fe400008f0eff */
[----:B------:R-:W-:Y:S02]  /*2d70*/  ISETP.GE.AND P1, PT, R3, UR39, PT ;  /* 0x0000002703007c0c */ /* 0x000fe4000bf26270 */
[----:B------:R-:W-:-:S04]  /*2d80*/  LEA R6, P3, R7, c[0x0][0x1a8], 0x2 ;  /* 0x00006a0007067a11 */ /* 0x000fc800078610ff */
[----:B------:R-:W-:-:S07]  /*2d90*/  LEA.HI.X R7, R7, c[0x0][0x1ac], R8, 0x2, P3 ;  /* 0x00006b0007077a11 */ /* 0x000fce00018f1408 */
[----:B-----5:R-:W-:Y:S05]  /*2da0*/  @P1 BRA `(.L_x_876) ;  /* 0x000002a000001947 */ /* 0x020fea0003800000 */
[----:B-1----:R-:W-:Y:S01]  /*2db0*/  IMAD.U32 R8, RZ, RZ, UR4 ;  /* 0x00000004ff087e24 */ /* 0x002fe2000f8e00ff */
[----:B------:R-:W-:Y:S02]  /*2dc0*/  ULDC UR4, c[0x0][0x1ec] ;  /* 0x00007b0000047ab9 */ /* 0x000fe40000000800 */
[----:B------:R-:W-:Y:S02]  /*2dd0*/  UISETP.NE.AND UP0, UPT, URZ, UR4, UPT ;  /* 0x000000043f00728c */ /* 0x000fe4000bf05270 */
[----:B------:R1:W2:Y:S02]  /*2de0*/  R2UR UR4, R8 ;  /* 0x00000000080473c2 */ /* 0x0002a400000e0000 */
[----:B-1----:R-:W3:Y:S01]  /*2df0*/  LDG.E R8, [R6.64] ;  /* 0x0000002406087981 */ /* 0x002ee2000c1e1900 */
[----:B------:R-:W-:Y:S02]  /*2e00*/  IMAD.SHL.U32 R228, R5, 0x4, RZ ;  /* 0x0000000405e47824 */ /* 0x000fe400078e00ff */
[----:B---3--:R-:W-:-:S05]  /*2e10*/  IMAD R8, R8, c[0x0][0x1d8], RZ ;  /* 0x0000760008087a24 */ /* 0x008fca00078e02ff */
[----:B------:R-:W-:-:S05]  /*2e20*/  SHF.L.U32 R10, R8, 0x7, RZ ;  /* 0x00000007080a7819 */ /* 0x000fca00000006ff */
[----:B------:R-:W-:-:S05]  /*2e30*/  IMAD R10, R10, c[0x0][0x1d4], R228 ;  /* 0x000075000a0a7a24 */ /* 0x000fca00078e02e4 */
[----:B------:R-:W-:-:S04]  /*2e40*/  IADD3 R9, P2, R0, R10, RZ ;  /* 0x0000000a00097210 */ /* 0x000fc80007f5e0ff */
[----:B------:R-:W-:Y:S02]  /*2e50*/  LEA.HI.X.SX32 R10, R10, R4, 0x1, P2 ;  /* 0x000000040a0a7211 */ /* 0x000fe400010f0eff */
[----:B------:R-:W-:-:S04]  /*2e60*/  LEA R8, P2, R9, c[0x0][0x198], 0x2 ;  /* 0x0000660009087a11 */ /* 0x000fc800078410ff */
[----:B------:R-:W-:-:S05]  /*2e70*/  LEA.HI.X R9, R9, c[0x0][0x19c], R10, 0x2, P2 ;  /* 0x0000670009097a11 */ /* 0x000fca00010f140a */
[----:B------:R1:W5:Y:S01]  /*2e80*/  LDG.E.128 R104, [R8.64] ;  /* 0x0000002408687981 */ /* 0x000362000c1e1d00 */
[----:B------:R-:W-:-:S13]  /*2e90*/  PLOP3.LUT P2, PT, PT, PT, UP0, 0x80, 0x0 ;  /* 0x000000000000781c */ /* 0x000fda0003f4f008 */
[----:B--2---:R-:W-:Y:S05]  /*2ea0*/  @P2 BRA `(.L_x_876) ;  /* 0x000001a000002947 */ /* 0x004fea0003800000 */
[----:B-1----:R1:W-:Y:S01]  /*2eb0*/  STL [R1+0x1a0], R0 ;  /* 0x0001a00001007387 */ /* 0x0023e20000100800 */
[----:B------:R-:W-:-:S03]  /*2ec0*/  ISETP.NE.AND P4, PT, R2, RZ, PT ;  /* 0x000000ff0200720c */ /* 0x000fc60003f85270 */
[----:B------:R-:W2:Y:S04]  /*2ed0*/  LDL R246, [R1+0x54] ;  /* 0x0000540001f67983 */ /* 0x000ea80000100800 */
[----:B------:R-:W3:Y:S04]  /*2ee0*/  LDL R230, [R1+0x58] ;  /* 0x0000580001e67983 */ /* 0x000ee80000100800 */
[----:B-1----:R-:W4:Y:S02]  /*2ef0*/  LDL R0, [R1+0x50] ;  /* 0x0000500001007983 */ /* 0x002f240000100800 */
[----:B------:R-:W-:-:S02]  /*2f00*/  @P4 IMAD R8, R252, c[0x0][0x1d8], R229 ;  /* 0x00007600fc084a24 */ /* 0x000fc400078e02e5 */
[----:B------:R-:W-:Y:S01]  /*2f10*/  @P4 IMAD.MOV.U32 R9, RZ, RZ, 0x4 ;  /* 0x00000004ff094424 */ /* 0x000fe200078e00ff */
[----:B------:R-:W3:Y:S02]  /*2f20*/  LDL R231, [R1+0x5c] ;  /* 0x00005c0001e77983 */ /* 0x000ee40000100800 */
[----:B------:R-:W-:-:S05]  /*2f30*/  @P4 SHF.L.U32 R8, R8, 0x7, RZ ;  /* 0x0000000708084819 */ /* 0x000fca00000006ff */
[----:B------:R-:W-:-:S06]  /*2f40*/  @P4 IMAD.WIDE R8, R8, R9, c[0x0][0x230] ;  /* 0x00008c0008084625 */ /* 0x000fcc00078e0209 */
[----:B------:R-:W3:Y:S01]  /*2f50*/  @P4 LDG.E.128 R8, [R8.64] ;  /* 0x0000002408084981 */ /* 0x000ee2000c1e1d00 */
[----:B----45:R-:W-:-:S03]  /*2f60*/  FADD.FTZ R104, R0, R104 ;  /* 0x0000006800687221 */ /* 0x030fc60000010000 */
[----:B------:R1:W5:Y:S01]  /*2f70*/  LDL.LU R0, [R1+0x1a0] ;  /* 0x0001a00001007983 */ /* 0x0003620000300800 */
[----:B--2---:R-:W-:Y:S02]  /*2f80*/  FADD.FTZ R105, R246, R105 ;  /* 0x00000069f6697221 */ /* 0x004fe40000010000 */
[----:B---3--:R-:W-:Y:S01]  /*2f90*/  FADD.FTZ R106, R230, R106 ;  /* 0x0000006ae66a7221 */ /* 0x008fe20000010000 */
[----:B------:R-:W-:Y:S01]  /*2fa0*/  SHF.R.S32.HI R230, RZ, 0x1f, R244 ;  /* 0x0000001fffe67819 */ /* 0x000fe200000114f4 */
[----:B------:R-:W-:Y:S02]  /*2fb0*/  FADD.FTZ R107, R231, R107 ;  /* 0x0000006be76b7221 */ /* 0x000fe40000010000 */
[----:B------:R-:W-:Y:S01]  /*2fc0*/  @P4 FMUL.FTZ R105, R105, R9 ;  /* 0x0000000969694220 */ /* 0x000fe20000410000 */
[----:B------:R-:W-:Y:S01]  /*2fd0*/  IADD3 R9, P3, R244, R228, RZ ;  /* 0x000000e4f4097210 */ /* 0x000fe20007f7e0ff */
[----:B------:R-:W-:Y:S02]  /*2fe0*/  @P4 FMUL.FTZ R106, R106, R10 ;  /* 0x0000000a6a6a4220 */ /* 0x000fe40000410000 */
[----:B------:R-:W-:Y:S01]  /*2ff0*/  @P4 FMUL.FTZ R104, R104, R8 ;  /* 0x0000000868684220 */ /* 0x000fe20000410000 */
[----:B------:R-:W-:-:S02]  /*3000*/  LEA.HI.X.SX32 R10, R228, R230, 0x1, P3 ;  /* 0x000000e6e40a7211 */ /* 0x000fc400018f0eff */
[----:B------:R-:W-:Y:S01]  /*3010*/  LEA R8, P3, R9, c[0x0][0x198], 0x2 ;  /* 0x0000660009087a11 */ /* 0x000fe200078610ff */
[----:B------:R-:W-:-:S03]  /*3020*/  @P4 FMUL.FTZ R107, R107, R11 ;  /* 0x0000000b6b6b4220 */ /* 0x000fc60000410000 */
[----:B------:R-:W-:-:S05]  /*3030*/  LEA.HI.X R9, R9, c[0x0][0x19c], R10, 0x2, P3 ;  /* 0x0000670009097a11 */ /* 0x000fca00018f140a */
[----:B------:R1:W-:Y:S04]  /*3040*/  STG.E.128 [R8.64], R104 ;  /* 0x0000006808007986 */ /* 0x0003e8000c101d24 */
.L_x_876:
[----:B-1----:R-:W-:Y:S05]  /*3050*/  BSYNC B1 ;  /* 0x0000000000017941 */ /* 0x002fea0003800000 */
.L_x_875:
[----:B------:R-:W-:Y:S01]  /*3060*/  IMAD R8, R252, c[0x0][0x1d8], R229 ;  /* 0x00007600fc087a24 */ /* 0x000fe200078e02e5 */
[----:B------:R-:W-:Y:S01]  /*3070*/  HFMA2.MMA R9, -RZ, RZ, 0, 2.384185791015625e-07 ;  /* 0x00000004ff097435 */ /* 0x000fe200000001ff */
[----:B------:R-:W-:Y:S03]  /*3080*/  BSSY B1, `(.L_x_877) ;  /* 0x000002b000017945 */ /* 0x000fe60003800000 */
[----:B------:R-:W-:-:S06]  /*3090*/  LEA R8, R8, 0x4, 0x7 ;  /* 0x0000000408087811 */ /* 0x000fcc00078e38ff */
[----:B------:R-:W-:Y:S01]  /*30a0*/  IMAD.WIDE R8, R8, R9, c[0x0][0x230] ;  /* 0x00008c0008087625 */ /* 0x000fe200078e0209 */
[----:B------:R-:W-:Y:S05]  /*30b0*/  @P1 BRA `(.L_x_878) ;  /* 0x0000027000001947 */ /* 0x000fea0003800000 */
[----:B------:R-:W2:Y:S01]  /*30c0*/  LDG.E R11, [R6.64] ;  /* 0x00000024060b7981 */ /* 0x000ea2000c1e1900 */
[----:B------:R-:W-:Y:S01]  /*30d0*/  IMAD.U32 R10, RZ, RZ, UR4 ;  /* 0x00000004ff0a7e24 */ /* 0x000fe2000f8e00ff */
[----:B------:R-:W-:Y:S02]  /*30e0*/  ULDC UR4, c[0x0][0x1ec] ;  /* 0x00007b0000047ab9 */ /* 0x000fe40000000800 */
[----:B------:R-:W-:Y:S02]  /*30f0*/  UISETP.NE.AND UP0, UPT, URZ, UR4, UPT ;  /* 0x000000043f00728c */ /* 0x000fe4000bf05270 */
[----:B------:R1:W3:Y:S02]  /*3100*/  R2UR UR4, R10 ;  /* 0x000000000a0473c2 */ /* 0x0002e400000e0000 */
[----:B-1----:R-:W-:-:S04]  /*3110*/  IADD3 R10, R5, c[0x0][0x1d4], RZ ;  /* 0x00007500050a7a10 */ /* 0x002fc80007ffe0ff */
[----:B------:R-:W-:Y:S01]  /*3120*/  SHF.L.U32 R10, R10, 0x2, RZ ;  /* 0x000000020a0a7819 */ /* 0x000fe200000006ff */
[----:B--2---:R-:W-:-:S04]  /*3130*/  IMAD R11, R11, c[0x0][0x1d8], RZ ;  /* 0x000076000b0b7a24 */ /* 0x004fc800078e02ff */
[----:B------:R-:W-:-:S04]  /*3140*/  IMAD.SHL.U32 R11, R11, 0x80, RZ ;  /* 0x000000800b0b7824 */ /* 0x000fc800078e00ff */
[----:B------:R-:W-:-:S05]  /*3150*/  IMAD R109, R11, c[0x0][0x1d4], R10 ;  /* 0x000075000b6d7a24 */ /* 0x000fca00078e020a */
[----:B-----5:R-:W-:-:S04]  /*3160*/  IADD3 R11, P2, R0, R109, RZ ;  /* 0x0000006d000b7210 */ /* 0x020fc80007f5e0ff */
[----:B------:R-:W-:Y:S02]  /*3170*/  LEA.HI.X.SX32 R109, R109, R4, 0x1, P2 ;  /* 0x000000046d6d7211 */ /* 0x000fe400010f0eff */
[----:B------:R-:W-:-:S04]  /*3180*/  LEA R108, P2, R11, c[0x0][0x198], 0x2 ;  /* 0x000066000b6c7a11 */ /* 0x000fc800078410ff */
[----:B------:R-:W-:-:S06]  /*3190*/  LEA.HI.X R109, R11, c[0x0][0x19c], R109, 0x2, P2 ;  /* 0x000067000b6d7a11 */ /* 0x000fcc00010f146d */
[----:B------:R-:W5:Y:S01]  /*31a0*/  LDG.E.128 R108, [R108.64] ;  /* 0x000000246c6c7981 */ /* 0x000f62000c1e1d00 */
[----:B------:R-:W-:-:S13]  /*31b0*/  PLOP3.LUT P2, PT, PT, PT, UP0, 0x80, 0x0 ;  /* 0x000000000000781c */ /* 0x000fda0003f4f008 */
[----:B---3--:R-:W-:Y:S05]  /*31c0*/  @P2 BRA `(.L_x_878) ;  /* 0x0000016000002947 */ /* 0x008fea0003800000 */
[----:B------:R-:W-:Y:S01]  /*31d0*/  ISETP.NE.AND P4, PT, R2, RZ, PT ;  /* 0x000000ff0200720c */ /* 0x000fe20003f85270 */
[----:B------:R1:W-:Y:S04]  /*31e0*/  STL [R1+0x1a0], R0 ;  /* 0x0001a00001007387 */ /* 0x0003e80000100800 */
[----:B------:R-:W2:Y:S04]  /*31f0*/  LDL R11, [R1+0x44] ;  /* 0x00004400010b7983 */ /* 0x000ea80000100800 */
[----:B------:R-:W3:Y:S04]  /*3200*/  LDL R246, [R1+0x48] ;  /* 0x0000480001f67983 */ /* 0x000ee80000100800 */
[----:B-1----:R-:W4:Y:S04]  /*3210*/  LDL R0, [R1+0x40] ;  /* 0x0000400001007983 */ /* 0x002f280000100800 */
[----:B------:R-:W2:Y:S01]  /*3220*/  @P4 LDG.E.128 R228, [R8.64] ;  /* 0x0000002408e44981 */ /* 0x000ea2000c1e1d00 */
[----:B----45:R-:W-:-:S03]  /*3230*/  FADD.FTZ R108, R0, R108 ;  /* 0x0000006c006c7221 */ /* 0x030fc60000010000 */
[----:B------:R1:W5:Y:S01]  /*3240*/  LDL.LU R0, [R1+0x1a0] ;  /* 0x0001a00001007983 */ /* 0x0003620000300800 */
[----:B--2---:R-:W-:-:S03]  /*3250*/  @P4 FMUL.FTZ R108, R108, R228 ;  /* 0x000000e46c6c4220 */ /* 0x004fc60000410000 */
[----:B------:R-:W2:Y:S01]  /*3260*/  LDL R228, [R1+0x4c] ;  /* 0x00004c0001e47983 */ /* 0x000ea20000100800 */
[----:B------:R-:W-:Y:S01]  /*3270*/  FADD.FTZ R109, R11, R109 ;  /* 0x0000006d0b6d7221 */ /* 0x000fe20000010000 */
[----:B------:R-:W-:Y:S01]  /*3280*/  IADD3 R11, P3, R244, R10, RZ ;  /* 0x0000000af40b7210 */ /* 0x000fe20007f7e0ff */
[----:B---3--:R-:W-:Y:S01]  /*3290*/  FADD.FTZ R110, R246, R110 ;  /* 0x0000006ef66e7221 */ /* 0x008fe20000010000 */
[----:B------:R-:W-:Y:S01]  /*32a0*/  SHF.R.S32.HI R246, RZ, 0x1f, R244 ;  /* 0x0000001ffff67819 */ /* 0x000fe200000114f4 */
[----:B------:R-:W-:Y:S02]  /*32b0*/  @P4 FMUL.FTZ R109, R109, R229 ;  /* 0x000000e56d6d4220 */ /* 0x000fe40000410000 */
[----:B------:R-:W-:Y:S02]  /*32c0*/  @P4 FMUL.FTZ R110, R110, R230 ;  /* 0x000000e66e6e4220 */ /* 0x000fe40000410000 */
[----:B--2---:R-:W-:Y:S01]  /*32d0*/  FADD.FTZ R111, R228, R111 ;  /* 0x0000006fe46f7221 */ /* 0x004fe20000010000 */
[----:B------:R-:W-:-:S02]  /*32e0*/  LEA.HI.X.SX32 R228, R10, R246, 0x1, P3 ;  /* 0x000000f60ae47211 */ /* 0x000fc400018f0eff */
[----:B------:R-:W-:Y:S01]  /*32f0*/  LEA R10, P3, R11, c[0x0][0x198], 0x2 ;  /* 0x000066000b0a7a11 */ /* 0x000fe200078610ff */
[----:B------:R-:W-:-:S03]  /*3300*/  @P4 FMUL.FTZ R111, R111, R231 ;  /* 0x000000e76f6f4220 */ /* 0x000fc60000410000 */
[----:B------:R-:W-:-:S05]  /*3310*/  LEA.HI.X R11, R11, c[0x0][0x19c], R228, 0x2, P3 ;  /* 0x000067000b0b7a11 */ /* 0x000fca00018f14e4 */
[----:B------:R1:W-:Y:S04]  /*3320*/  STG.E.128 [R10.64], R108 ;  /* 0x0000006c0a007986 */ /* 0x0003e8000c101d24 */
.L_x_878:
[----:B------:R-:W-:Y:S05]  /*3330*/  BSYNC B1 ;  /* 0x0000000000017941 */ /* 0x000fea0003800000 */
.L_x_877:
[----:B------:R-:W-:Y:S01]  /*3340*/  BSSY B1, `(.L_x_879) ;  /* 0x000002a000017945 */ /* 0x000fe20003800000 */
[----:B------:R-:W-:Y:S05]  /*3350*/  @P1 BRA `(.L_x_880) ;  /* 0x0000028000001947 */ /* 0x000fea0003800000 */
[----:B-1----:R-:W-:Y:S01]  /*3360*/  MOV R10, UR4 ;  /* 0x00000004000a7c02 */ /* 0x002fe20008000f00 */
[----:B------:R-:W-:Y:S02]  /*3370*/  ULDC UR4, c[0x0][0x1ec] ;  /* 0x00007b0000047ab9 */ /* 0x000fe40000000800 */
[----:B------:R-:W-:Y:S02]  /*3380*/  UISETP.NE.AND UP0, UPT, URZ, UR4, UPT ;  /* 0x000000043f00728c */ /* 0x000fe4000bf05270 */
[----:B------:R1:W2:Y:S02]  /*3390*/  R2UR UR4, R10 ;  /* 0x000000000a0473c2 */ /* 0x0002a400000e0000 */
[----:B-1----:R-:W3:Y:S01]  /*33a0*/  LDG.E R10, [R6.64] ;  /* 0x00000024060a7981 */ /* 0x002ee2000c1e1900 */
[----:B------:R-:W-:-:S05]  /*33b0*/  IMAD.MOV.U32 R11, RZ, RZ, c[0x0][0x1d4] ;  /* 0x00007500ff0b7624 */ /* 0x000fca00078e00ff */
[----:B------:R-:W-:-:S05]  /*33c0*/  LEA R11, R11, R5, 0x1 ;  /* 0x000000050b0b7211 */ /* 0x000fca00078e08ff */
[----:B------:R-:W-:Y:S02]  /*33d0*/  IMAD.SHL.U32 R246, R11, 0x4, RZ ;  /* 0x000000040bf67824 */ /* 0x000fe400078e00ff */
[----:B---3--:R-:W-:-:S05]  /*33e0*/  IMAD R10, R10, c[0x0][0x1d8], RZ ;  /* 0x000076000a0a7a24 */ /* 0x008fca00078e02ff */
[----:B------:R-:W-:-:S05]  /*33f0*/  SHF.L.U32 R10, R10, 0x7, RZ ;  /* 0x000000070a0a7819 */ /* 0x000fca00000006ff */
[----:B------:R-:W-:-:S05]  /*3400*/  IMAD R10, R10, c[0x0][0x1d4], R246 ;  /* 0x000075000a0a7a24 */ /* 0x000fca00078e02f6 */
[----:B-----5:R-:W-:-:S04]  /*3410*/  IADD3 R11, P2, R0, R10, RZ ;  /* 0x0000000a000b7210 */ /* 0x020fc80007f5e0ff */
[----:B------:R-:W-:Y:S02]  /*3420*/  LEA.HI.X.SX32 R12, R10, R4, 0x1, P2 ;  /* 0x000000040a0c7211 */ /* 0x000fe400010f0eff */
[----:B------:R-:W-:-:S04]  /*3430*/  LEA R10, P2, R11, c[0x0][0x198], 0x2 ;  /* 0x000066000b0a7a11 */ /* 0x000fc800078410ff */
[----:B------:R-:W-:-:S05]  /*3440*/  LEA.HI.X R11, R11, c[0x0][0x19c], R12, 0x2, P2 ;  /* 0x000067000b0b7a11 */ /* 0x000fca00010f140c */
[----:B------:R1:W5:Y:S01]  /*3450*/  LDG.E.128 R12, [R10.64] ;  /* 0x000000240a0c7981 */ /* 0x000362000c1e1d00 */
[----:B------:R-:W-:-:S13]  /*3460*/  PLOP3.LUT P2, PT, PT, PT, UP0, 0x80, 0x0 ;  /* 0x000000000000781c */ /* 0x000fda0003f4f008 */
[----:B--2---:R-:W-:Y:S05]  /*3470*/  @P2 BRA `(.L_x_880) ;  /* 0x0000016000002947 */ /* 0x004fea0003800000 */
[----:B-1----:R-:W-:Y:S01]  /*3480*/  ISETP.NE.AND P4, PT, R2, RZ, PT ;  /* 0x000000ff0200720c */ /* 0x002fe20003f85270 */
[----:B------:R1:W-:Y:S04]  /*3490*/  STL [R1+0x1a0], R0 ;  /* 0x0001a00001007387 */ /* 0x0003e80000100800 */
[----:B------:R-:W2:Y:S04]  /*34a0*/  LDL R10, [R1+0x34] ;  /* 0x00003400010a7983 */ /* 0x000ea80000100800 */
[----:B------:R-:W3:Y:S04]  /*34b0*/  LDL R11, [R1+0x38] ;  /* 0x00003800010b7983 */ /* 0x000ee80000100800 */
[----:B-1----:R-:W4:Y:S04]  /*34c0*/  LDL R0, [R1+0x30] ;  /* 0x0000300001007983 */ /* 0x002f280000100800 */
[----:B------:R-:W2:Y:S01]  /*34d0*/  @P4 LDG.E.128 R228, [R8.64+0x10] ;  /* 0x0000102408e44981 */ /* 0x000ea2000c1e1d00 */
[----:B----45:R-:W-:-:S03]  /*34e0*/  FADD.FTZ R12, R0, R12 ;  /* 0x0000000c000c7221 */ /* 0x030fc60000010000 */
[----:B------:R1:W5:Y:S01]  /*34f0*/  LDL.LU R0, [R1+0x1a0] ;  /* 0x0001a00001007983 */ /* 0x0003620000300800 */
[----:B--2---:R-:W-:-:S03]  /*3500*/  @P4 FMUL.FTZ R12, R12, R228 ;  /* 0x000000e40c0c4220 */ /* 0x004fc60000410000 */
[----:B------:R-:W2:Y:S01]  /*3510*/  LDL R228, [R1+0x3c] ;  /* 0x00003c0001e47983 */ /* 0x000ea20000100800 */
[----:B------:R-:W-:Y:S01]  /*3520*/  FADD.FTZ R13, R10, R13 ;  /* 0x0000000d0a0d7221 */ /* 0x000fe20000010000 */
[----:B------:R-:W-:Y:S01]  /*3530*/  SHF.R.S32.HI R10, RZ, 0x1f, R244 ;  /* 0x0000001fff0a7819 */ /* 0x000fe200000114f4 */
[----:B---3--:R-:W-:Y:S01]  /*3540*/  FADD.FTZ R14, R11, R14 ;  /* 0x0000000e0b0e7221 */ /* 0x008fe20000010000 */
[----:B------:R-:W-:Y:S01]  /*3550*/  IADD3 R11, P3, R244, R246, RZ ;  /* 0x000000f6f40b7210 */ /* 0x000fe20007f7e0ff */
        /* <DEDUP_REMOVED lines=8> */
.L_x_880:
[----:B-1----:R-:W-:Y:S05]  /*35e0*/  BSYNC B1 ;  /* 0x0000000000017941 */ /* 0x002fea0003800000 */
.L_x_879:
[----:B------:R-:W-:Y:S01]  /*35f0*/  BSSY B1, `(.L_x_881) ;  /* 0x000002a000017945 */ /* 0x000fe20003800000 */
[----:B------:R-:W-:Y:S05]  /*3600*/  @P1 BRA `(.L_x_882) ;  /* 0x0000028000001947 */ /* 0x000fea0003800000 */
[----:B------:R-:W-:Y:S01]  /*3610*/  IMAD.U32 R10, RZ, RZ, UR4 ;  /* 0x00000004ff0a7e24 */ /* 0x000fe2000f8e00ff */
[----:B------:R-:W-:Y:S02]  /*3620*/  ULDC UR4, c[0x0][0x1ec] ;  /* 0x00007b0000047ab9 */ /* 0x000fe40000000800 */
[----:B------:R-:W-:Y:S02]  /*3630*/  UISETP.NE.AND UP0, UPT, URZ, UR4, UPT ;  /* 0x000000043f00728c */ /* 0x000fe4000bf05270 */
[----:B------:R1:W2:Y:S02]  /*3640*/  R2UR UR4, R10 ;  /* 0x000000000a0473c2 */ /* 0x0002a400000e0000 */
[----:B-1----:R-:W3:Y:S01]  /*3650*/  LDG.E R10, [R6.64] ;  /* 0x00000024060a7981 */ /* 0x002ee2000c1e1900 */
[----:B------:R-:W-:-:S05]  /*3660*/  MOV R11, c[0x0][0x1d4] ;  /* 0x00007500000b7a02 */ /* 0x000fca0000000f00 */
[----:B------:R-:W-:-:S04]  /*3670*/  IMAD R11, R11, 0x3, R5 ;  /* 0x000000030b0b7824 */ /* 0x000fc800078e0205 */
        /* <DEDUP_REMOVED lines=33> */
.L_x_882:
[----:B-1----:R-:W-:Y:S05]  /*3890*/  BSYNC B1 ;  /* 0x0000000000017941 */ /* 0x002fea0003800000 */
.L_x_881:
        /* <DEDUP_REMOVED lines=8> */
[----:B------:R-:W-:-:S05]  /*3920*/  IMAD R11, R11, 0x4, R5 ;  /* 0x000000040b0b7824 */ /* 0x000fca00078e0205 */
[----:B------:R-:W-:Y:S01]  /*3930*/  SHF.L.U32 R246, R11, 0x2, RZ ;  /* 0x000000020bf67819 */ /* 0x000fe200000006ff */
[----:B---3--:R-:W-:-:S04]  /*3940*/  IMAD R10, R10, c[0x0][0x1d8], RZ ;  /* 0x000076000a0a7a24 */ /* 0x008fc800078e02ff */
[----:B------:R-:W-:-:S04]  /*3950*/  IMAD.SHL.U32 R10, R10, 0x80, RZ ;  /* 0x000000800a0a7824 */ /* 0x000fc800078e00ff */
        /* <DEDUP_REMOVED lines=30> */
.L_x_884:
[----:B-1----:R-:W-:Y:S05]  /*3b40*/  BSYNC B1 ;  /* 0x0000000000017941 */ /* 0x002fea0003800000 */
.L_x_883:
[----:B------:R-:W-:Y:S01]  /*3b50*/  BSSY B1, `(.L_x_885) ;  /* 0x000002a000017945 */ /* 0x000fe20003800000 */
[----:B------:R-:W-:Y:S05]  /*3b60*/  @P1 BRA `(.L_x_886) ;  /* 0x0000028000001947 */ /* 0x000fea0003800000 */
[----:B------:R-:W-:Y:S01]  /*3b70*/  MOV R10, UR4 ;  /* 0x00000004000a7c02 */ /* 0x000fe20008000f00 */
[----:B------:R-:W-:Y:S02]  /*3b80*/  ULDC UR4, c[0x0][0x1ec] ;  /* 0x00007b0000047ab9 */ /* 0x000fe40000000800 */
[----:B------:R-:W-:Y:S02]  /*3b90*/  UISETP.NE.AND UP0, UPT, URZ, UR4, UPT ;  /* 0x000000043f00728c */ /* 0x000fe4000bf05270 */
[----:B------:R1:W2:Y:S02]  /*3ba0*/  R2UR UR4, R10 ;  /* 0x000000000a0473c2 */ /* 0x0002a400000e0000 */
[----:B-1----:R-:W3:Y:S01]  /*3bb0*/  LDG.E R10, [R6.64] ;  /* 0x00000024060a7981 */ /* 0x002ee2000c1e1900 */
[----:B------:R-:W-:-:S04]  /*3bc0*/  IMAD.MOV.U32 R11, RZ, RZ, c[0x0][0x1d4] ;  /* 0x00007500ff0b7624 */ /* 0x000fc800078e00ff */
        /* <DEDUP_REMOVED lines=16> */
[----:B-1----:R-:W4:Y:S04]  /*3cd0*/  LDL R0, [R1] ;  /* 0x0000000001007983 */ /* 0x002f280000100800 */
        /* <DEDUP_REMOVED lines=17> */
.L_x_886:
[----:B-1----:R-:W-:Y:S05]  /*3df0*/  BSYNC B1 ;  /* 0x0000000000017941 */ /* 0x002fea0003800000 */
.L_x_885:
        /* <DEDUP_REMOVED lines=20> */
[----:B-1----:R-:W-:-:S13]  /*3f40*/  ISETP.NE.AND P4, PT, R2, RZ, PT ;  /* 0x000000ff0200720c */ /* 0x002fda0003f85270 */
[----:B------:R-:W2:Y:S01]  /*3f50*/  @P4 LDG.E.128 R228, [R8.64+0x50] ;  /* 0x0000502408e44981 */ /* 0x000ea2000c1e1d00 */
[----:B-----5:R-:W-:Y:S01]  /*3f60*/  FADD.FTZ R124, R248, R124 ;  /* 0x0000007cf87c7221 */ /* 0x020fe20000010000 */
[----:B------:R-:W-:Y:S01]  /*3f70*/  SHF.R.S32.HI R10, RZ, 0x1f, R244 ;  /* 0x0000001fff0a7819 */ /* 0x000fe200000114f4 */
[----:B------:R-:W-:Y:S01]  /*3f80*/  FADD.FTZ R125, R249, R125 ;  /* 0x0000007df97d7221 */ /* 0x000fe20000010000 */
[----:B------:R-:W-:Y:S01]  /*3f90*/  IADD3 R11, P3, R244, R246, RZ ;  /* 0x000000f6f40b7210 */ /* 0x000fe20007f7e0ff */
[----:B------:R-:W-:Y:S02]  /*3fa0*/  FADD.FTZ R126, R250, R126 ;  /* 0x0000007efa7e7221 */ /* 0x000fe40000010000 */
[----:B------:R-:W-:Y:S02]  /*3fb0*/  FADD.FTZ R127, R251, R127 ;  /* 0x0000007ffb7f7221 */ /* 0x000fe40000010000 */
[----:B--2---:R-:W-:Y:S01]  /*3fc0*/  @P4 FMUL.FTZ R124, R124, R228 ;  /* 0x000000e47c7c4220 */ /* 0x004fe20000410000 */
[----:B------:R-:W-:Y:S01]  /*3fd0*/  LEA.HI.X.SX32 R228, R246, R10, 0x1, P3 ;  /* 0x0000000af6e47211 */ /* 0x000fe200018f0eff */
[----:B------:R-:W-:Y:S01]  /*3fe0*/  @P4 FMUL.FTZ R125, R125, R229 ;  /* 0x000000e57d7d4220 */ /* 0x000fe20000410000 */
[----:B------:R-:W-:Y:S01]  /*3ff0*/  LEA R10, P3, R11, c[0x0][0x198], 0x2 ;  /* 0x000066000b0a7a11 */ /* 0x000fe200078610ff */
[----:B------:R-:W-:-:S02]  /*4000*/  @P4 FMUL.FTZ R126, R126, R230 ;  /* 0x000000e67e7e4220 */ /* 0x000fc40000410000 */
[----:B------:R-:W-:Y:S01]  /*4010*/  @P4 FMUL.FTZ R127, R127, R231 ;  /* 0x000000e77f7f4220 */ /* 0x000fe20000410000 */
[----:B------:R-:W-:-:S05]  /*4020*/  LEA.HI.X R11, R11, c[0x0][0x19c], R228, 0x2, P3 ;  /* 0x000067000b0b7a11 */ /* 0x000fca00018f14e4 */
[----:B------:R1:W-:Y:S04]  /*4030*/  STG.E.128 [R10.64], R124 ;  /* 0x0000007c0a007986 */ /* 0x0003e8000c101d24 */
.L_x_888:
[----:B-1----:R-:W-:Y:S05]  /*4040*/  BSYNC B1 ;  /* 0x0000000000017941 */ /* 0x002fea0003800000 */
.L_x_887:
        /* <DEDUP_REMOVED lines=36> */
.L_x_890:
[----:B-1----:R-:W-:Y:S05]  /*4290*/  BSYNC B1 ;  /* 0x0000000000017941 */ /* 0x002fea0003800000 */
.L_x_889:
[----:B------:R-:W-:Y:S01]  /*42a0*/  BSSY B1, `(.L_x_891) ;  /* 0x0000024000017945 */ /* 0x000fe20003800000 */
[----:B------:R-:W-:Y:S05]  /*42b0*/  @P1 BRA `(.L_x_892) ;  /* 0x0000022000001947 */ /* 0x000fea0003800000 */
[----:B------:R-:W-:Y:S01]  /*42c0*/  MOV R10, UR4 ;  /* 0x00000004000a7c02 */ /* 0x000fe20008000f00 */
        /* <DEDUP_REMOVED lines=33> */
.L_x_892:
[----:B-1----:R-:W-:Y:S05]  /*44e0*/  BSYNC B1 ;  /* 0x0000000000017941 */ /* 0x002fea0003800000 */
.L_x_891:
        /* <DEDUP_REMOVED lines=36> */
.L_x_894:
[----:B-1----:R-:W-:Y:S05]  /*4730*/  BSYNC B1 ;  /* 0x0000000000017941 */ /* 0x002fea0003800000 */
.L_x_893:
        /* <DEDUP_REMOVED lines=36> */
.L_x_896:
[----:B-1----:R-:W-:Y:S05]  /*4980*/  BSYNC B1 ;  /* 0x0000000000017941 */ /* 0x002fea0003800000 */
.L_x_895:
        /* <DEDUP_REMOVED lines=36> */
.L_x_898:
[----:B-1----:R-:W-:Y:S05]  /*4bd0*/  BSYNC B1 ;  /* 0x0000000000017941 */ /* 0x002fea0003800000 */
.L_x_897:
        /* <DEDUP_REMOVED lines=36> */
.L_x_900:
[----:B-1----:R-:W-:Y:S05]  /*4e20*/  BSYNC B1 ;  /* 0x0000000000017941 */ /* 0x002fea0003800000 */
.L_x_899:
        /* <DEDUP_REMOVED lines=36> */
.L_x_902:
[----:B-1----:R-:W-:Y:S05]  /*5070*/  BSYNC B1 ;  /* 0x0000000000017941 */ /* 0x002fea0003800000 */
.L_x_901:
        /* <DEDUP_REMOVED lines=22> */
[----:B0----5:R-:W-:Y:S01]  /*51e0*/  FADD.FTZ R156, R32, R156 ;  /* 0x0000009c209c7221 */ /* 0x021fe20000010000 */
        /* <DEDUP_REMOVED lines=13> */
.L_x_904:
[----:B-1----:R-:W-:Y:S05]  /*52c0*/  BSYNC B1 ;  /* 0x0000000000017941 */ /* 0x002fea0003800000 */
.L_x_903:
[----:B------:R-:W-:Y:S01]  /*52d0*/  BSSY B1, `(.L_x_905) ;  /* 0x0000024000017945 */ /* 0x000fe20003800000 */
[----:B------:R-:W-:Y:S05]  /*52e0*/  @P1 BRA `(.L_x_906) ;  /* 0x0000022000001947 */ /* 0x000fea0003800000 */
[----:B0-----:R-:W-:Y:S01]  /*52f0*/  IMAD.U32 R10, RZ, RZ, UR4 ;  /* 0x00000004ff0a7e24 */ /* 0x001fe2000f8e00ff */
[----:B------:R-:W-:Y:S02]  /*5300*/  ULDC UR4, c[0x0][0x1ec] ;  /* 0x00007b0000047ab9 */ /* 0x000fe40000000800 */
[----:B------:R-:W-:Y:S02]  /*5310*/  UISETP.NE.AND UP0, UPT, URZ, UR4, UPT ;  /* 0x000000043f00728c */ /* 0x000fe4000bf05270 */
[----:B------:R0:W1:Y:S02]  /*5320*/  R2UR UR4, R10 ;  /* 0x000000000a0473c2 */ /* 0x00006400000e0000 */
[----:B0-----:R-:W2:Y:S01]  /*5330*/  LDG.E R10, [R6.64] ;  /* 0x00000024060a7981 */ /* 0x001ea2000c1e1900 */
[----:B------:R-:W-:-:S05]  /*5340*/  MOV R11, c[0x0][0x1d4] ;  /* 0x00007500000b7a02 */ /* 0x000fca0000000f00 */
[----:B------:R-:W-:-:S04]  /*5350*/  IMAD R11, R11, 0xf, R5 ;  /* 0x0000000f0b0b7824 */ /* 0x000fc800078e0205 */
[----:B------:R-:W-:Y:S02]  /*5360*/  IMAD.SHL.U32 R246, R11, 0x4, RZ ;  /* 0x000000040bf67824 */ /* 0x000fe400078e00ff */
[----:B--2---:R-:W-:-:S05]  /*5370*/  IMAD R10, R10, c[0x0][0x1d8], RZ ;  /* 0x000076000a0a7a24 */ /* 0x004fca00078e02ff */
        /* <DEDUP_REMOVED lines=8> */
[----:B-1----:R-:W-:Y:S05]  /*5400*/  @P2 BRA `(.L_x_906) ;  /* 0x0000010000002947 */ /* 0x002fea0003800000 */
[----:B0-----:R-:W-:-:S13]  /*5410*/  ISETP.NE.AND P4, PT, R2, RZ, PT ;  /* 0x000000ff0200720c */ /* 0x001fda0003f85270 */
        /* <DEDUP_REMOVED lines=15> */
.L_x_906:
[----:B0-----:R-:W-:Y:S05]  /*5510*/  BSYNC B1 ;  /* 0x0000000000017941 */ /* 0x001fea0003800000 */
.L_x_905:
[----:B------:R-:W-:Y:S01]  /*5520*/  BSSY B1, `(.L_x_907) ;  /* 0x0000024000017945 */ /* 0x000fe20003800000 */
[----:B------:R-:W-:Y:S05]  /*5530*/  @P1 BRA `(.L_x_908) ;  /* 0x0000022000001947 */ /* 0x000fea0003800000 */
[----:B------:R-:W-:Y:S01]  /*5540*/  IMAD.U32 R10, RZ, RZ, UR4 ;  /* 0x00000004ff0a7e24 */ /* 0x000fe2000f8e00ff */
[----:B------:R-:W-:Y:S02]  /*5550*/  ULDC UR4, c[0x0][0x1ec] ;  /* 0x00007b0000047ab9 */ /* 0x000fe40000000800 */
[----:B------:R-:W-:Y:S02]  /*5560*/  UISETP.NE.AND UP0, UPT, URZ, UR4, UPT ;  /* 0x000000043f00728c */ /* 0x000fe4000bf05270 */
[----:B------:R0:W1:Y:S02]  /*5570*/  R2UR UR4, R10 ;  /* 0x000000000a0473c2 */ /* 0x00006400000e0000 */
[----:B0-----:R-:W2:Y:S01]  /*5580*/  LDG.E R10, [R6.64] ;  /* 0x00000024060a7981 */ /* 0x001ea2000c1e1900 */
[----:B------:R-:W-:-:S05]  /*5590*/  MOV R11, c[0x0][0x1d4] ;  /* 0x00007500000b7a02 */ /* 0x000fca0000000f00 */
[----:B------:R-:W-:-:S05]  /*55a0*/  IMAD R11, R11, 0x10, R5 ;  /* 0x000000100b0b7824 */ /* 0x000fca00078e0205 */
[----:B------:R-:W-:Y:S01]  /*55b0*/  SHF.L.U32 R246, R11, 0x2, RZ ;  /* 0x000000020bf67819 */ /* 0x000fe200000006ff */
[----:B--2---:R-:W-:-:S04]  /*55c0*/  IMAD R10, R10, c[0x0][0x1d8], RZ ;  /* 0x000076000a0a7a24 */ /* 0x004fc800078e02ff */
        /* <DEDUP_REMOVED lines=25> */
.L_x_908:
[----:B0-----:R-:W-:Y:S05]  /*5760*/  BSYNC B1 ;  /* 0x0000000000017941 */ /* 0x001fea0003800000 */
.L_x_907:
[----:B------:R-:W-:Y:S01]  /*5770*/  BSSY B1, `(.L_x_909) ;  /* 0x0000024000017945 */ /* 0x000fe20003800000 */
[----:B------:R-:W-:Y:S05]  /*5780*/  @P1 BRA `(.L_x_910) ;  /* 0x0000022000001947 */ /* 0x000fea0003800000 */
[----:B------:R-:W-:Y:S01]  /*5790*/  MOV R10, UR4 ;  /* 0x00000004000a7c02 */ /* 0x000fe20008000f00 */
[----:B------:R-:W-:Y:S02]  /*57a0*/  ULDC UR4, c[0x0][0x1ec] ;  /* 0x00007b0000047ab9 */ /* 0x000fe40000000800 */
[----:B------:R-:W-:Y:S02]  /*57b0*/  UISETP.NE.AND UP0, UPT, URZ, UR4, UPT ;  /* 0x000000043f00728c */ /* 0x000fe4000bf05270 */
[----:B------:R0:W1:Y:S02]  /*57c0*/  R2UR UR4, R10 ;  /* 0x000000000a0473c2 */ /* 0x00006400000e0000 */
[----:B0-----:R-:W2:Y:S01]  /*57d0*/  LDG.E R10, [R6.64] ;  /* 0x00000024060a7981 */ /* 0x001ea2000c1e1900 */
[----:B------:R-:W-:-:S04]  /*57e0*/  IMAD.MOV.U32 R11, RZ, RZ, c[0x0][0x1d4] ;  /* 0x00007500ff0b7624 */ /* 0x000fc800078e00ff */
        /* <DEDUP_REMOVED lines=28> */
.L_x_910:
[----:B0-----:R-:W-:Y:S05]  /*59b0*/  BSYNC B1 ;  /* 0x0000000000017941 */ /* 0x001fea0003800000 */
.L_x_909:
        /* <DEDUP_REMOVED lines=36> */
.L_x_912:
[----:B0-----:R-:W-:Y:S05]  /*5c00*/  BSYNC B1 ;  /* 0x0000000000017941 */ /* 0x001fea0003800000 */
.L_x_911:
        /* <DEDUP_REMOVED lines=36> */
.L_x_914:
[----:B0-----:R-:W-:Y:S05]  /*5e50*/  BSYNC B1 ;  /* 0x0000000000017941 */ /* 0x001fea0003800000 */
.L_x_913:
        /* <DEDUP_REMOVED lines=36> */
.L_x_916:
[----:B0-----:R-:W-:Y:S05]  /*60a0*/  BSYNC B1 ;  /* 0x0000000000017941 */ /* 0x001fea0003800000 */
.L_x_915:
[----:B------:R-:W-:Y:S01]  /*60b0*/  BSSY B1, `(.L_x_917) ;  /* 0x0000024000017945 */ /* 0x000fe20003800000 */
[----:B------:R-:W-:Y:S05]  /*60c0*/  @P1 BRA `(.L_x_918) ;  /* 0x0000022000001947 */ /* 0x000fea0003800000 */
[----:B------:R-:W-:Y:S01]  /*60d0*/  MOV R10, UR4 ;  /* 0x00000004000a7c02 */ /* 0x000fe20008000f00 */
        /* <DEDUP_REMOVED lines=33> */
.L_x_918:
[----:B0-----:R-:W-:Y:S05]  /*62f0*/  BSYNC B1 ;  /* 0x0000000000017941 */ /* 0x001fea0003800000 */
.L_x_917:
        /* <DEDUP_REMOVED lines=36> */
.L_x_920:
[----:B0-----:R-:W-:Y:S05]  /*6540*/  BSYNC B1 ;  /* 0x0000000000017941 */ /* 0x001fea0003800000 */
.L_x_919:
        /* <DEDUP_REMOVED lines=36> */
.L_x_922:
[----:B0-----:R-:W-:Y:S05]  /*6790*/  BSYNC B1 ;  /* 0x0000000000017941 */ /* 0x001fea0003800000 */
.L_x_921:
        /* <DEDUP_REMOVED lines=36> */
.L_x_924:
[----:B0-----:R-:W-:Y:S05]  /*69e0*/  BSYNC B1 ;  /* 0x0000000000017941 */ /* 0x001fea0003800000 */
.L_x_923:
        /* <DEDUP_REMOVED lines=36> */
.L_x_926:
[----:B0-----:R-:W-:Y:S05]  /*6c30*/  BSYNC B1 ;  /* 0x0000000000017941 */ /* 0x001fea0003800000 */
.L_x_925:
        /* <DEDUP_REMOVED lines=36> */
.L_x_928:
[----:B0-----:R-:W-:Y:S05]  /*6e80*/  BSYNC B1 ;  /* 0x0000000000017941 */ /* 0x001fea0003800000 */
.L_x_927:
        /* <DEDUP_REMOVED lines=36> */
.L_x_930:
[----:B0-----:R-:W-:Y:S05]  /*70d0*/  BSYNC B1 ;  /* 0x0000000000017941 */ /* 0x001fea0003800000 */
.L_x_929:
        /* <DEDUP_REMOVED lines=36> */
.L_x_932:
[----:B0-----:R-:W-:Y:S05]  /*7320*/  BSYNC B1 ;  /* 0x0000000000017941 */ /* 0x001fea0003800000 */
.L_x_931:
        /* <DEDUP_REMOVED lines=36> */
.L_x_934:
[----:B0-----:R-:W-:Y:S05]  /*7570*/  BSYNC B1 ;  /* 0x0000000000017941 */ /* 0x001fea0003800000 */
.L_x_933:
        /* <DEDUP_REMOVED lines=36> */
.L_x_936:
[----:B0-----:R-:W-:Y:S05]  /*77c0*/  BSYNC B1 ;  /* 0x0000000000017941 */ /* 0x001fea0003800000 */
.L_x_935:
[----:B------:R-:W-:Y:S01]  /*77d0*/  MOV R10, c[0x0][0x1d4] ;  /* 0x00007500000a7a02 */ /* 0x000fe20000000f00 */
[----:B------:R-:W-:Y:S04]  /*77e0*/  BSSY B1, `(.L_x_937) ;  /* 0x0000023000017945 */ /* 0x000fe80003800000 */
[----:B------:R-:W-:Y:S01]  /*77f0*/  IMAD R5, R10, 0x1f, R5 ;  /* 0x0000001f0a057824 */ /* 0x000fe200078e0205 */
[----:B------:R-:W-:Y:S05]  /*7800*/  @P1 BRA `(.L_x_938) ;  /* 0x0000020000001947 */ /* 0x000fea0003800000 */
[----:B------:R-:W2:Y:S01]  /*7810*/  LDG.E R6, [R6.64] ;  /* 0x0000002406067981 */ /* 0x000ea2000c1e1900 */
[----:B------:R-:W-:Y:S01]  /*7820*/  SHF.L.U32 R5, R5, 0x2, RZ ;  /* 0x0000000205057819 */ /* 0x000fe200000006ff */
[----:B------:R-:W-:Y:S01]  /*7830*/  IMAD.U32 R10, RZ, RZ, UR4 ;  /* 0x00000004ff0a7e24 */ /* 0x000fe2000f8e00ff */
[----:B------:R-:W-:Y:S02]  /*7840*/  ULDC UR4, c[0x0][0x1ec] ;  /* 0x00007b0000047ab9 */ /* 0x000fe40000000800 */
[----:B------:R-:W-:-:S02]  /*7850*/  UISETP.NE.AND UP0, UPT, URZ, UR4, UPT ;  /* 0x000000043f00728c */ /* 0x000fc4000bf05270 */
[----:B------:R0:W1:Y:S01]  /*7860*/  R2UR UR4, R10 ;  /* 0x000000000a0473c2 */ /* 0x00006200000e0000 */
[----:B--2---:R-:W-:-:S05]  /*7870*/  IMAD R6, R6, c[0x0][0x1d8], RZ ;  /* 0x0000760006067a24 */ /* 0x004fca00078e02ff */
[----:B------:R-:W-:-:S05]  /*7880*/  SHF.L.U32 R6, R6, 0x7, RZ ;  /* 0x0000000706067819 */ /* 0x000fca00000006ff */
[----:B------:R-:W-:-:S05]  /*7890*/  IMAD R6, R6, c[0x0][0x1d4], R5 ;  /* 0x0000750006067a24 */ /* 0x000fca00078e0205 */
[----:B-----5:R-:W-:-:S04]  /*78a0*/  IADD3 R7, P2, R0, R6, RZ ;  /* 0x0000000600077210 */ /* 0x020fc80007f5e0ff */
[----:B0-----:R-:W-:Y:S02]  /*78b0*/  LEA.HI.X.SX32 R10, R6, R4, 0x1, P2 ;  /* 0x00000004060a7211 */ /* 0x001fe400010f0eff */
[----:B------:R-:W-:-:S04]  /*78c0*/  LEA R6, P2, R7, c[0x0][0x198], 0x2 ;  /* 0x0000660007067a11 */ /* 0x000fc800078410ff */
[----:B------:R-:W-:-:S05]  /*78d0*/  LEA.HI.X R7, R7, c[0x0][0x19c], R10, 0x2, P2 ;  /* 0x0000670007077a11 */ /* 0x000fca00010f140a */
[----:B------:R0:W5:Y:S01]  /*78e0*/  LDG.E.128 R224, [R6.64] ;  /* 0x0000002406e07981 */ /* 0x000162000c1e1d00 */
[----:B------:R-:W-:-:S13]  /*78f0*/  PLOP3.LUT P2, PT, PT, PT, UP0, 0x80, 0x0 ;  /* 0x000000000000781c */ /* 0x000fda0003f4f008 */
[----:B-1----:R-:W-:Y:S05]  /*7900*/  @P2 BRA `(.L_x_938) ;  /* 0x0000010000002947 */ /* 0x002fea0003800000 */
[----:B0-----:R-:W-:-:S13]  /*7910*/  ISETP.NE.AND P4, PT, R2, RZ, PT ;  /* 0x000000ff0200720c */ /* 0x001fda0003f85270 */
[----:B------:R-:W2:Y:S01]  /*7920*/  @P4 LDG.E.128 R8, [R8.64+0x1e0] ;  /* 0x0001e02408084981 */ /* 0x000ea2000c1e1d00 */
[----:B------:R-:W-:Y:S01]  /*7930*/  SHF.R.S32.HI R228, RZ, 0x1f, R244 ;  /* 0x0000001fffe47819 */ /* 0x000fe200000114f4 */
[----:B-----5:R-:W-:Y:S01]  /*7940*/  FADD.FTZ R224, R100, R224 ;  /* 0x000000e064e07221 */ /* 0x020fe20000010000 */
[----:B------:R-:W-:Y:S01]  /*7950*/  IADD3 R7, P3, R244, R5, RZ ;  /* 0x00000005f4077210 */ /* 0x000fe20007f7e0ff */
[----:B------:R-:W-:Y:S02]  /*7960*/  FADD.FTZ R225, R101, R225 ;  /* 0x000000e165e17221 */ /* 0x000fe40000010000 */
[----:B------:R-:W-:Y:S01]  /*7970*/  FADD.FTZ R226, R102, R226 ;  /* 0x000000e266e27221 */ /* 0x000fe20000010000 */
[----:B------:R-:W-:Y:S01]  /*7980*/  LEA.HI.X.SX32 R5, R5, R228, 0x1, P3 ;  /* 0x000000e405057211 */ /* 0x000fe200018f0eff */
[----:B------:R-:W-:Y:S01]  /*7990*/  FADD.FTZ R227, R103, R227 ;  /* 0x000000e367e37221 */ /* 0x000fe20000010000 */
[----:B------:R-:W-:-:S04]  /*79a0*/  LEA R6, P3, R7, c[0x0][0x198], 0x2 ;  /* 0x0000660007067a11 */ /* 0x000fc800078610ff */
[----:B------:R-:W-:Y:S01]  /*79b0*/  LEA.HI.X R7, R7, c[0x0][0x19c], R5, 0x2, P3 ;  /* 0x0000670007077a11 */ /* 0x000fe200018f1405 */
[----:B--2---:R-:W-:Y:S02]  /*79c0*/  @P4 FMUL.FTZ R224, R224, R8 ;  /* 0x00000008e0e04220 */ /* 0x004fe40000410000 */
[----:B------:R-:W-:Y:S02]  /*79d0*/  @P4 FMUL.FTZ R225, R225, R9 ;  /* 0x00000009e1e14220 */ /* 0x000fe40000410000 */
[----:B------:R-:W-:Y:S02]  /*79e0*/  @P4 FMUL.FTZ R226, R226, R10 ;  /* 0x0000000ae2e24220 */ /* 0x000fe40000410000 */
[----:B------:R-:W-:-:S05]  /*79f0*/  @P4 FMUL.FTZ R227, R227, R11 ;  /* 0x0000000be3e34220 */ /* 0x000fca0000410000 */
[----:B------:R0:W-:Y:S02]  /*7a00*/  STG.E.128 [R6.64], R224 ;  /* 0x000000e006007986 */ /* 0x0001e4000c101d24 */
.L_x_938:
[----:B0-----:R-:W-:Y:S05]  /*7a10*/  BSYNC B1 ;  /* 0x0000000000017941 */ /* 0x001fea0003800000 */
.L_x_937:
[----:B------:R-:W-:Y:S01]  /*7a20*/  BSSY B1, `(.L_x_939) ;  /* 0x000010f000017945 */ /* 0x000fe20003800000 */
[----:B------:R-:W-:Y:S05]  /*7a30*/  @P1 BRA `(.L_x_940) ;  /* 0x000010d000001947 */ /* 0x000fea0003800000 */
[----:B------:R-:W2:Y:S04]  /*7a40*/  LDL R6, [R1+0x160] ;  /* 0x0001600001067983 */ /* 0x000ea80000100800 */
[----:B------:R-:W3:Y:S04]  /*7a50*/  LDL R5, [R1+0x164] ;  /* 0x0001640001057983 */ /* 0x000ee80000100800 */
[----:B------:R-:W4:Y:S04]  /*7a60*/  LDL R246, [R1+0x170] ;  /* 0x0001700001f67983 */ /* 0x000f280000100800 */
        /* <DEDUP_REMOVED lines=9> */
[----:B------:R0:W-:Y:S04]  /*7b00*/  STL [R1+0x1dc], R28 ;  /* 0x0001dc1c01007387 */ /* 0x0001e80000100800 */
        /* <DEDUP_REMOVED lines=14> */
[----:B-----5:R1:W-:Y:S04]  /*7bf0*/  STL [R1+0x1a0], R0 ;  /* 0x0001a00001007387 */ /* 0x0203e80000100800 */
[----:B0-----:R-:W4:Y:S04]  /*7c00*/  LDL R28, [R1+0x110] ;  /* 0x00011000011c7983 */ /* 0x001f280000100800 */
[----:B-1----:R-:W4:Y:S04]  /*7c10*/  LDL R27, [R1+0x114] ;  /* 0x00011400011b7983 */ /* 0x002f280000100800 */
        /* <DEDUP_REMOVED lines=13> */
[----:B------:R-:W4:Y:S01]  /*7cf0*/  LDL R0, [R1+0x64] ;  /* 0x0000640001007983 */ /* 0x000f220000100800 */
[----:B--2---:R-:W-:-:S02]  /*7d00*/  FMUL.FTZ R6, R6, R108 ;  /* 0x0000006c06067220 */ /* 0x004fc40000410000 */
[----:B---3--:R-:W-:Y:S02]  /*7d10*/  FMUL.FTZ R5, R5, R109 ;  /* 0x0000006d05057220 */ /* 0x008fe40000410000 */
[----:B----4-:R-:W-:Y:S02]  /*7d20*/  FFMA.FTZ R6, R246, R104, R6 ;  /* 0x00000068f6067223 */ /* 0x010fe40000010006 */
[----:B------:R-:W2:Y:S01]  /*7d30*/  LDL R246, [R1+0xd4] ;  /* 0x0000d40001f67983 */ /* 0x000ea20000100800 */
[----:B------:R-:W-:-:S03]  /*7d40*/  FFMA.FTZ R5, R231, R105, R5 ;  /* 0x00000069e7057223 */ /* 0x000fc60000010005 */
[----:B------:R-:W3:Y:S01]  /*7d50*/  LDL R231, [R1+0xc0] ;  /* 0x0000c00001e77983 */ /* 0x000ee20000100800 */
[----:B------:R-:W-:-:S03]  /*7d60*/  FFMA.FTZ R6, R230, R12, R6 ;  /* 0x0000000ce6067223 */ /* 0x000fc60000010006 */
[----:B------:R-:W4:Y:S01]  /*7d70*/  LDL R230, [R1+0xc4] ;  /* 0x0000c40001e67983 */ /* 0x000f220000100800 */
        /* <DEDUP_REMOVED lines=15> */
[----:B------:R0:W5:Y:S01]  /*7e70*/  LDL.LU R28, [R1+0x1dc] ;  /* 0x0001dc00011c7983 */ /* 0x0001620000300800 */
        /* <DEDUP_REMOVED lines=16> */
[----:B--2---:R-:W-:-:S03]  /*7f80*/  FFMA.FTZ R5, R246, R141, R5 ;  /* 0x0000008df6057223 */ /* 0x004fc60000010005 */
[----:B------:R-:W2:Y:S01]  /*7f90*/  LDL R246, [R1+0x148] ;  /* 0x0001480001f67983 */ /* 0x000ea20000100800 */
[----:B---3--:R-:W-:-:S03]  /*7fa0*/  FFMA.FTZ R6, R231, R144, R6 ;  /* 0x00000090e7067223 */ /* 0x008fc60000010006 */
[----:B------:R-:W3:Y:S01]  /*7fb0*/  LDL R231, [R1+0x138] ;  /* 0x0001380001e77983 */ /* 0x000ee20000100800 */
[----:B----4-:R-:W-:-:S03]  /*7fc0*/  FFMA.FTZ R5, R230, R145, R5 ;  /* 0x00000091e6057223 */ /* 0x010fc60000010005 */
[----:B------:R-:W4:Y:S01]  /*7fd0*/  LDL R230, [R1+0x128] ;  /* 0x0001280001e67983 */ /* 0x000f220000100800 */
[----:B------:R-:W-:-:S03]  /*7fe0*/  FFMA.FTZ R6, R229, R148, R6 ;  /* 0x00000094e5067223 */ /* 0x000fc60000010006 */
[----:B------:R-:W2:Y:S01]  /*7ff0*/  LDL R229, [R1+0x118] ;  /* 0x0001180001e57983 */ /* 0x000ea20000100800 */
[----:B------:R-:W-:Y:S02]  /*8000*/  FFMA.FTZ R5, R228, R149, R5 ;  /* 0x00000095e4057223 */ /* 0x000fe40000010005 */
[----:B------:R-:W-:Y:S01]  /*8010*/  FFMA.FTZ R6, R19, R152, R6 ;  /* 0x0000009813067223 */ /* 0x000fe20000010006 */
[----:B------:R-:W2:Y:S01]  /*8020*/  LDL R228, [R1+0x108] ;  /* 0x0001080001e47983 */ /* 0x000ea20000100800 */
[----:B------:R-:W-:Y:S02]  /*8030*/  FFMA.FTZ R5, R18, R153, R5 ;  /* 0x0000009912057223 */ /* 0x000fe40000010005 */
[----:B------:R-:W-:Y:S01]  /*8040*/  FFMA.FTZ R6, R17, R156, R6 ;  /* 0x0000009c11067223 */ /* 0x000fe20000010006 */
[----:B------:R-:W2:Y:S01]  /*8050*/  LDL R19, [R1+0xf8] ;  /* 0x0000f80001137983 */ /* 0x000ea20000100800 */
[----:B------:R-:W-:Y:S02]  /*8060*/  FFMA.FTZ R5, R16, R157, R5 ;  /* 0x0000009d10057223 */ /* 0x000fe40000010005 */
[----:B------:R-:W-:Y:S01]  /*8070*/  FFMA.FTZ R6, R11, R160, R6 ;  /* 0x000000a00b067223 */ /* 0x000fe20000010006 */
[----:B------:R-:W2:Y:S01]  /*8080*/  LDL R18, [R1+0xe8] ;  /* 0x0000e80001127983 */ /* 0x000ea20000100800 */
[----:B------:R-:W-:-:S02]  /*8090*/  FFMA.FTZ R5, R10, R161, R5 ;  /* 0x000000a10a057223 */ /* 0x000fc40000010005 */
[----:B------:R-:W-:Y:S01]  /*80a0*/  FFMA.FTZ R6, R9, R164, R6 ;  /* 0x000000a409067223 */ /* 0x000fe20000010006 */
[----:B------:R-:W2:Y:S01]  /*80b0*/  LDL R17, [R1+0xd8] ;  /* 0x0000d80001117983 */ /* 0x000ea20000100800 */
[----:B------:R-:W-:-:S03]  /*80c0*/  FFMA.FTZ R5, R4, R165, R5 ;  /* 0x000000a504057223 */ /* 0x000fc60000010005 */
[----:B------:R-:W2:Y:S01]  /*80d0*/  LDL R4, [R1+0x168] ;  /* 0x0001680001047983 */ /* 0x000ea20000100800 */
[----:B------:R-:W-:-:S03]  /*80e0*/  FFMA.FTZ R6, R2, R168, R6 ;  /* 0x000000a802067223 */ /* 0x000fc60000010006 */
[----:B------:R-:W3:Y:S01]  /*80f0*/  LDL R2, [R1+0x178] ;  /* 0x0001780001027983 */ /* 0x000ee20000100800 */
[----:B------:R-:W-:-:S03]  /*8100*/  FFMA.FTZ R5, R0, R169, R5 ;  /* 0x000000a900057223 */ /* 0x000fc60000010005 */
[----:B------:R-:W4:Y:S01]  /*8110*/  LDL R0, [R1+0x158] ;  /* 0x0001580001007983 */ /* 0x000f220000100800 */
[----:B------:R-:W-:Y:S02]  /*8120*/  FFMA.FTZ R6, R8, R172, R6 ;  /* 0x000000ac08067223 */ /* 0x000fe40000010006 */
[----:B------:R-:W-:Y:S01]  /*8130*/  FFMA.FTZ R5, R7, R173, R5 ;  /* 0x000000ad07057223 */ /* 0x000fe20000010005 */
[----:B------:R-:W4:Y:S01]  /*8140*/  LDL R16, [R1+0xc8] ;  /* 0x0000c80001107983 */ /* 0x000f220000100800 */
[----:B------:R-:W-:Y:S02]  /*8150*/  FFMA.FTZ R6, R176, UR7, R6 ;  /* 0x00000007b0067c23 */ /* 0x000fe40008010006 */
[----:B------:R-:W-:Y:S01]  /*8160*/  FFMA.FTZ R5, R177, UR6, R5 ;  /* 0x00000006b1057c23 */ /* 0x000fe20008010005 */
[----:B------:R-:W4:Y:S01]  /*8170*/  LDL R11, [R1+0xb8] ;  /* 0x0000b800010b7983 */ /* 0x000f220000100800 */
[----:B------:R-:W-:Y:S02]  /*8180*/  FFMA.FTZ R6, R180, UR11, R6 ;  /* 0x0000000bb4067c23 */ /* 0x000fe40008010006 */
[----:B------:R-:W-:Y:S01]  /*8190*/  FFMA.FTZ R5, R181, UR10, R5 ;  /* 0x0000000ab5057c23 */ /* 0x000fe20008010005 */
[----:B------:R-:W4:Y:S01]  /*81a0*/  LDL R10, [R1+0xa8] ;  /* 0x0000a800010a7983 */ /* 0x000f220000100800 */
[----:B------:R-:W-:-:S02]  /*81b0*/  FFMA.FTZ R6, R184, UR15, R6 ;  /* 0x0000000fb8067c23 */ /* 0x000fc40008010006 */
[----:B------:R-:W-:Y:S01]  /*81c0*/  FFMA.FTZ R5, R185, UR14, R5 ;  /* 0x0000000eb9057c23 */ /* 0x000fe20008010005 */
        /* <DEDUP_REMOVED lines=8> */
[----:B------:R-:W-:Y:S02]  /*8250*/  FFMA.FTZ R5, R197, UR26, R5 ;  /* 0x0000001ac5057c23 */ /* 0x000fe40008010005 */
[----:B------:R-:W-:Y:S02]  /*8260*/  FFMA.FTZ R6, R200, UR31, R6 ;  /* 0x0000001fc8067c23 */ /* 0x000fe40008010006 */
[----:B------:R-:W-:Y:S02]  /*8270*/  FFMA.FTZ R5, R201, UR30, R5 ;  /* 0x0000001ec9057c23 */ /* 0x000fe40008010005 */
[----:B------:R-:W-:Y:S02]  /*8280*/  FFMA.FTZ R6, R204, UR35, R6 ;  /* 0x00000023cc067c23 */ /* 0x000fe40008010006 */
[----:B------:R-:W-:Y:S02]  /*8290*/  FFMA.FTZ R5, R205, UR34, R5 ;  /* 0x00000022cd057c23 */ /* 0x000fe40008010005 */
        /* <DEDUP_REMOVED lines=9> */
[----:B------:R-:W-:-:S04]  /*8330*/  FFMA.FTZ R5, R225, UR59, R5 ;  /* 0x0000003be1057c23 */ /* 0x000fc80008010005 */
[----:B------:R-:W-:Y:S02]  /*8340*/  FADD.FTZ R5, R6, R5 ;  /* 0x0000000506057221 */ /* 0x000fe40000010000 */
[----:B--2---:R-:W-:Y:S02]  /*8350*/  FMUL.FTZ R6, R4, R110 ;  /* 0x0000006e04067220 */ /* 0x004fe40000410000 */
[----:B------:R-:W2:Y:S02]  /*8360*/  LDL R4, [R1+0x68] ;  /* 0x0000680001047983 */ /* 0x000ea40000100800 */
[----:B---3--:R-:W-:Y:S02]  /*8370*/  FFMA.FTZ R6, R2, R106, R6 ;  /* 0x0000006a02067223 */ /* 0x008fe40000010006 */
[----:B------:R-:W3:Y:S02]  /*8380*/  LDL R2, [R1+0x188] ;  /* 0x0001880001027983 */ /* 0x000ee40000100800 */
[----:B----4-:R-:W-:-:S02]  /*8390*/  FFMA.FTZ R6, R0, R14, R6 ;  /* 0x0000000e00067223 */ /* 0x010fc40000010006 */
[----:B------:R-:W4:Y:S02]  /*83a0*/  LDL R0, [R1+0x16c] ;  /* 0x00016c0001007983 */ /* 0x000f240000100800 */
[----:B------:R-:W-:Y:S02]  /*83b0*/  FFMA.FTZ R6, R246, R114, R6 ;  /* 0x00000072f6067223 */ /* 0x000fe40000010006 */
[----:B------:R-:W4:Y:S02]  /*83c0*/  LDL R246, [R1+0xfc] ;  /* 0x0000fc0001f67983 */ /* 0x000f240000100800 */
[----:B------:R-:W-:Y:S02]  /*83d0*/  FFMA.FTZ R6, R231, R118, R6 ;  /* 0x00000076e7067223 */ /* 0x000fe40000010006 */
[----:B------:R-:W4:Y:S02]  /*83e0*/  LDL R231, [R1+0xec] ;  /* 0x0000ec0001e77983 */ /* 0x000f240000100800 */
[----:B------:R-:W-:-:S02]  /*83f0*/  FFMA.FTZ R6, R230, R122, R6 ;  /* 0x0000007ae6067223 */ /* 0x000fc40000010006 */
        /* <DEDUP_REMOVED lines=23> */
[----:B--2---:R-:W-:-:S02]  /*8570*/  FFMA.FTZ R6, R4, R170, R6 ;  /* 0x000000aa04067223 */ /* 0x004fc40000010006 */
[----:B------:R-:W2:Y:S02]  /*8580*/  LDL R4, [R1+0x12c] ;  /* 0x00012c0001047983 */ /* 0x000ea40000100800 */
[----:B---3--:R-:W-:Y:S02]  /*8590*/  FFMA.FTZ R6, R2, R174, R6 ;  /* 0x000000ae02067223 */ /* 0x008fe40000010006 */
[----:B------:R-:W3:Y:S02]  /*85a0*/  LDL R2, [R1+0x11c] ;  /* 0x00011c0001027983 */ /* 0x000ee40000100800 */
[----:B------:R-:W-:-:S04]  /*85b0*/  FFMA.FTZ R6, R178, UR5, R6 ;  /* 0x00000005b2067c23 */ /* 0x000fc80008010006 */
        /* <DEDUP_REMOVED lines=12> */
[----:B------:R-:W-:Y:S02]  /*8680*/  FADD.FTZ R5, R6, R5 ;  /* 0x0000000506057221 */ /* 0x000fe40000010000 */
[----:B----4-:R-:W-:Y:S02]  /*8690*/  FMUL.FTZ R6, R0, R111 ;  /* 0x0000006f00067220 */ /* 0x010fe40000410000 */
[----:B------:R-:W4:Y:S02]  /*86a0*/  LDL R0, [R1+0x10c] ;  /* 0x00010c0001007983 */ /* 0x000f240000100800 */
[----:B------:R-:W-:Y:S01]  /*86b0*/  FFMA.FTZ R6, R19, R107, R6 ;  /* 0x0000006b13067223 */ /* 0x000fe20000010006 */
[----:B------:R-:W-:Y:S01]  /*86c0*/  ISETP.NE.U32.AND P1, PT, RZ, c[0x0][0x218], PT ;  /* 0x00008600ff007a0c */ /* 0x000fe20003f25070 */
[----:B------:R0:W5:Y:S02]  /*86d0*/  LDL.LU R19, [R1+0x1b8] ;  /* 0x0001b80001137983 */ /* 0x0001640000300800 */
[----:B------:R-:W-:Y:S01]  /*86e0*/  FFMA.FTZ R6, R18, R15, R6 ;  /* 0x0000000f12067223 */ /* 0x000fe20000010006 */
[----:B------:R-:W-:Y:S01]  /*86f0*/  ISETP.NE.AND.EX P3, PT, RZ, c[0x0][0x21c], PT, P1 ;  /* 0x00008700ff007a0c */ /* 0x000fe20003f65310 */
[----:B------:R0:W5:Y:S02]  /*8700*/  LDL.LU R18, [R1+0x1b4] ;  /* 0x0001b40001127983 */ /* 0x0001640000300800 */
[----:B------:R-:W-:-:S02]  /*8710*/  FFMA.FTZ R6, R17, R115, R6 ;  /* 0x0000007311067223 */ /* 0x000fc40000010006 */
[----:B------:R0:W5:Y:S02]  /*8720*/  LDL.LU R17, [R1+0x1b0] ;  /* 0x0001b00001117983 */ /* 0x0001640000300800 */
[----:B------:R-:W-:Y:S02]  /*8730*/  FFMA.FTZ R6, R16, R119, R6 ;  /* 0x0000007710067223 */ /* 0x000fe40000010006 */
[----:B------:R0:W5:Y:S02]  /*8740*/  LDL.LU R16, [R1+0x1ac] ;  /* 0x0001ac0001107983 */ /* 0x0001640000300800 */
[----:B--2---:R-:W-:Y:S02]  /*8750*/  FFMA.FTZ R6, R4, R123, R6 ;  /* 0x0000007b04067223 */ /* 0x004fe40000010006 */
[----:B------:R0:W5:Y:S02]  /*8760*/  LDL.LU R4, [R1+0x1a8] ;  /* 0x0001a80001047983 */ /* 0x0001640000300800 */
[----:B---3--:R-:W-:-:S02]  /*8770*/  FFMA.FTZ R6, R2, R127, R6 ;  /* 0x0000007f02067223 */ /* 0x008fc40000010006 */
[----:B------:R0:W5:Y:S02]  /*8780*/  LDL.LU R2, [R1+0x1a4] ;  /* 0x0001a40001027983 */ /* 0x0001640000300800 */
[----:B----4-:R-:W-:Y:S02]  /*8790*/  FFMA.FTZ R6, R0, R131, R6 ;  /* 0x0000008300067223 */ /* 0x010fe40000010006 */
[----:B------:R0:W5:Y:S02]  /*87a0*/  LDL.LU R0, [R1+0x1a0] ;  /* 0x0001a00001007983 */ /* 0x0001640000300800 */
[----:B------:R-:W-:-:S04]  /*87b0*/  FFMA.FTZ R6, R246, R135, R6 ;  /* 0x00000087f6067223 */ /* 0x000fc80000010006 */
[----:B------:R-:W-:-:S04]  /*87c0*/  FFMA.FTZ R6, R231, R139, R6 ;  /* 0x0000008be7067223 */ /* 0x000fc80000010006 */
[----:B------:R-:W-:-:S04]  /*87d0*/  FFMA.FTZ R6, R230, R143, R6 ;  /* 0x0000008fe6067223 */ /* 0x000fc80000010006 */
[----:B------:R-:W-:-:S04]  /*87e0*/  FFMA.FTZ R6, R229, R147, R6 ;  /* 0x00000093e5067223 */ /* 0x000fc80000010006 */
[----:B------:R-:W-:-:S04]  /*87f0*/  FFMA.FTZ R6, R228, R151, R6 ;  /* 0x00000097e4067223 */ /* 0x000fc80000010006 */
[----:B------:R-:W-:-:S04]  /*8800*/  FFMA.FTZ R6, R11, R155, R6 ;  /* 0x0000009b0b067223 */ /* 0x000fc80000010006 */
[----:B------:R-:W-:-:S04]  /*8810*/  FFMA.FTZ R6, R10, R159, R6 ;  /* 0x0000009f0a067223 */ /* 0x000fc80000010006 */
[----:B------:R-:W-:Y:S01]  /*8820*/  FFMA.FTZ R6, R9, R163, R6 ;  /* 0x000000a309067223 */ /* 0x000fe20000010006 */
[----:B------:R-:W1:Y:S03]  /*8830*/  S2R R10, SR_CTAID.X ;  /* 0x00000000000a7919 */ /* 0x000e660000002500 */
[----:B------:R-:W-:Y:S01]  /*8840*/  FFMA.FTZ R6, R8, R167, R6 ;  /* 0x000000a708067223 */ /* 0x000fe20000010006 */
[----:B------:R-:W-:Y:S01]  /*8850*/  HFMA2.MMA R11, -RZ, RZ, 0, 2.384185791015625e-07 ;  /* 0x00000004ff0b7435 */ /* 0x000fe200000001ff */
[----:B------:R-:W2:Y:S02]  /*8860*/  LDL R8, [R1+0x194] ;  /* 0x0001940001087983 */ /* 0x000ea40000100800 */
[----:B------:R-:W-:Y:S01]  /*8870*/  FFMA.FTZ R6, R7, R171, R6 ;  /* 0x000000ab07067223 */ /* 0x000fe20000010006 */
[----:B------:R-:W-:Y:S01]  /*8880*/  ISETP.NE.U32.AND P1, PT, RZ, c[0x0][0x228], PT ;  /* 0x00008a00ff007a0c */ /* 0x000fe20003f25070 */
        /* <DEDUP_REMOVED lines=16> */
[----:B------:R-:W-:-:S04]  /*8990*/  IMAD.MOV.U32 R6, RZ, RZ, c[0x0][0x220] ;  /* 0x00008800ff067624 */ /* 0x000fc800078e00ff */
[----:B-1----:R-:W-:-:S05]  /*89a0*/  @P3 IMAD R6, R10, R6, UR40 ;  /* 0x000000280a063e24 */ /* 0x002fca000f8e0206 */
[----:B------:R-:W-:-:S05]  /*89b0*/  @P3 IADD3 R6, R6, -0x1, RZ ;  /* 0xffffffff06063810 */ /* 0x000fca0007ffe0ff */
[----:B------:R-:W-:-:S04]  /*89c0*/  @P3 IMAD R6, R6, c[0x0][0x220], R3 ;  /* 0x0000880006063a24 */ /* 0x000fc800078e0203 */
[----:B------:R-:W-:-:S06]  /*89d0*/  @P3 IMAD.WIDE R6, R6, R11, c[0x0][0x218] ;  /* 0x0000860006063625 */ /* 0x000fcc00078e020b */
[----:B------:R-:W4:Y:S01]  /*89e0*/  @P3 LDG.E R6, [R6.64] ;  /* 0x0000002406063981 */ /* 0x000f22000c1e1900 */
[----:B------:R-:W-:Y:S02]  /*89f0*/  ISETP.NE.AND.EX P1, PT, RZ, c[0x0][0x22c], PT, P1 ;  /* 0x00008b00ff007a0c */ /* 0x000fe40003f25310 */
[----:B------:R-:W-:Y:S01]  /*8a00*/  MOV R228, c[0x0][0x1e8] ;  /* 0x00007a0000e47a02 */ /* 0x000fe20000000f00 */
[----:B------:R-:W-:-:S03]  /*8a10*/  FMUL.FTZ R5, R5, c[0x0][0x1f0] ;  /* 0x00007c0005057a20 */ /* 0x000fc60000410000 */
[----:B------:R-:W-:Y:S01]  /*8a20*/  IADD3 R228, R228, c[0x0][0x210], RZ ;  /* 0x00008400e4e47a10 */ /* 0x000fe20007ffe0ff */
[----:B----4-:R-:W-:-:S06]  /*8a30*/  @P3 FADD.FTZ R5, R5, R6 ;  /* 0x0000000605053221 */ /* 0x010fcc0000010000 */
[----:B------:R-:W-:Y:S01]  /*8a40*/  @P1 ISETP.GE.AND P3, PT, R3, R228, PT ;  /* 0x000000e40300120c */ /* 0x000fe20003f66270 */
[----:B------:R-:W-:-:S03]  /*8a50*/  IMAD.U32 R6, RZ, RZ, UR40 ;  /* 0x00000028ff067e24 */ /* 0x000fc6000f8e00ff */
[----:B--2---:R-:W-:Y:S02]  /*8a60*/  @P1 SEL R7, R8, RZ, !P3 ;  /* 0x000000ff08071207 */ /* 0x004fe40005800000 */
[----:B------:R-:W-:-:S04]  /*8a70*/  @P1 IADD3 R6, R3, 0x1, -R6 ;  /* 0x0000000103061810 */ /* 0x000fc80007ffe806 */
[----:B------:R-:W-:Y:S01]  /*8a80*/  @P1 IADD3 R8, R7, R6, RZ ;  /* 0x0000000607081210 */ /* 0x000fe20007ffe0ff */
[----:B------:R-:W-:-:S06]  /*8a90*/  @P1 IMAD.WIDE R6, R10, R11, c[0x0][0x228] ;  /* 0x00008a000a061625 */ /* 0x000fcc00078e020b */
[----:B------:R1:W2:Y:S02]  /*8aa0*/  @P1 LDG.E R6, [R6.64] ;  /* 0x0000002406061981 */ /* 0x0002a4000c1e1900 */
[----:B-1----:R-:W2:Y:S02]  /*8ab0*/  @P1 I2F R7, R8 ;  /* 0x0000000800071306 */ /* 0x002ea40000201400 */
[----:B--2---:R-:W-:Y:S01]  /*8ac0*/  @P1 FFMA.FTZ R5, R7, R6, R5 ;  /* 0x0000000607051223 */ /* 0x004fe20000010005 */
[----:B------:R-:W-:-:S04]  /*8ad0*/  IADD3 R6, R3, -R247, RZ ;  /* 0x800000f703067210 */ /* 0x000fc80007ffe0ff */
[----:B---3--:R-:W-:Y:S01]  /*8ae0*/  @!P0 FMNMX.FTZ R9, R9, R5, !PT ;  /* 0x0000000509098209 */ /* 0x008fe20007810000 */
[----:B------:R0:W-:Y:S04]  /*8af0*/  STS [R6.X4+0x440], R5 ;  /* 0x0004400506007388 */ /* 0x0001e80000004800 */
[----:B------:R0:W-:Y:S02]  /*8b00*/  @!P0 STL [R1+0x190], R9 ;  /* 0x0001900901008387 */ /* 0x0001e40000100800 */
.L_x_940:
[----:B------:R-:W-:Y:S05]  /*8b10*/  BSYNC B1 ;  /* 0x0000000000017941 */ /* 0x000fea0003800000 */
.L_x_939:
[----:B0-----:R-:W2:Y:S01]  /*8b20*/  LDL R5, [R1+0x18c] ;  /* 0x00018c0001057983 */ /* 0x001ea20000100800 */
[----:B------:R-:W-:-:S04]  /*8b30*/  IADD3 R3, R3, 0x100, RZ ;  /* 0x0000010003037810 */ /* 0x000fc80007ffe0ff */
[----:B--2---:R-:W-:-:S13]  /*8b40*/  ISETP.GE.AND P0, PT, R3, R5, PT ;  /* 0x000000050300720c */ /* 0x004fda0003f06270 */
[----:B------:R-:W-:Y:S01]  /*8b50*/  @P0 CALL.REL.NOINC `(.L_x_874) ;  /* 0x0000001000000944 */ /* 0x000fe20003c00000 */
[----:B------:R-:W-:Y:S05]  /*8b60*/  BRA `(.L_x_941) ;  /* 0xffffa02000007947 */ /* 0x000fea000383ffff */
.L_x_874:
[----:B------:R-:W-:Y:S05]  /*8b70*/  BSYNC B0 ;  /* 0x0000000000007941 */ /* 0x000fea0003800000 */
.L_x_873:
[----:B------:R-:W2:Y:S01]  /*8b80*/  LDL.LU R5, [R1+0x190] ;  /* 0x0001900001057983 */ /* 0x000ea20000300800 */
[----:B------:R-:W-:Y:S03]  /*8b90*/  BSSY B0, `(.L_x_942) ;  /* 0x0000093000007945 */ /* 0x000fe60003800000 */
[----:B------:R-:W3:Y:S02]  /*8ba0*/  S2R R9, SR_TID.X ;  /* 0x0000000000097919 */ /* 0x000ee40000002100 */
[----:B---3--:R-:W-:-:S04]  /*8bb0*/  SHF.R.S32.HI R7, RZ, 0x1f, R9 ;  /* 0x0000001fff077819 */ /* 0x008fc80000011409 */
[----:B-----5:R-:W-:Y:S01]  /*8bc0*/  LEA.HI R14, R7, R9, RZ, 0x5 ;  /* 0x00000009070e7211 */ /* 0x020fe200078f28ff */
[----:B--2---:R-:W2:Y:S02]  /*8bd0*/  SHFL.BFLY PT, R0, R5, 0x10, 0x1f ;  /* 0x0e001f0005007f89 */ /* 0x004ea400000e0000 */
[----:B--2---:R-:W-:-:S05]  /*8be0*/  FMNMX.FTZ R3, R0, R5, !PT ;  /* 0x0000000500037209 */ /* 0x004fca0007810000 */
[----:B------:R-:W2:Y:S02]  /*8bf0*/  SHFL.BFLY PT, R0, R3, 0x8, 0x1f ;  /* 0x0d001f0003007f89 */ /* 0x000ea400000e0000 */
[----:B--2---:R-:W-:-:S05]  /*8c00*/  FMNMX.FTZ R4, R3, R0, !PT ;  /* 0x0000000003047209 */ /* 0x004fca0007810000 */
[----:B------:R-:W2:Y:S02]  /*8c10*/  SHFL.BFLY PT, R5, R4, 0x4, 0x1f ;  /* 0x0c801f0004057f89 */ /* 0x000ea400000e0000 */
[----:B--2---:R-:W-:Y:S02]  /*8c20*/  FMNMX.FTZ R5, R4, R5, !PT ;  /* 0x0000000504057209 */ /* 0x004fe40007810000 */
[----:B------:R-:W-:-:S03]  /*8c30*/  MOV R4, 0xff7fffff ;  /* 0xff7fffff00047802 */ /* 0x000fc60000000f00 */
[----:B------:R-:W2:Y:S02]  /*8c40*/  SHFL.BFLY PT, R0, R5, 0x2, 0x1f ;  /* 0x0c401f0005007f89 */ /* 0x000ea400000e0000 */
[----:B--2---:R-:W-:Y:S02]  /*8c50*/  FMNMX.FTZ R6, R5, R0, !PT ;  /* 0x0000000005067209 */ /* 0x004fe40007810000 */
[----:B------:R-:W-:-:S03]  /*8c60*/  LOP3.LUT R0, R14, 0xffffffe0, RZ, 0xc0, !PT ;  /* 0xffffffe00e007812 */ /* 0x000fc600078ec0ff */
[----:B------:R-:W2:Y:S02]  /*8c70*/  SHFL.BFLY PT, R7, R6, 0x1, 0x1f ;  /* 0x0c201f0006077f89 */ /* 0x000ea400000e0000 */
[----:B------:R-:W-:-:S05]  /*8c80*/  IMAD.IADD R0, R9, 0x1, -R0 ;  /* 0x0000000109007824 */ /* 0x000fca00078e0a00 */
[C---:B------:R-:W-:Y:S02]  /*8c90*/  ISETP.NE.AND P0, PT, R0.reuse, RZ, PT ;  /* 0x000000ff0000720c */ /* 0x040fe40003f05270 */
[----:B------:R-:W-:-:S11]  /*8ca0*/  ISETP.GT.AND P1, PT, R0, 0x7, PT ;  /* 0x000000070000780c */ /* 0x000fd60003f24270 */
[----:B------:R-:W-:Y:S02]  /*8cb0*/  @!P0 SHF.R.S32.HI R3, RZ, 0x5, R14 ;  /* 0x00000005ff038819 */ /* 0x000fe4000001140e */
[----:B-12---:R-:W-:-:S05]  /*8cc0*/  FMNMX.FTZ R8, R6, R7, !PT ;  /* 0x0000000706087209 */ /* 0x006fca0007810000 */
[----:B------:R1:W-:Y:S04]  /*8cd0*/  @!P0 STS [R3.X4], R8 ;  /* 0x0000000803008388 */ /* 0x0003e80000004800 */
[----:B------:R-:W-:Y:S01]  /*8ce0*/  BAR.SYNC.DEFER_BLOCKING 0x0 ;  /* 0x0000000000007b1d */ /* 0x000fe20000010000 */
[----:B-1----:R-:W-:Y:S01]  /*8cf0*/  IADD3 R8, R9, R247, RZ ;  /* 0x000000f709087210 */ /* 0x002fe20007ffe0ff */
[----:B------:R-:W-:-:S04]  /*8d00*/  IMAD.MOV.U32 R3, RZ, RZ, RZ ;  /* 0x000000ffff037224 */ /* 0x000fc800078e00ff */
[----:B------:R-:W1:Y:S01]  /*8d10*/  @!P1 LDS R4, [R0.X4] ;  /* 0x0000000000049984 */ /* 0x000e620000004800 */
[----:B------:R-:W-:-:S03]  /*8d20*/  ISETP.GE.AND P1, PT, R8, UR40, PT ;  /* 0x0000002808007c0c */ /* 0x000fc6000bf26270 */
[----:B-1----:R-:W1:Y:S02]  /*8d30*/  SHFL.BFLY PT, R5, R4, 0x4, 0x1f ;  /* 0x0c801f0004057f89 */ /* 0x002e6400000e0000 */
[----:B-1----:R-:W-:-:S05]  /*8d40*/  FMNMX.FTZ R5, R5, R4, !PT ;  /* 0x0000000405057209 */ /* 0x002fca0007810000 */
[----:B------:R-:W1:Y:S02]  /*8d50*/  SHFL.BFLY PT, R6, R5, 0x2, 0x1f ;  /* 0x0c401f0005067f89 */ /* 0x000e6400000e0000 */
[----:B-1----:R-:W-:-:S05]  /*8d60*/  FMNMX.FTZ R6, R5, R6, !PT ;  /* 0x0000000605067209 */ /* 0x002fca0007810000 */
[----:B------:R-:W1:Y:S02]  /*8d70*/  SHFL.BFLY PT, R7, R6, 0x1, 0x1f ;  /* 0x0c201f0006077f89 */ /* 0x000e6400000e0000 */
[----:B-1----:R-:W-:-:S05]  /*8d80*/  FMNMX.FTZ R7, R6, R7, !PT ;  /* 0x0000000706077209 */ /* 0x002fca0007810000 */
[----:B------:R1:W2:Y:S01]  /*8d90*/  SHFL.IDX PT, R12, R7, RZ, 0x1f ;  /* 0x00001fff070c7589 */ /* 0x0002a200000e0000 */
[----:B------:R-:W-:Y:S05]  /*8da0*/  @P1 BRA `(.L_x_943) ;  /* 0x0000071000001947 */ /* 0x000fea0003800000 */
[----:B------:R-:W-:Y:S01]  /*8db0*/  LOP3.LUT R3, RZ, R247, RZ, 0x33, !PT ;  /* 0x000000f7ff037212 */ /* 0x000fe200078e33ff */
[----:B------:R-:W-:Y:S03]  /*8dc0*/  BSSY B1, `(.L_x_944) ;  /* 0x0000027000017945 */ /* 0x000fe60003800000 */
[----:B------:R-:W-:-:S04]  /*8dd0*/  IADD3 R6, -R9, UR40, R3 ;  /* 0x0000002809067c10 */ /* 0x000fc8000fffe103 */
[----:B------:R-:W-:-:S04]  /*8de0*/  LEA.HI R3, R6, 0x1, RZ, 0x18 ;  /* 0x0000000106037811 */ /* 0x000fc800078fc0ff */
[----:B------:R-:W-:Y:S01]  /*8df0*/  LOP3.LUT P0, R4, R3, 0x3, RZ, 0xc0, !PT ;  /* 0x0000000303047812 */ /* 0x000fe2000780c0ff */
[----:B------:R-:W-:-:S12]  /*8e00*/  HFMA2.MMA R3, -RZ, RZ, 0, 0 ;  /* 0x00000000ff037435 */ /* 0x000fd800000001ff */
[----:B------:R-:W-:Y:S05]  /*8e10*/  @!P0 BRA `(.L_x_945) ;  /* 0x0000021000008947 */ /* 0x000fea0003800000 */
[----:B------:R-:W3:Y:S01]  /*8e20*/  S2R R10, SR_CTAID.Y ;  /* 0x00000000000a7919 */ /* 0x000ee20000002600 */
[----:B------:R-:W-:Y:S01]  /*8e30*/  SHF.R.S32.HI R3, RZ, 0x1f, R8 ;  /* 0x0000001fff037819 */ /* 0x000fe20000011408 */
[----:B-1----:R-:W-:Y:S01]  /*8e40*/  IMAD.MOV.U32 R7, RZ, RZ, R4 ;  /* 0x000000ffff077224 */ /* 0x002fe200078e0004 */
[----:B------:R-:W-:Y:S02]  /*8e50*/  ISETP.NE.U32.AND P0, PT, RZ, c[0x0][0x200], PT ;  /* 0x00008000ff007a0c */ /* 0x000fe40003f05070 */
[----:B------:R-:W-:Y:S02]  /*8e60*/  SHF.L.U32 R9, R9, 0x2, RZ ;  /* 0x0000000209097819 */ /* 0x000fe400000006ff */
[----:B------:R-:W-:Y:S02]  /*8e70*/  ISETP.NE.AND.EX P0, PT, RZ, c[0x0][0x204], PT, P0 ;  /* 0x00008100ff007a0c */ /* 0x000fe40003f05300 */
[----:B------:R-:W-:Y:S01]  /*8e80*/  IADD3 R9, R9, 0x440, RZ ;  /* 0x0000044009097810 */ /* 0x000fe20007ffe0ff */
[----:B---3--:R-:W-:-:S05]  /*8e90*/  IMAD R11, R10, c[0x0][0x1d4], RZ ;  /* 0x000075000a0b7a24 */ /* 0x008fca00078e02ff */
[----:B------:R-:W-:Y:S02]  /*8ea0*/  SHF.R.S32.HI R10, RZ, 0x1f, R11 ;  /* 0x0000001fff0a7819 */ /* 0x000fe4000001140b */
[----:B------:R-:W-:-:S04]  /*8eb0*/  IADD3 R11, P3, P4, R11, c[0x0][0x200], R8 ;  /* 0x000080000b0b7a10 */ /* 0x000fc80007c7e008 */
[----:B------:R-:W-:Y:S02]  /*8ec0*/  IADD3.X R5, R10, c[0x0][0x204], R3, P3, P4 ;  /* 0x000081000a057a10 */ /* 0x000fe40001fe8403 */
[----:B------:R-:W-:Y:S02]  /*8ed0*/  MOV R3, RZ ;  /* 0x000000ff00037202 */ /* 0x000fe40000000f00 */
.L_x_949:
[----:B------:R-:W-:Y:S01]  /*8ee0*/  BSSY B2, `(.L_x_946) ;  /* 0x000000b000027945 */ /* 0x000fe20003800000 */
[----:B-1----:R-:W-:Y:S05]  /*8ef0*/  @!P0 BRA `(.L_x_947) ;  /* 0x0000005000008947 */ /* 0x002fea0003800000 */
[----:B------:R-:W-:-:S06]  /*8f00*/  MOV R4, R11 ;  /* 0x0000000b00047202 */ /* 0x000fcc0000000f00 */
[----:B------:R-:W3:Y:S01]  /*8f10*/  LDG.E.U8 R4, [R4.64] ;  /* 0x0000002404047981 */ /* 0x000ee2000c1e1100 */
[----:B------:R-:W-:Y:S01]  /*8f20*/  IMAD.MOV.U32 R10, RZ, RZ, RZ ;  /* 0x000000ffff0a7224 */ /* 0x000fe200078e00ff */
[----:B---3--:R-:W-:-:S13]  /*8f30*/  ISETP.NE.AND P3, PT, R4, RZ, PT ;  /* 0x000000ff0400720c */ /* 0x008fda0003f65270 */
[----:B------:R-:W-:Y:S05]  /*8f40*/  @P3 BRA `(.L_x_948) ;  /* 0x0000004000003947 */ /* 0x000fea0003800000 */
.L_x_947:
[----:B------:R-:W1:Y:S02]  /*8f50*/  LDS R4, [R9] ;  /* 0x0000000009047984 */ /* 0x000e640000000800 */
[----:B-12---:R-:W-:-:S04]  /*8f60*/  FADD.FTZ R4, -R12, R4 ;  /* 0x000000040c047221 */ /* 0x006fc80000010100 */
[----:B------:R-:W-:-:S04]  /*8f70*/  FMUL.FTZ R4, R4, 1.4426950216293334961 ;  /* 0x3fb8aa3b04047820 */ /* 0x000fc80000410000 */
[----:B------:R1:W2:Y:S03]  /*8f80*/  MUFU.EX2 R10, R4 ;  /* 0x00000004000a7308 */ /* 0x0002a60000000800 */
.L_x_948:
[----:B------:R-:W-:Y:S05]  /*8f90*/  BSYNC B2 ;  /* 0x0000000000027941 */ /* 0x000fea0003800000 */
.L_x_946:
[----:B------:R-:W-:Y:S01]  /*8fa0*/  IADD3 R7, R7, -0x1, RZ ;  /* 0xffffffff07077810 */ /* 0x000fe20007ffe0ff */
[----:B--2---:R2:W-:Y:S01]  /*8fb0*/  STS [R9], R10 ;  /* 0x0000000a09007388 */ /* 0x0045e20000000800 */
[----:B------:R-:W-:Y:S01]  /*8fc0*/  IADD3 R11, P4, R11, 0x100, RZ ;  /* 0x000001000b0b7810 */ /* 0x000fe20007f9e0ff */
[----:B------:R-:W-:Y:S01]  /*8fd0*/  FADD.FTZ R3, R10, R3 ;  /* 0x000000030a037221 */ /* 0x000fe20000010000 */
[----:B------:R-:W-:Y:S02]  /*8fe0*/  ISETP.NE.AND P3, PT, R7, RZ, PT ;  /* 0x000000ff0700720c */ /* 0x000fe40003f65270 */
[----:B------:R-:W-:Y:S02]  /*8ff0*/  IADD3 R8, R8, 0x100, RZ ;  /* 0x0000010008087810 */ /* 0x000fe40007ffe0ff */
[----:B------:R-:W-:Y:S02]  /*9000*/  IADD3.X R5, RZ, R5, RZ, P4, !PT ;  /* 0x00000005ff057210 */ /* 0x000fe400027fe4ff */
[----:B--2---:R-:W-:-:S07]  /*9010*/  IADD3 R9, R9, 0x400, RZ ;  /* 0x0000040009097810 */ /* 0x004fce0007ffe0ff */
[----:B------:R-:W-:Y:S05]  /*9020*/  @P3 BRA `(.L_x_949) ;  /* 0xfffffeb000003947 */ /* 0x000fea000383ffff */
.L_x_945:
[----:B------:R-:W-:Y:S05]  /*9030*/  BSYNC B1 ;  /* 0x0000000000017941 */ /* 0x000fea0003800000 */
.L_x_944:
[----:B------:R-:W-:-:S13]  /*9040*/  ISETP.GE.U32.AND P0, PT, R6, 0x300, PT ;  /* 0x000003000600780c */ /* 0x000fda0003f06070 */
[----:B------:R-:W-:Y:S05]  /*9050*/  @!P0 BRA `(.L_x_943) ;  /* 0x0000046000008947 */ /* 0x000fea0003800000 */
[----:B-1----:R-:W1:Y:S01]  /*9060*/  S2R R4, SR_CTAID.Y ;  /* 0x0000000000047919 */ /* 0x002e620000002600 */
[----:B------:R-:W-:Y:S02]  /*9070*/  SHF.R.S32.HI R5, RZ, 0x1f, R8 ;  /* 0x0000001fff057819 */ /* 0x000fe40000011408 */
[----:B------:R-:W-:-:S04]  /*9080*/  ISETP.NE.U32.AND P0, PT, RZ, c[0x0][0x200], PT ;  /* 0x00008000ff007a0c */ /* 0x000fc80003f05070 */
[----:B------:R-:W-:Y:S01]  /*9090*/  ISETP.NE.AND.EX P0, PT, RZ, c[0x0][0x204], PT, P0 ;  /* 0x00008100ff007a0c */ /* 0x000fe20003f05300 */
[----:B-1----:R-:W-:Y:S01]  /*90a0*/  IMAD R9, R4, c[0x0][0x1d4], RZ ;  /* 0x0000750004097a24 */ /* 0x002fe200078e02ff */
[----:B------:R-:W-:-:S04]  /*90b0*/  LEA R4, R8, 0x800, 0x2 ;  /* 0x0000080008047811 */ /* 0x000fc800078e10ff */
[--C-:B------:R-:W-:Y:S01]  /*90c0*/  SHF.R.S32.HI R6, RZ, 0x1f, R9.reuse ;  /* 0x0000001fff067819 */ /* 0x100fe20000011409 */
[----:B------:R-:W-:Y:S01]  /*90d0*/  IMAD R4, R247, -0x4, R4 ;  /* 0xfffffffcf7047824 */ /* 0x000fe200078e0204 */
[----:B------:R-:W-:-:S04]  /*90e0*/  IADD3 R9, P3, P4, R8, c[0x0][0x200], R9 ;  /* 0x0000800008097a10 */ /* 0x000fc80007c7e009 */
[----:B------:R-:W-:Y:S02]  /*90f0*/  IADD3.X R5, R5, c[0x0][0x204], R6, P3, P4 ;  /* 0x0000810005057a10 */ /* 0x000fe40001fe8406 */
[----:B------:R-:W-:Y:S02]  /*9100*/  IADD3 R6, R4, 0x440, RZ ;  /* 0x0000044004067810 */ /* 0x000fe40007ffe0ff */
.L_x_962:
[----:B------:R-:W-:Y:S01]  /*9110*/  BSSY B1, `(.L_x_950) ;  /* 0x000000b000017945 */ /* 0x000fe20003800000 */
[----:B------:R-:W-:Y:S01]  /*9120*/  MOV R4, R9 ;  /* 0x0000000900047202 */ /* 0x000fe20000000f00 */
[----:B------:R-:W-:Y:S05]  /*9130*/  @!P0 BRA `(.L_x_951) ;  /* 0x0000004000008947 */ /* 0x000fea0003800000 */
[----:B------:R-:W3:Y:S02]  /*9140*/  LDG.E.U8 R7, [R4.64] ;  /* 0x0000002404077981 */ /* 0x000ee4000c1e1100 */
[----:B---3--:R-:W-:-:S13]  /*9150*/  ISETP.NE.AND P3, PT, R7, RZ, PT ;  /* 0x000000ff0700720c */ /* 0x008fda0003f65270 */
[----:B------:R-:W-:Y:S01]  /*9160*/  @P3 IMAD.MOV.U32 R7, RZ, RZ, RZ ;  /* 0x000000ffff073224 */ /* 0x000fe200078e00ff */
[----:B------:R-:W-:Y:S05]  /*9170*/  @P3 BRA `(.L_x_952) ;  /* 0x0000004000003947 */ /* 0x000fea0003800000 */
.L_x_951:
[----:B------:R-:W1:Y:S02]  /*9180*/  LDS R7, [R6+-0x800] ;  /* 0xfff8000006077984 */ /* 0x000e640000000800 */
[----:B-12---:R-:W-:-:S04]  /*9190*/  FADD.FTZ R7, -R12, R7 ;  /* 0x000000070c077221 */ /* 0x006fc80000010100 */
[----:B------:R-:W-:-:S06]  /*91a0*/  FMUL.FTZ R7, R7, 1.4426950216293334961 ;  /* 0x3fb8aa3b07077820 */ /* 0x000fcc0000410000 */
[----:B------:R-:W1:Y:S02]  /*91b0*/  MUFU.EX2 R7, R7 ;  /* 0x0000000700077308 */ /* 0x000e640000000800 */
.L_x_952:
[----:B------:R-:W-:Y:S05]  /*91c0*/  BSYNC B1 ;  /* 0x0000000000017941 */ /* 0x000fea0003800000 */
.L_x_950:
[----:B-1----:R1:W-:Y:S01]  /*91d0*/  STS [R6+-0x800], R7 ;  /* 0xfff8000706007388 */ /* 0x0023e20000000800 */
[----:B------:R-:W-:Y:S01]  /*91e0*/  BSSY B1, `(.L_x_953) ;  /* 0x000000b000017945 */ /* 0x000fe20003800000 */
[----:B------:R-:W-:Y:S01]  /*91f0*/  FADD.FTZ R10, R7, R3 ;  /* 0x00000003070a7221 */ /* 0x000fe20000010000 */
[----:B------:R-:W-:Y:S05]  /*9200*/  @!P0 BRA `(.L_x_954) ;  /* 0x0000004000008947 */ /* 0x000fea0003800000 */
[----:B------:R-:W3:Y:S02]  /*9210*/  LDG.E.U8 R3, [R4.64+0x100] ;  /* 0x0001002404037981 */ /* 0x000ee4000c1e1100 */
[----:B---3--:R-:W-:-:S13]  /*9220*/  ISETP.NE.AND P3, PT, R3, RZ, PT ;  /* 0x000000ff0300720c */ /* 0x008fda0003f65270 */
[----:B------:R-:W-:Y:S01]  /*9230*/  @P3 MOV R3, RZ ;  /* 0x000000ff00033202 */ /* 0x000fe20000000f00 */
[----:B------:R-:W-:Y:S05]  /*9240*/  @P3 BRA `(.L_x_955) ;  /* 0x0000004000003947 */ /* 0x000fea0003800000 */
.L_x_954:
[----:B------:R-:W3:Y:S02]  /*9250*/  LDS R3, [R6+-0x400] ;  /* 0xfffc000006037984 */ /* 0x000ee40000000800 */
[----:B--23--:R-:W-:-:S04]  /*9260*/  FADD.FTZ R3, -R12, R3 ;  /* 0x000000030c037221 */ /* 0x00cfc80000010100 */
[----:B------:R-:W-:-:S06]  /*9270*/  FMUL.FTZ R3, R3, 1.4426950216293334961 ;  /* 0x3fb8aa3b03037820 */ /* 0x000fcc0000410000 */
[----:B------:R-:W2:Y:S02]  /*9280*/  MUFU.EX2 R3, R3 ;  /* 0x0000000300037308 */ /* 0x000ea40000000800 */
.L_x_955:
[----:B------:R-:W-:Y:S05]  /*9290*/  BSYNC B1 ;  /* 0x0000000000017941 */ /* 0x000fea0003800000 */
.L_x_953:
[----:B--2---:R2:W-:Y:S01]  /*92a0*/  STS [R6+-0x400], R3 ;  /* 0xfffc000306007388 */ /* 0x0045e20000000800 */
[----:B------:R-:W-:Y:S01]  /*92b0*/  BSSY B1, `(.L_x_956) ;  /* 0x000000b000017945 */ /* 0x000fe20003800000 */
[----:B------:R-:W-:Y:S01]  /*92c0*/  FADD.FTZ R10, R10, R3 ;  /* 0x000000030a0a7221 */ /* 0x000fe20000010000 */
[----:B------:R-:W-:Y:S05]  /*92d0*/  @!P0 BRA `(.L_x_957) ;  /* 0x0000004000008947 */ /* 0x000fea0003800000 */
[----:B--2---:R-:W2:Y:S02]  /*92e0*/  LDG.E.U8 R3, [R4.64+0x200] ;  /* 0x0002002404037981 */ /* 0x004ea4000c1e1100 */
[----:B--2---:R-:W-:Y:S01]  /*92f0*/  ISETP.NE.AND P3, PT, R3, RZ, PT ;  /* 0x000000ff0300720c */ /* 0x004fe20003f65270 */
[----:B------:R-:W-:-:S12]  /*9300*/  HFMA2.MMA R3, -RZ, RZ, 0, 0 ;  /* 0x00000000ff037435 */ /* 0x000fd800000001ff */
[----:B------:R-:W-:Y:S05]  /*9310*/  @P3 BRA `(.L_x_958) ;  /* 0x0000004000003947 */ /* 0x000fea0003800000 */
.L_x_957:
[----:B--2---:R-:W2:Y:S02]  /*9320*/  LDS R3, [R6] ;  /* 0x0000000006037984 */ /* 0x004ea40000000800 */
[----:B--2---:R-:W-:-:S04]  /*9330*/  FADD.FTZ R3, -R12, R3 ;  /* 0x000000030c037221 */ /* 0x004fc80000010100 */
[----:B------:R-:W-:-:S06]  /*9340*/  FMUL.FTZ R3, R3, 1.4426950216293334961 ;  /* 0x3fb8aa3b03037820 */ /* 0x000fcc0000410000 */
[----:B------:R-:W2:Y:S02]  /*9350*/  MUFU.EX2 R3, R3 ;  /* 0x0000000300037308 */ /* 0x000ea40000000800 */
.L_x_958:
[----:B------:R-:W-:Y:S05]  /*9360*/  BSYNC B1 ;  /* 0x0000000000017941 */ /* 0x000fea0003800000 */
.L_x_956:
[----:B--2---:R2:W-:Y:S01]  /*9370*/  STS [R6], R3 ;  /* 0x0000000306007388 */ /* 0x0045e20000000800 */
[----:B------:R-:W-:Y:S01]  /*9380*/  BSSY B1, `(.L_x_959) ;  /* 0x000000b000017945 */ /* 0x000fe20003800000 */
[----:B------:R-:W-:Y:S01]  /*9390*/  FADD.FTZ R10, R10, R3 ;  /* 0x000000030a0a7221 */ /* 0x000fe20000010000 */
[----:B------:R-:W-:Y:S05]  /*93a0*/  @!P0 BRA `(.L_x_960) ;  /* 0x0000004000008947 */ /* 0x000fea0003800000 */
[----:B--2---:R-:W2:Y:S02]  /*93b0*/  LDG.E.U8 R3, [R4.64+0x300] ;  /* 0x0003002404037981 */ /* 0x004ea4000c1e1100 */
[----:B--2---:R-:W-:-:S13]  /*93c0*/  ISETP.NE.AND P3, PT, R3, RZ, PT ;  /* 0x000000ff0300720c */ /* 0x004fda0003f65270 */
[----:B-1----:R-:W-:Y:S01]  /*93d0*/  @P3 IMAD.MOV.U32 R7, RZ, RZ, RZ ;  /* 0x000000ffff073224 */ /* 0x002fe200078e00ff */
[----:B------:R-:W-:Y:S05]  /*93e0*/  @P3 BRA `(.L_x_961) ;  /* 0x0000004000003947 */ /* 0x000fea0003800000 */
.L_x_960:
[----:B--2---:R-:W2:Y:S02]  /*93f0*/  LDS R3, [R6+0x400] ;  /* 0x0004000006037984 */ /* 0x004ea40000000800 */
[----:B--2---:R-:W-:-:S04]  /*9400*/  FADD.FTZ R3, -R12, R3 ;  /* 0x000000030c037221 */ /* 0x004fc80000010100 */
[----:B------:R-:W-:-:S04]  /*9410*/  FMUL.FTZ R3, R3, 1.4426950216293334961 ;  /* 0x3fb8aa3b03037820 */ /* 0x000fc80000410000 */
[----:B-1----:R1:W2:Y:S03]  /*9420*/  MUFU.EX2 R7, R3 ;  /* 0x0000000300077308 */ /* 0x0022a60000000800 */
.L_x_961:
[----:B------:R-:W-:Y:S05]  /*9430*/  BSYNC B1 ;  /* 0x0000000000017941 */ /* 0x000fea0003800000 */
.L_x_959:
[----:B------:R-:W-:Y:S01]  /*9440*/  IADD3 R8, R8, 0x400, RZ ;  /* 0x0000040008087810 */ /* 0x000fe20007ffe0ff */
[----:B--2---:R2:W-:Y:S01]  /*9450*/  STS [R6+0x400], R7 ;  /* 0x0004000706007388 */ /* 0x0045e20000000800 */
[----:B------:R-:W-:Y:S01]  /*9460*/  IADD3 R9, P4, R4, 0x400, RZ ;  /* 0x0000040004097810 */ /* 0x000fe20007f9e0ff */
[----:B-1----:R-:W-:Y:S01]  /*9470*/  FADD.FTZ R3, R10, R7 ;  /* 0x000000070a037221 */ /* 0x002fe20000010000 */
[----:B------:R-:W-:Y:S02]  /*9480*/  ISETP.GE.AND P3, PT, R8, UR40, PT ;  /* 0x0000002808007c0c */ /* 0x000fe4000bf66270 */
[----:B------:R-:W-:Y:S02]  /*9490*/  IADD3.X R5, RZ, R5, RZ, P4, !PT ;  /* 0x00000005ff057210 */ /* 0x000fe400027fe4ff */
[----:B--2---:R-:W-:-:S09]  /*94a0*/  IADD3 R6, R6, 0x1000, RZ ;  /* 0x0000100006067810 */ /* 0x004fd20007ffe0ff */
[----:B------:R-:W-:Y:S05]  /*94b0*/  @!P3 BRA `(.L_x_962) ;  /* 0xfffffc500000b947 */ /* 0x000fea000383ffff */
.L_x_943:
[----:B------:R-:W-:Y:S05]  /*94c0*/  BSYNC B0 ;  /* 0x0000000000007941 */ /* 0x000fea0003800000 */
.L_x_942:
[----:B-1----:R-:W1:Y:S04]  /*94d0*/  SHFL.BFLY PT, R4, R3, 0x10, 0x1f ;  /* 0x0e001f0003047f89 */ /* 0x002e6800000e0000 */
[----:B------:R-:W3:Y:S01]  /*94e0*/  S2R R10, SR_TID.X ;  /* 0x00000000000a7919 */ /* 0x000ee20000002100 */
[----:B-1----:R-:W-:Y:S01]  /*94f0*/  FADD.FTZ R4, R4, R3 ;  /* 0x0000000304047221 */ /* 0x002fe20000010000 */
[----:B---3--:R-:W-:-:S04]  /*9500*/  LOP3.LUT P0, R9, R10, 0x1f, RZ, 0xc0, !PT ;  /* 0x0000001f0a097812 */ /* 0x008fc8000780c0ff */
[----:B------:R-:W1:Y:S01]  /*9510*/  SHFL.BFLY PT, R5, R4, 0x8, 0x1f ;  /* 0x0d001f0004057f89 */ /* 0x000e6200000e0000 */
[----:B------:R-:W-:-:S08]  /*9520*/  ISETP.GT.U32.AND P3, PT, R9, 0x7, PT ;  /* 0x000000070900780c */ /* 0x000fd00003f64070 */
[----:B------:R-:W-:-:S04]  /*9530*/  @!P0 SHF.R.U32.HI R3, RZ, 0x3, R10 ;  /* 0x00000003ff038819 */ /* 0x000fc8000001160a */
[----:B------:R-:W-:Y:S01]  /*9540*/  @!P0 LOP3.LUT R3, R3, 0x1ffffffc, RZ, 0xc0, !PT ;  /* 0x1ffffffc03038812 */ /* 0x000fe200078ec0ff */
[----:B-1----:R-:W-:-:S05]  /*9550*/  FADD.FTZ R5, R4, R5 ;  /* 0x0000000504057221 */ /* 0x002fca0000010000 */
[----:B------:R-:W1:Y:S02]  /*9560*/  SHFL.BFLY PT, R6, R5, 0x4, 0x1f ;  /* 0x0c801f0005067f89 */ /* 0x000e6400000e0000 */
[----:B-1----:R-:W-:-:S05]  /*9570*/  FADD.FTZ R6, R5, R6 ;  /* 0x0000000605067221 */ /* 0x002fca0000010000 */
[----:B------:R-:W1:Y:S02]  /*9580*/  SHFL.BFLY PT, R7, R6, 0x2, 0x1f ;  /* 0x0c401f0006077f89 */ /* 0x000e6400000e0000 */
[----:B-1----:R-:W-:-:S05]  /*9590*/  FADD.FTZ R7, R6, R7 ;  /* 0x0000000706077221 */ /* 0x002fca0000010000 */
[----:B------:R-:W1:Y:S02]  /*95a0*/  SHFL.BFLY PT, R8, R7, 0x1, 0x1f ;  /* 0x0c201f0007087f89 */ /* 0x000e6400000e0000 */
[----:B-1----:R-:W-:-:S05]  /*95b0*/  FADD.FTZ R8, R7, R8 ;  /* 0x0000000807087221 */ /* 0x002fca0000010000 */
[----:B------:R-:W-:Y:S04]  /*95c0*/  @!P0 STS [R3+0x20], R8 ;  /* 0x0000200803008388 */ /* 0x000fe80000000800 */
[----:B------:R-:W-:Y:S06]  /*95d0*/  BAR.SYNC.DEFER_BLOCKING 0x0 ;  /* 0x0000000000007b1d */ /* 0x000fec0000010000 */
[----:B------:R-:W1:Y:S04]  /*95e0*/  @!P3 LDS R8, [R9.X4+0x20] ;  /* 0x000020000908b984 */ /* 0x000e680000004800 */
[----:B-1----:R-:W1:Y:S02]  /*95f0*/  SHFL.BFLY PT, R5, R8, 0x4, 0x1f ;  /* 0x0c801f0008057f89 */ /* 0x002e6400000e0000 */
[----:B-1----:R-:W-:-:S05]  /*9600*/  FADD.FTZ R5, R5, R8 ;  /* 0x0000000805057221 */ /* 0x002fca0000010000 */
[----:B------:R-:W1:Y:S02]  /*9610*/  SHFL.BFLY PT, R4, R5, 0x2, 0x1f ;  /* 0x0c401f0005047f89 */ /* 0x000e6400000e0000 */
[----:B-1----:R-:W-:-:S05]  /*9620*/  FADD.FTZ R4, R5, R4 ;  /* 0x0000000405047221 */ /* 0x002fca0000010000 */
[----:B------:R-:W1:Y:S02]  /*9630*/  SHFL.BFLY PT, R7, R4, 0x1, 0x1f ;  /* 0x0c201f0004077f89 */ /* 0x000e6400000e0000 */
[----:B-1----:R-:W-:-:S06]  /*9640*/  FADD.FTZ R7, R4, R7 ;  /* 0x0000000704077221 */ /* 0x002fcc0000010000 */
[----:B------:R-:W1:Y:S01]  /*9650*/  SHFL.IDX PT, R7, R7, RZ, 0x1f ;  /* 0x00001fff07077589 */ /* 0x000e6200000e0000 */
[----:B------:R-:W-:Y:S05]  /*9660*/  @P1 BRA.U `(.L_x_963) ;  /* 0x000004d100001947 */ /* 0x000fea0003800000 */
[----:B------:R-:W3:Y:S01]  /*9670*/  LDC.U8 R15, c[0x0][0x26c] ;  /* 0x00009b00ff0f7b82 */ /* 0x000ee20000000000 */
[----:B------:R-:W4:Y:S01]  /*9680*/  S2R R11, SR_CTAID.Y ;  /* 0x00000000000b7919 */ /* 0x000f220000002600 */
[----:B------:R-:W-:Y:S03]  /*9690*/  BSSY B0, `(.L_x_963) ;  /* 0x000004a000007945 */ /* 0x000fe60003800000 */
[----:B------:R-:W4:Y:S01]  /*96a0*/  S2R R13, SR_CTAID.X ;  /* 0x00000000000d7919 */ /* 0x000f220000002500 */
[----:B---3--:R-:W-:-:S13]  /*96b0*/  ISETP.NE.AND P0, PT, R15, RZ, PT ;  /* 0x000000ff0f00720c */ /* 0x008fda0003f05270 */
[----:B------:R-:W-:Y:S01]  /*96c0*/  @P0 MOV R3, c[0x0][0x268] ;  /* 0x00009a0000030a02 */ /* 0x000fe20000000f00 */
[----:B----4-:R-:W-:-:S04]  /*96d0*/  @P0 IMAD R4, R11, c[0x0][0x1d8], R13 ;  /* 0x000076000b040a24 */ /* 0x010fc800078e020d */
[----:B------:R-:W-:Y:S02]  /*96e0*/  @P0 IMAD R3, R4, R3, c[0x0][0x1ec] ;  /* 0x00007b0004030624 */ /* 0x000fe400078e0203 */
[----:B------:R-:W-:Y:S02]  /*96f0*/  CS2R R4, SRZ ;  /* 0x0000000000047805 */ /* 0x000fe4000001ff00 */
[----:B------:R-:W-:-:S04]  /*9700*/  @P0 IMAD R3, R3, c[0x0][0x1d4], RZ ;  /* 0x0000750003030a24 */ /* 0x000fc800078e02ff */
[--C-:B------:R-:W-:Y:S01]  /*9710*/  @P0 IMAD.MOV.U32 R4, RZ, RZ, R3.reuse ;  /* 0x000000ffff040224 */ /* 0x100fe200078e0003 */
[----:B------:R-:W-:Y:S01]  /*9720*/  @P0 SHF.R.S32.HI R5, RZ, 0x1f, R3 ;  /* 0x0000001fff050819 */ /* 0x000fe20000011403 */
[----:B------:R-:W-:Y:S05]  /*9730*/  @P1 BRA `(.L_x_964) ;  /* 0x000003f000001947 */ /* 0x000fea0003800000 */
[----:B------:R-:W-:Y:S01]  /*9740*/  LOP3.LUT R3, RZ, R247, RZ, 0x33, !PT ;  /* 0x000000f7ff037212 */ /* 0x000fe200078e33ff */
[----:B-1----:R-:W-:Y:S01]  /*9750*/  FADD.FTZ R7, R7, 9.9999999747524270788e-07 ;  /* 0x358637bd07077421 */ /* 0x002fe20000010000 */
[----:B------:R-:W-:Y:S02]  /*9760*/  BSSY B1, `(.L_x_965) ;  /* 0x000001b000017945 */ /* 0x000fe40003800000 */
[----:B------:R-:W-:Y:S01]  /*9770*/  IADD3 R3, -R10, UR40, R3 ;  /* 0x000000280a037c10 */ /* 0x000fe2000fffe103 */
[----:B------:R1:W3:Y:S03]  /*9780*/  MUFU.RCP R13, R7 ;  /* 0x00000007000d7308 */ /* 0x0002e60000001000 */
[----:B------:R-:W-:-:S02]  /*9790*/  LEA.HI R6, R3, 0x1, RZ, 0x18 ;  /* 0x0000000103067811 */ /* 0x000fc400078fc0ff */
[----:B------:R-:W-:Y:S02]  /*97a0*/  ISETP.GE.U32.AND P1, PT, R3, 0x300, PT ;  /* 0x000003000300780c */ /* 0x000fe40003f26070 */
[----:B------:R-:W-:Y:S02]  /*97b0*/  LOP3.LUT P3, R8, R6, 0x3, RZ, 0xc0, !PT ;  /* 0x0000000306087812 */ /* 0x000fe4000786c0ff */
[----:B------:R-:W-:-:S11]  /*97c0*/  IADD3 R3, R10, R247, RZ ;  /* 0x000000f70a037210 */ /* 0x000fd60007ffe0ff */
[----:B------:R-:W-:Y:S05]  /*97d0*/  @!P3 BRA `(.L_x_966) ;  /* 0x000001300000b947 */ /* 0x000fea0003800000 */
[----:B-1-3--:R-:W-:Y:S02]  /*97e0*/  IADD3 R11, P3, R3, R4, RZ ;  /* 0x00000004030b7210 */ /* 0x00afe40007f7e0ff */
[----:B------:R-:W-:Y:S02]  /*97f0*/  SHF.L.U32 R16, R10, 0x2, RZ ;  /* 0x000000020a107819 */ /* 0x000fe400000006ff */
[----:B------:R-:W-:Y:S02]  /*9800*/  LEA R10, P4, R11, c[0x0][0x260], 0x2 ;  /* 0x000098000b0a7a11 */ /* 0x000fe400078810ff */
[----:B------:R-:W-:Y:S02]  /*9810*/  LEA.HI.X.SX32 R6, R3, R5, 0x1, P3 ;  /* 0x0000000503067211 */ /* 0x000fe400018f0eff */
[----:B------:R-:W-:Y:S02]  /*9820*/  IADD3 R9, R16, 0x440, RZ ;  /* 0x0000044010097810 */ /* 0x000fe40007ffe0ff */
[----:B------:R-:W-:-:S03]  /*9830*/  LEA.HI.X R11, R11, c[0x0][0x264], R6, 0x2, P4 ;  /* 0x000099000b0b7a11 */ /* 0x000fc600020f1406 */
.L_x_967:
[----:B--2---:R-:W1:Y:S01]  /*9840*/  LDS R6, [R9] ;  /* 0x0000000009067984 */ /* 0x004e620000000800 */
[----:B------:R-:W-:-:S02]  /*9850*/  @P0 MOV R7, R11 ;  /* 0x0000000b00070202 */ /* 0x000fc40000000f00 */
[----:B------:R-:W-:Y:S02]  /*9860*/  IADD3 R8, R8, -0x1, RZ ;  /* 0xffffffff08087810 */ /* 0x000fe40007ffe0ff */
[----:B------:R-:W-:Y:S02]  /*9870*/  IADD3 R3, R3, 0x100, RZ ;  /* 0x0000010003037810 */ /* 0x000fe40007ffe0ff */
[----:B------:R-:W-:Y:S01]  /*9880*/  ISETP.NE.AND P4, PT, R8, RZ, PT ;  /* 0x000000ff0800720c */ /* 0x000fe20003f85270 */
[----:B-12---:R-:W-:Y:S02]  /*9890*/  FMUL.FTZ R12, R6, R13 ;  /* 0x0000000d060c7220 */ /* 0x006fe40000410000 */
[----:B------:R-:W-:Y:S01]  /*98a0*/  @P0 IMAD.MOV.U32 R6, RZ, RZ, R10 ;  /* 0x000000ffff060224 */ /* 0x000fe200078e000a */
[----:B------:R-:W-:Y:S02]  /*98b0*/  IADD3 R10, P3, R10, 0x400, RZ ;  /* 0x000004000a0a7810 */ /* 0x000fe40007f7e0ff */
[----:B------:R1:W-:Y:S02]  /*98c0*/  STS [R9], R12 ;  /* 0x0000000c09007388 */ /* 0x0003e40000000800 */
[----:B------:R-:W-:-:S02]  /*98d0*/  IADD3.X R11, RZ, R11, RZ, P3, !PT ;  /* 0x0000000bff0b7210 */ /* 0x000fc40001ffe4ff */
[----:B------:R2:W-:Y:S01]  /*98e0*/  @P0 STG.E [R6.64], R12 ;  /* 0x0000000c06000986 */ /* 0x0005e2000c101924 */
[----:B-1----:R-:W-:Y:S02]  /*98f0*/  IADD3 R9, R9, 0x400, RZ ;  /* 0x0000040009097810 */ /* 0x002fe40007ffe0ff */
[----:B------:R-:W-:Y:S05]  /*9900*/  @P4 BRA `(.L_x_967) ;  /* 0xffffff3000004947 */ /* 0x000fea000383ffff */
.L_x_966:
[----:B-1-3--:R-:W-:Y:S05]  /*9910*/  BSYNC B1 ;  /* 0x0000000000017941 */ /* 0x00afea0003800000 */
.L_x_965:
[----:B------:R-:W-:Y:S05]  /*9920*/  @!P1 BRA `(.L_x_964) ;  /* 0x0000020000009947 */ /* 0x000fea0003800000 */
[C---:B------:R-:W-:Y:S02]  /*9930*/  IADD3 R11, P0, R3.reuse, R4, RZ ;  /* 0x00000004030b7210 */ /* 0x040fe40007f1e0ff */
[C---:B------:R-:W-:Y:S02]  /*9940*/  LEA R4, R3.reuse, 0x800, 0x2 ;  /* 0x0000080003047811 */ /* 0x040fe400078e10ff */
[----:B--2---:R-:W-:Y:S02]  /*9950*/  LEA.HI.X.SX32 R6, R3, R5, 0x1, P0 ;  /* 0x0000000503067211 */ /* 0x004fe400000f0eff */
[----:B------:R-:W-:Y:S01]  /*9960*/  LEA R10, P0, R11, c[0x0][0x260], 0x2 ;  /* 0x000098000b0a7a11 */ /* 0x000fe200078010ff */
[----:B------:R-:W-:Y:S01]  /*9970*/  IMAD R4, R247, -0x4, R4 ;  /* 0xfffffffcf7047824 */ /* 0x000fe200078e0204 */
[----:B------:R-:W-:-:S02]  /*9980*/  ISETP.NE.AND P3, PT, R15, RZ, PT ;  /* 0x000000ff0f00720c */ /* 0x000fc40003f65270 */
[----:B------:R-:W-:Y:S02]  /*9990*/  LEA.HI.X R11, R11, c[0x0][0x264], R6, 0x2, P0 ;  /* 0x000099000b0b7a11 */ /* 0x000fe400000f1406 */
[----:B------:R-:W-:-:S05]  /*99a0*/  IADD3 R6, R4, 0x440, RZ ;  /* 0x0000044004067810 */ /* 0x000fca0007ffe0ff */
.L_x_968:
[----:B------:R-:W1:Y:S01]  /*99b0*/  LDS R4, [R6+-0x800] ;  /* 0xfff8000006047984 */ /* 0x000e620000000800 */
[----:B------:R-:W-:Y:S02]  /*99c0*/  MOV R5, R11 ;  /* 0x0000000b00057202 */ /* 0x000fe40000000f00 */
[----:B------:R-:W-:Y:S01]  /*99d0*/  IADD3 R3, R3, 0x400, RZ ;  /* 0x0000040003037810 */ /* 0x000fe20007ffe0ff */
[----:B------:R-:W2:Y:S03]  /*99e0*/  LDS R7, [R6+-0x400] ;  /* 0xfffc000006077984 */ /* 0x000ea60000000800 */
[----:B------:R-:W-:Y:S01]  /*99f0*/  ISETP.GE.AND P0, PT, R3, UR40, PT ;  /* 0x0000002803007c0c */ /* 0x000fe2000bf06270 */
[----:B------:R-:W3:Y:S04]  /*9a00*/  LDS R8, [R6] ;  /* 0x0000000006087984 */ /* 0x000ee80000000800 */
[----:B------:R-:W4:Y:S01]  /*9a10*/  LDS R9, [R6+0x400] ;  /* 0x0004000006097984 */ /* 0x000f220000000800 */
[----:B-1----:R-:W-:-:S02]  /*9a20*/  FMUL.FTZ R15, R4, R13 ;  /* 0x0000000d040f7220 */ /* 0x002fc40000410000 */
[----:B------:R-:W-:Y:S02]  /*9a30*/  IMAD.MOV.U32 R4, RZ, RZ, R10 ;  /* 0x000000ffff047224 */ /* 0x000fe400078e000a */
[-C--:B--2---:R-:W-:Y:S01]  /*9a40*/  FMUL.FTZ R7, R7, R13.reuse ;  /* 0x0000000d07077220 */ /* 0x084fe20000410000 */
[----:B------:R-:W-:Y:S02]  /*9a50*/  STS [R6+-0x800], R15 ;  /* 0xfff8000f06007388 */ /* 0x000fe40000000800 */
[----:B------:R-:W-:Y:S01]  /*9a60*/  IADD3 R10, P1, R4, 0x1000, RZ ;  /* 0x00001000040a7810 */ /* 0x000fe20007f3e0ff */
[----:B---3--:R-:W-:Y:S01]  /*9a70*/  FMUL.FTZ R17, R8, R13 ;  /* 0x0000000d08117220 */ /* 0x008fe20000410000 */
[----:B------:R-:W-:Y:S02]  /*9a80*/  @P3 STG.E [R4.64], R15 ;  /* 0x0000000f04003986 */ /* 0x000fe4000c101924 */
[----:B------:R-:W-:Y:S01]  /*9a90*/  IADD3.X R11, RZ, R5, RZ, P1, !PT ;  /* 0x00000005ff0b7210 */ /* 0x000fe20000ffe4ff */
[----:B----4-:R-:W-:Y:S01]  /*9aa0*/  FMUL.FTZ R9, R9, R13 ;  /* 0x0000000d09097220 */ /* 0x010fe20000410000 */
[----:B------:R-:W-:Y:S04]  /*9ab0*/  @P3 STG.E [R4.64+0x400], R7 ;  /* 0x0004000704003986 */ /* 0x000fe8000c101924 */
[----:B------:R-:W-:Y:S04]  /*9ac0*/  @P3 STG.E [R4.64+0x800], R17 ;  /* 0x0008001104003986 */ /* 0x000fe8000c101924 */
[----:B------:R-:W-:Y:S04]  /*9ad0*/  @P3 STG.E [R4.64+0xc00], R9 ;  /* 0x000c000904003986 */ /* 0x000fe8000c101924 */
[----:B------:R-:W-:Y:S04]  /*9ae0*/  STS [R6+-0x400], R7 ;  /* 0xfffc000706007388 */ /* 0x000fe80000000800 */
[----:B------:R-:W-:Y:S04]  /*9af0*/  STS [R6], R17 ;  /* 0x0000001106007388 */ /* 0x000fe80000000800 */
[----:B------:R1:W-:Y:S02]  /*9b00*/  STS [R6+0x400], R9 ;  /* 0x0004000906007388 */ /* 0x0003e40000000800 */
[----:B-1----:R-:W-:Y:S01]  /*9b10*/  IADD3 R6, R6, 0x1000, RZ ;  /* 0x0000100006067810 */ /* 0x002fe20007ffe0ff */
[----:B------:R-:W-:Y:S05]  /*9b20*/  @!P0 BRA `(.L_x_968) ;  /* 0xfffffe8000008947 */ /* 0x000fea000383ffff */
.L_x_964:
[----:B------:R-:W-:Y:S05]  /*9b30*/  BSYNC B0 ;  /* 0x0000000000007941 */ /* 0x000fea0003800000 */
.L_x_963:
[----:B------:R-:W3:Y:S01]  /*9b40*/  LDL.LU R4, [R1+0x19c] ;  /* 0x00019c0001047983 */ /* 0x000ee20000300800 */
[----:B------:R-:W-:Y:S01]  /*9b50*/  USHF.R.S32.HI UR4, URZ, 0x1f, UR39 ;  /* 0x0000001f3f047899 */ /* 0x000fe20008011427 */
[----:B------:R-:W-:Y:S01]  /*9b60*/  SHF.R.S32.HI R14, RZ, 0x5, R14 ;  /* 0x00000005ff0e7819 */ /* 0x000fe2000001140e */
[----:B--2---:R-:W-:Y:S01]  /*9b70*/  IMAD.SHL.U32 R12, R0, 0x4, RZ ;  /* 0x00000004000c7824 */ /* 0x004fe200078e00ff */
[----:B------:R-:W-:Y:S01]  /*9b80*/  BSSY B0, `(.L_x_969) ;  /* 0x0000019000007945 */ /* 0x000fe20003800000 */
[----:B------:R-:W-:Y:S01]  /*9b90*/  ULEA.HI UR4, UR4, UR39, URZ, 0x3 ;  /* 0x0000002704047291 */ /* 0x000fe2000f8f183f */
[----:B------:R-:W-:Y:S01]  /*9ba0*/  HFMA2.MMA R11, -RZ, RZ, 0, 0 ;  /* 0x00000000ff0b7435 */ /* 0x000fe200000001ff */
[----:B------:R-:W-:Y:S01]  /*9bb0*/  IMAD R3, R245, c[0x0][0x1d4], R12 ;  /* 0x00007500f5037a24 */ /* 0x000fe200078e020c */
[----:B-1----:R-:W-:Y:S01]  /*9bc0*/  CS2R R6, SRZ ;  /* 0x0000000000067805 */ /* 0x002fe2000001ff00 */
[----:B------:R-:W-:-:S03]  /*9bd0*/  ULOP3.LUT UR4, UR4, 0xfffffff8, URZ, 0xc0, !UPT ;  /* 0xfffffff804047892 */ /* 0x000fc6000f8ec03f */
[----:B------:R-:W-:Y:S01]  /*9be0*/  SHF.R.S32.HI R13, RZ, 0x1f, R3 ;  /* 0x0000001fff0d7819 */ /* 0x000fe20000011403 */
[----:B------:R-:W-:-:S06]  /*9bf0*/  UIADD3 UR4, UR39, -UR4, URZ ;  /* 0x8000000427047290 */ /* 0x000fcc000fffe03f */
[----:B------:R-:W-:-:S04]  /*9c00*/  ISETP.NE.AND P1, PT, R14, UR4, PT ;  /* 0x000000040e007c0c */ /* 0x000fc8000bf25270 */
[----:B------:R-:W-:Y:S01]  /*9c10*/  ISETP.NE.OR P0, PT, RZ, c[0x0][0x1ec], P1 ;  /* 0x00007b00ff007a0c */ /* 0x000fe20000f05670 */
[----:B---3--:R-:W-:Y:S02]  /*9c20*/  IMAD R15, R4, c[0x0][0x1d4], R12 ;  /* 0x00007500040f7a24 */ /* 0x008fe400078e020c */
[----:B------:R-:W-:-:S03]  /*9c30*/  CS2R R4, SRZ ;  /* 0x0000000000047805 */ /* 0x000fc6000001ff00 */
[----:B------:R-:W-:-:S07]  /*9c40*/  SHF.R.S32.HI R18, RZ, 0x1f, R15 ;  /* 0x0000001fff127819 */ /* 0x000fce000001140f */
[----:B------:R-:W-:Y:S05]  /*9c50*/  @P0 BRA `(.L_x_970) ;  /* 0x000000b000000947 */ /* 0x000fea0003800000 */
[----:B------:R-:W-:Y:S01]  /*9c60*/  ISETP.NE.U32.AND P0, PT, RZ, c[0x0][0x190], PT ;  /* 0x00006400ff007a0c */ /* 0x000fe20003f05070 */
[----:B------:R-:W-:Y:S01]  /*9c70*/  CS2R R6, SRZ ;  /* 0x0000000000067805 */ /* 0x000fe2000001ff00 */
[----:B------:R-:W-:Y:S02]  /*9c80*/  CS2R R4, SRZ ;  /* 0x0000000000047805 */ /* 0x000fe4000001ff00 */
[----:B------:R-:W-:-:S13]  /*9c90*/  ISETP.NE.AND.EX P0, PT, RZ, c[0x0][0x194], PT, P0 ;  /* 0x00006500ff007a0c */ /* 0x000fda0003f05300 */
[----:B------:R-:W-:Y:S05]  /*9ca0*/  @!P0 BRA `(.L_x_971) ;  /* 0x0000005000008947 */ /* 0x000fea0003800000 */
[----:B------:R-:W1:Y:S01]  /*9cb0*/  S2R R8, SR_CTAID.X ;  /* 0x0000000000087919 */ /* 0x000e620000002500 */
[----:B------:R-:W-:Y:S01]  /*9cc0*/  IMAD.MOV.U32 R5, RZ, RZ, 0x4 ;  /* 0x00000004ff057424 */ /* 0x000fe200078e00ff */
[----:B-1----:R-:W-:-:S05]  /*9cd0*/  LEA R4, R8, R12, 0x7 ;  /* 0x0000000c08047211 */ /* 0x002fca00078e38ff */
[----:B------:R-:W-:-:S06]  /*9ce0*/  IMAD.WIDE R4, R4, R5, c[0x0][0x190] ;  /* 0x0000640004047625 */ /* 0x000fcc00078e0205 */
[----:B------:R-:W5:Y:S02]  /*9cf0*/  LDG.E.128 R4, [R4.64] ;  /* 0x0000002404047981 */ /* 0x000f64000c1e1d00 */
.L_x_971:
[----:B-----5:R1:W-:Y:S02]  /*9d00*/  STS.128 [R0.X16+0x240], R4 ;  /* 0x0002400400007388 */ /* 0x0203e4000000cc00 */
.L_x_970:
[----:B------:R-:W-:Y:S05]  /*9d10*/  BSYNC B0 ;  /* 0x0000000000007941 */ /* 0x000fea0003800000 */
.L_x_969:
[----:B------:R-:W-:Y:S01]  /*9d20*/  IADD3 R19, R14, R247, RZ ;  /* 0x000000f70e137210 */ /* 0x000fe20007ffe0ff */
[----:B------:R-:W-:Y:S01]  /*9d30*/  ULDC UR4, c[0x0][0x1d4] ;  /* 0x0000750000047ab9 */ /* 0x000fe20000000800 */
[----:B------:R-:W-:Y:S01]  /*9d40*/  BAR.SYNC.DEFER_BLOCKING 0x0 ;  /* 0x0000000000007b1d */ /* 0x000fe20000010000 */
[----:B------:R-:W-:Y:S01]  /*9d50*/  UISETP.LT.AND UP0, UPT, UR39, UR4, UPT ;  /* 0x000000042700728c */ /* 0x000fe2000bf01270 */
[----:B------:R-:W-:Y:S01]  /*9d60*/  SHF.L.U32 R8, R19, 0x7, RZ ;  /* 0x0000000713087819 */ /* 0x000fe200000006ff */
[----:B------:R-:W-:Y:S02]  /*9d70*/  IMAD.MOV.U32 R10, RZ, RZ, RZ ;  /* 0x000000ffff0a7224 */ /* 0x000fe400078e00ff */
[----:B------:R-:W-:Y:S01]  /*9d80*/  USEL UR4, UR39, UR4, UP0 ;  /* 0x0000000427047287 */ /* 0x000fe20008000000 */
[----:B------:R-:W-:Y:S01]  /*9d90*/  IADD3 R9, P0, R3, R8, RZ ;  /* 0x0000000803097210 */ /* 0x000fe20007f1e0ff */
[----:B------:R-:W-:Y:S03]  /*9da0*/  BSSY B0, `(.L_x_972) ;  /* 0x000008b000007945 */ /* 0x000fe60003800000 */
[----:B------:R-:W-:-:S02]  /*9db0*/  LEA.HI.X.SX32 R8, R8, R13, 0x1, P0 ;  /* 0x0000000d08087211 */ /* 0x000fc400000f0eff */
[----:B------:R-:W-:Y:S02]  /*9dc0*/  ISETP.GE.AND P0, PT, R19, UR4, PT ;  /* 0x0000000413007c0c */ /* 0x000fe4000bf06270 */
[----:B------:R-:W-:-:S04]  /*9dd0*/  LEA R16, P3, R9, c[0x0][0x1a0], 0x2 ;  /* 0x0000680009107a11 */ /* 0x000fc800078610ff */
[----:B------:R-:W-:Y:S02]  /*9de0*/  LEA.HI.X R17, R9, c[0x0][0x1a4], R8, 0x2, P3 ;  /* 0x0000690009117a11 */ /* 0x000fe400018f1408 */
[----:B------:R-:W-:-:S05]  /*9df0*/  CS2R R8, SRZ ;  /* 0x0000000000087805 */ /* 0x000fca000001ff00 */
[----:B------:R-:W-:Y:S05]  /*9e00*/  @P0 BRA `(.L_x_973) ;  /* 0x0000084000000947 */ /* 0x000fea0003800000 */
[----:B------:R-:W2:Y:S01]  /*9e10*/  S2R R20, SR_CTAID.X ;  /* 0x0000000000147919 */ /* 0x000ea20000002500 */
[----:B------:R-:W-:Y:S01]  /*9e20*/  ULDC UR6, c[0x0][0x1d4] ;  /* 0x0000750000067ab9 */ /* 0x000fe20000000800 */
[----:B------:R-:W-:Y:S01]  /*9e30*/  IADD3 R8, -R247, -0x2, -R14 ;  /* 0xfffffffef7087810 */ /* 0x000fe20007ffe90e */
[----:B------:R-:W-:Y:S01]  /*9e40*/  UIADD3 UR5, -UR40, URZ, URZ ;  /* 0x0000003f28057290 */ /* 0x000fe2000fffe13f */
[----:B------:R-:W-:Y:S01]  /*9e50*/  HFMA2.MMA R23, -RZ, RZ, 0, 2.384185791015625e-07 ;  /* 0x00000004ff177435 */ /* 0x000fe200000001ff */
[----:B------:R-:W-:Y:S01]  /*9e60*/  ULOP3.LUT UR6, URZ, UR6, URZ, 0x33, !UPT ;  /* 0x000000063f067292 */ /* 0x000fe2000f8e333f */
[----:B------:R-:W-:Y:S01]  /*9e70*/  BSSY B1, `(.L_x_974) ;  /* 0x0000032000017945 */ /* 0x000fe20003800000 */
[----:B------:R-:W-:Y:S01]  /*9e80*/  MOV R28, R19 ;  /* 0x00000013001c7202 */ /* 0x000fe20000000f00 */
[----:B------:R-:W-:Y:S01]  /*9e90*/  CS2R R10, SRZ ;  /* 0x00000000000a7805 */ /* 0x000fe2000001ff00 */
[----:B------:R-:W-:-:S04]  /*9ea0*/  UISETP.LT.AND UP0, UPT, UR6, UR5, UPT ;  /* 0x000000050600728c */ /* 0x000fc8000bf01270 */
[----:B------:R-:W-:Y:S01]  /*9eb0*/  USEL UR5, UR6, UR5, !UP0 ;  /* 0x0000000506057287 */ /* 0x000fe2000c000000 */
[----:B--2---:R-:W-:-:S05]  /*9ec0*/  IMAD R9, R252, c[0x0][0x1d8], R20 ;  /* 0x00007600fc097a24 */ /* 0x004fca00078e0214 */
[----:B------:R-:W-:Y:S01]  /*9ed0*/  IADD3 R20, R8, -UR5, RZ ;  /* 0x8000000508147c10 */ /* 0x000fe2000fffe0ff */
[----:B------:R-:W-:-:S03]  /*9ee0*/  IMAD R22, R9, 0x80, R12 ;  /* 0x0000008009167824 */ /* 0x000fc600078e020c */
[----:B------:R-:W-:Y:S01]  /*9ef0*/  LOP3.LUT P0, RZ, R20, 0x8, RZ, 0xc0, !PT ;  /* 0x0000000814ff7812 */ /* 0x000fe2000780c0ff */
[----:B------:R-:W-:Y:S01]  /*9f00*/  CS2R R8, SRZ ;  /* 0x0000000000087805 */ /* 0x000fe2000001ff00 */
[----:B------:R-:W-:-:S11]  /*9f10*/  IMAD.WIDE R22, R22, R23, c[0x0][0x238] ;  /* 0x00008e0016167625 */ /* 0x000fd600078e0217 */
[----:B------:R-:W-:Y:S05]  /*9f20*/  @P0 BRA `(.L_x_975) ;  /* 0x0000026000000947 */ /* 0x000fea0003800000 */
[----:B------:R-:W2:Y:S01]  /*9f30*/  S2R R21, SR_CTAID.Y ;  /* 0x0000000000157919 */ /* 0x000ea20000002600 */
[----:B------:R-:W-:Y:S01]  /*9f40*/  SHF.R.S32.HI R8, RZ, 0x1f, R19 ;  /* 0x0000001fff087819 */ /* 0x000fe20000011413 */
[----:B--2---:R-:W-:Y:S02]  /*9f50*/  IMAD R10, R21, c[0x0][0x1d4], RZ ;  /* 0x00007500150a7a24 */ /* 0x004fe400078e02ff */
[----:B------:R2:W3:Y:S03]  /*9f60*/  LDS R21, [R14.X4+0x440] ;  /* 0x000440000e157984 */ /* 0x0004e60000004800 */
[----:B------:R-:W-:-:S04]  /*9f70*/  IADD3 R9, P0, R10, R19, RZ ;  /* 0x000000130a097210 */ /* 0x000fc80007f1e0ff */
[----:B------:R-:W-:Y:S02]  /*9f80*/  LEA.HI.X.SX32 R10, R10, R8, 0x1, P0 ;  /* 0x000000080a0a7211 */ /* 0x000fe400000f0eff */
[----:B------:R-:W-:-:S04]  /*9f90*/  LEA R8, P0, R9, c[0x0][0x1a8], 0x2 ;  /* 0x00006a0009087a11 */ /* 0x000fc800078010ff */
[----:B------:R-:W-:-:S05]  /*9fa0*/  LEA.HI.X R9, R9, c[0x0][0x1ac], R10, 0x2, P0 ;  /* 0x00006b0009097a11 */ /* 0x000fca00000f140a */
[----:B------:R-:W4:Y:S02]  /*9fb0*/  LDG.E R8, [R8.64] ;  /* 0x0000002408087981 */ /* 0x000f24000c1e1900 */
[----:B----4-:R-:W-:-:S04]  /*9fc0*/  IMAD R10, R8, c[0x0][0x1d8], RZ ;  /* 0x00007600080a7a24 */ /* 0x010fc800078e02ff */
[----:B------:R-:W-:-:S05]  /*9fd0*/  IMAD R10, R10, c[0x0][0x1d4], R19 ;  /* 0x000075000a0a7a24 */ /* 0x000fca00078e0213 */
[----:B------:R-:W-:-:S04]  /*9fe0*/  SHF.L.U32 R10, R10, 0x7, RZ ;  /* 0x000000070a0a7819 */ /* 0x000fc800000006ff */
[----:B------:R-:W-:-:S04]  /*9ff0*/  IADD3 R11, P0, R15, R10, RZ ;  /* 0x0000000a0f0b7210 */ /* 0x000fc80007f1e0ff */
[----:B------:R-:W-:Y:S02]  /*a000*/  LEA.HI.X.SX32 R24, R10, R18, 0x1, P0 ;  /* 0x000000120a187211 */ /* 0x000fe400000f0eff */
[----:B------:R-:W-:-:S04]  /*a010*/  LEA R10, P0, R11, c[0x0][0x1a0], 0x2 ;  /* 0x000068000b0a7a11 */ /* 0x000fc800078010ff */
[----:B------:R-:W-:-:S05]  /*a020*/  LEA.HI.X R11, R11, c[0x0][0x1a4], R24, 0x2, P0 ;  /* 0x000069000b0b7a11 */ /* 0x000fca00000f1418 */
[----:B------:R2:W5:Y:S01]  /*a030*/  LDG.E.128 R24, [R10.64] ;  /* 0x000000240a187981 */ /* 0x000562000c1e1d00 */
[----:B------:R-:W-:Y:S02]  /*a040*/  ULDC UR5, c[0x0][0x1ec] ;  /* 0x00007b0000057ab9 */ /* 0x000fe40000000800 */
[----:B------:R-:W-:-:S06]  /*a050*/  UISETP.NE.AND UP0, UPT, URZ, UR5, UPT ;  /* 0x000000053f00728c */ /* 0x000fcc000bf05270 */
[----:B------:R-:W-:-:S13]  /*a060*/  PLOP3.LUT P2, PT, PT, PT, UP0, 0x80, 0x0 ;  /* 0x000000000000781c */ /* 0x000fda0003f4f008 */
[----:B------:R-:W-:Y:S05]  /*a070*/  @P2 BRA `(.L_x_976) ;  /* 0x000000c000002947 */ /* 0x000fea0003800000 */
[----:B--23--:R-:W-:Y:S01]  /*a080*/  ISETP.NE.AND P4, PT, R2, RZ, PT ;  /* 0x000000ff0200720c */ /* 0x00cfe20003f85270 */
[----:B------:R-:W2:-:S12]  /*a090*/  LDS.128 R8, [R0.X16+0x240] ;  /* 0x0002400000087984 */ /* 0x000e98000000cc00 */
[----:B------:R-:W3:Y:S01]  /*a0a0*/  @P4 LDG.E.128 R28, [R22.64] ;  /* 0x00000024161c4981 */ /* 0x000ee2000c1e1d00 */
[----:B--2--5:R-:W-:Y:S02]  /*a0b0*/  FADD.FTZ R24, R24, R8 ;  /* 0x0000000818187221 */ /* 0x024fe40000010000 */
[----:B------:R-:W-:Y:S02]  /*a0c0*/  FADD.FTZ R25, R25, R9 ;  /* 0x0000000919197221 */ /* 0x000fe40000010000 */
[----:B------:R-:W-:Y:S02]  /*a0d0*/  FADD.FTZ R26, R26, R10 ;  /* 0x0000000a1a1a7221 */ /* 0x000fe40000010000 */
[----:B------:R-:W-:Y:S02]  /*a0e0*/  FADD.FTZ R27, R27, R11 ;  /* 0x0000000b1b1b7221 */ /* 0x000fe40000010000 */
[----:B---3--:R-:W-:Y:S02]  /*a0f0*/  @P4 FMUL.FTZ R24, R24, R28 ;  /* 0x0000001c18184220 */ /* 0x008fe40000410000 */
[----:B------:R-:W-:-:S02]  /*a100*/  @P4 FMUL.FTZ R25, R25, R29 ;  /* 0x0000001d19194220 */ /* 0x000fc40000410000 */
[----:B------:R-:W-:Y:S02]  /*a110*/  @P4 FMUL.FTZ R26, R26, R30 ;  /* 0x0000001e1a1a4220 */ /* 0x000fe40000410000 */
[----:B------:R-:W-:-:S05]  /*a120*/  @P4 FMUL.FTZ R27, R27, R31 ;  /* 0x0000001f1b1b4220 */ /* 0x000fca0000410000 */
[----:B------:R2:W-:Y:S02]  /*a130*/  STG.E.128 [R16.64], R24 ;  /* 0x0000001810007986 */ /* 0x0005e4000c101d24 */
.L_x_976:
[----:B--23-5:R-:W-:Y:S01]  /*a140*/  FFMA.FTZ R8, R21, R24, RZ ;  /* 0x0000001815087223 */ /* 0x02cfe200000100ff */
[----:B------:R-:W-:Y:S01]  /*a150*/  IADD3 R28, R19, 0x8, RZ ;  /* 0x00000008131c7810 */ /* 0x000fe20007ffe0ff */
[C---:B------:R-:W-:Y:S02]  /*a160*/  FFMA.FTZ R9, R21.reuse, R25, RZ ;  /* 0x0000001915097223 */ /* 0x040fe400000100ff */
[C---:B------:R-:W-:Y:S02]  /*a170*/  FFMA.FTZ R10, R21.reuse, R26, RZ ;  /* 0x0000001a150a7223 */ /* 0x040fe400000100ff */
[----:B------:R-:W-:Y:S02]  /*a180*/  FFMA.FTZ R11, R21, R27, RZ ;  /* 0x0000001b150b7223 */ /* 0x000fe400000100ff */
.L_x_975:
[----:B------:R-:W-:Y:S05]  /*a190*/  BSYNC B1 ;  /* 0x0000000000017941 */ /* 0x000fea0003800000 */
.L_x_974:
[----:B------:R-:W-:-:S13]  /*a1a0*/  LOP3.LUT P0, RZ, R20, 0xfffffff8, RZ, 0xc0, !PT ;  /* 0xfffffff814ff7812 */ /* 0x000fda000780c0ff */
[----:B------:R-:W-:Y:S05]  /*a1b0*/  @!P0 BRA `(.L_x_973) ;  /* 0x0000049000008947 */ /* 0x000fea0003800000 */
[----:B------:R-:W2:Y:S01]  /*a1c0*/  S2R R21, SR_CTAID.Y ;  /* 0x0000000000157919 */ /* 0x000ea20000002600 */
[----:B------:R-:W-:Y:S02]  /*a1d0*/  ULDC UR5, c[0x0][0x1ec] ;  /* 0x00007b0000057ab9 */ /* 0x000fe40000000800 */
[----:B------:R-:W-:-:S06]  /*a1e0*/  UISETP.NE.AND UP0, UPT, URZ, UR5, UPT ;  /* 0x000000053f00728c */ /* 0x000fcc000bf05270 */
[----:B------:R-:W-:Y:S01]  /*a1f0*/  PLOP3.LUT P2, PT, PT, PT, UP0, 0x80, 0x0 ;  /* 0x000000000000781c */ /* 0x000fe20003f4f008 */
[----:B--2---:R-:W-:-:S03]  /*a200*/  IMAD R31, R21, c[0x0][0x1d4], RZ ;  /* 0x00007500151f7a24 */ /* 0x004fc600078e02ff */
.L_x_979:
[----:B------:R-:W-:Y:S02]  /*a210*/  SHF.R.S32.HI R20, RZ, 0x1f, R28 ;  /* 0x0000001fff147819 */ /* 0x000fe4000001141c */
[C---:B------:R-:W-:Y:S02]  /*a220*/  IADD3 R21, P0, R31.reuse, R28, RZ ;  /* 0x0000001c1f157210 */ /* 0x040fe40007f1e0ff */
[----:B------:R-:W-:Y:S02]  /*a230*/  ISETP.NE.AND P4, PT, R2, RZ, PT ;  /* 0x000000ff0200720c */ /* 0x000fe40003f85270 */
[----:B------:R-:W-:Y:S02]  /*a240*/  LEA.HI.X.SX32 R20, R31, R20, 0x1, P0 ;  /* 0x000000141f147211 */ /* 0x000fe400000f0eff */
[----:B------:R-:W-:-:S04]  /*a250*/  LEA R24, P0, R21, c[0x0][0x1a8], 0x2 ;  /* 0x00006a0015187a11 */ /* 0x000fc800078010ff */
[----:B------:R-:W-:-:S05]  /*a260*/  LEA.HI.X R25, R21, c[0x0][0x1ac], R20, 0x2, P0 ;  /* 0x00006b0015197a11 */ /* 0x000fca00000f1414 */
[----:B------:R-:W2:Y:S02]  /*a270*/  LDG.E R20, [R24.64] ;  /* 0x0000002418147981 */ /* 0x000ea4000c1e1900 */
[----:B--2---:R-:W-:Y:S01]  /*a280*/  IMAD R21, R20, c[0x0][0x1d8], RZ ;  /* 0x0000760014157a24 */ /* 0x004fe200078e02ff */
[----:B------:R-:W-:-:S03]  /*a290*/  SHF.L.U32 R20, R28, 0x7, RZ ;  /* 0x000000071c147819 */ /* 0x000fc600000006ff */
[----:B------:R-:W-:Y:S01]  /*a2a0*/  IMAD R21, R21, c[0x0][0x1d4], R28 ;  /* 0x0000750015157a24 */ /* 0x000fe200078e021c */
[----:B------:R-:W-:-:S03]  /*a2b0*/  IADD3 R27, P3, R3, R20, RZ ;  /* 0x00000014031b7210 */ /* 0x000fc60007f7e0ff */
[----:B------:R-:W-:Y:S01]  /*a2c0*/  IMAD.SHL.U32 R21, R21, 0x80, RZ ;  /* 0x0000008015157824 */ /* 0x000fe200078e00ff */
[----:B------:R-:W-:Y:S02]  /*a2d0*/  LEA.HI.X.SX32 R30, R20, R13, 0x1, P3 ;  /* 0x0000000d141e7211 */ /* 0x000fe400018f0eff */
[----:B------:R-:W-:Y:S02]  /*a2e0*/  LEA R26, P3, R27, c[0x0][0x1a0], 0x2 ;  /* 0x000068001b1a7a11 */ /* 0x000fe400078610ff */
[----:B------:R-:W-:Y:S02]  /*a2f0*/  IADD3 R29, P0, R15, R21, RZ ;  /* 0x000000150f1d7210 */ /* 0x000fe40007f1e0ff */
[----:B------:R-:W-:Y:S02]  /*a300*/  LEA.HI.X R27, R27, c[0x0][0x1a4], R30, 0x2, P3 ;  /* 0x000069001b1b7a11 */ /* 0x000fe400018f141e */
[----:B0-----:R-:W-:Y:S02]  /*a310*/  LEA.HI.X.SX32 R32, R21, R18, 0x1, P0 ;  /* 0x0000001215207211 */ /* 0x001fe400000f0eff */
[----:B------:R-:W-:-:S04]  /*a320*/  LEA R20, P0, R29, c[0x0][0x1a0], 0x2 ;  /* 0x000068001d147a11 */ /* 0x000fc800078010ff */
[----:B------:R-:W-:-:S05]  /*a330*/  LEA.HI.X R21, R29, c[0x0][0x1a4], R32, 0x2, P0 ;  /* 0x000069001d157a11 */ /* 0x000fca00000f1420 */
[----:B------:R0:W5:Y:S01]  /*a340*/  LDG.E.128 R32, [R20.64] ;  /* 0x0000002414207981 */ /* 0x000162000c1e1d00 */
[----:B------:R-:W-:Y:S05]  /*a350*/  @P2 BRA `(.L_x_977) ;  /* 0x000000b000002947 */ /* 0x000fea0003800000 */
[----:B------:R-:W2:Y:S04]  /*a360*/  @P4 LDG.E.128 R40, [R22.64] ;  /* 0x0000002416284981 */ /* 0x000ea8000c1e1d00 */
[----:B------:R-:W3:Y:S02]  /*a370*/  LDS.128 R36, [R0.X16+0x240] ;  /* 0x0002400000247984 */ /* 0x000ee4000000cc00 */
[----:B---3-5:R-:W-:Y:S02]  /*a380*/  FADD.FTZ R32, R32, R36 ;  /* 0x0000002420207221 */ /* 0x028fe40000010000 */
[----:B------:R-:W-:Y:S02]  /*a390*/  FADD.FTZ R33, R33, R37 ;  /* 0x0000002521217221 */ /* 0x000fe40000010000 */
[----:B------:R-:W-:-:S02]  /*a3a0*/  FADD.FTZ R34, R34, R38 ;  /* 0x0000002622227221 */ /* 0x000fc40000010000 */
[----:B------:R-:W-:Y:S02]  /*a3b0*/  FADD.FTZ R35, R35, R39 ;  /* 0x0000002723237221 */ /* 0x000fe40000010000 */
[----:B--2---:R-:W-:Y:S02]  /*a3c0*/  @P4 FMUL.FTZ R32, R32, R40 ;  /* 0x0000002820204220 */ /* 0x004fe40000410000 */
[----:B------:R-:W-:Y:S02]  /*a3d0*/  @P4 FMUL.FTZ R33, R33, R41 ;  /* 0x0000002921214220 */ /* 0x000fe40000410000 */
[----:B------:R-:W-:Y:S02]  /*a3e0*/  @P4 FMUL.FTZ R34, R34, R42 ;  /* 0x0000002a22224220 */ /* 0x000fe40000410000 */
[----:B------:R-:W-:-:S05]  /*a3f0*/  @P4 FMUL.FTZ R35, R35, R43 ;  /* 0x0000002b23234220 */ /* 0x000fca0000410000 */
[----:B------:R2:W-:Y:S02]  /*a400*/  STG.E.128 [R26.64], R32 ;  /* 0x000000201a007986 */ /* 0x0005e4000c101d24 */
.L_x_977:
[----:B------:R-:W3:Y:S02]  /*a410*/  LDG.E R24, [R24.64+0x20] ;  /* 0x0000202418187981 */ /* 0x000ee4000c1e1900 */
[----:B0--3--:R-:W-:-:S04]  /*a420*/  IMAD R21, R24, c[0x0][0x1d8], RZ ;  /* 0x0000760018157a24 */ /* 0x009fc800078e02ff */
[----:B------:R-:W-:-:S05]  /*a430*/  IMAD R21, R21, c[0x0][0x1d4], R28 ;  /* 0x0000750015157a24 */ /* 0x000fca00078e021c */
[----:B------:R-:W-:-:S04]  /*a440*/  LEA R21, R21, 0x400, 0x7 ;  /* 0x0000040015157811 */ /* 0x000fc800078e38ff */
[----:B------:R-:W-:-:S04]  /*a450*/  IADD3 R29, P0, R15, R21, RZ ;  /* 0x000000150f1d7210 */ /* 0x000fc80007f1e0ff */
[----:B------:R-:W-:Y:S02]  /*a460*/  LEA.HI.X.SX32 R30, R21, R18, 0x1, P0 ;  /* 0x00000012151e7211 */ /* 0x000fe400000f0eff */
[----:B------:R-:W-:-:S04]  /*a470*/  LEA R20, P0, R29, c[0x0][0x1a0], 0x2 ;  /* 0x000068001d147a11 */ /* 0x000fc800078010ff */
[----:B------:R-:W-:-:S05]  /*a480*/  LEA.HI.X R21, R29, c[0x0][0x1a4], R30, 0x2, P0 ;  /* 0x000069001d157a11 */ /* 0x000fca00000f141e */
[----:B------:R0:W5:Y:S01]  /*a490*/  LDG.E.128 R36, [R20.64] ;  /* 0x0000002414247981 */ /* 0x000162000c1e1d00 */
[----:B------:R-:W-:-:S04]  /*a4a0*/  IADD3 R29, R28, -R247, RZ ;  /* 0x800000f71c1d7210 */ /* 0x000fc80007ffe0ff */
[----:B------:R-:W-:Y:S01]  /*a4b0*/  LEA R24, R29, 0x440, 0x2 ;  /* 0x000004401d187811 */ /* 0x000fe200078e10ff */
[----:B------:R-:W3:Y:S02]  /*a4c0*/  LDS R30, [R29.X4+0x440] ;  /* 0x000440001d1e7984 */ /* 0x000ee40000004800 */
[C---:B--23-5:R-:W-:Y:S02]  /*a4d0*/  FFMA.FTZ R32, R30.reuse, R32, R8 ;  /* 0x000000201e207223 */ /* 0x06cfe40000010008 */
[C---:B------:R-:W-:Y:S02]  /*a4e0*/  FFMA.FTZ R40, R30.reuse, R33, R9 ;  /* 0x000000211e287223 */ /* 0x040fe40000010009 */
[C---:B------:R-:W-:Y:S02]  /*a4f0*/  FFMA.FTZ R34, R30.reuse, R34, R10 ;  /* 0x000000221e227223 */ /* 0x040fe4000001000a */
[----:B------:R-:W-:Y:S01]  /*a500*/  FFMA.FTZ R30, R30, R35, R11 ;  /* 0x000000231e1e7223 */ /* 0x000fe2000001000b */
[----:B------:R-:W-:Y:S05]  /*a510*/  @P2 BRA `(.L_x_978) ;  /* 0x000000b000002947 */ /* 0x000fea0003800000 */
[----:B0-----:R-:W2:Y:S04]  /*a520*/  @P4 LDG.E.128 R8, [R22.64] ;  /* 0x0000002416084981 */ /* 0x001ea8000c1e1d00 */
[----:B------:R-:W0:Y:S02]  /*a530*/  LDS.128 R44, [R0.X16+0x240] ;  /* 0x00024000002c7984 */ /* 0x000e24000000cc00 */
[----:B0-----:R-:W-:-:S02]  /*a540*/  FADD.FTZ R36, R44, R36 ;  /* 0x000000242c247221 */ /* 0x001fc40000010000 */
[----:B------:R-:W-:Y:S02]  /*a550*/  FADD.FTZ R37, R45, R37 ;  /* 0x000000252d257221 */ /* 0x000fe40000010000 */
[----:B------:R-:W-:Y:S02]  /*a560*/  FADD.FTZ R38, R46, R38 ;  /* 0x000000262e267221 */ /* 0x000fe40000010000 */
[----:B------:R-:W-:Y:S02]  /*a570*/  FADD.FTZ R39, R47, R39 ;  /* 0x000000272f277221 */ /* 0x000fe40000010000 */
[----:B--2---:R-:W-:Y:S02]  /*a580*/  @P4 FMUL.FTZ R36, R36, R8 ;  /* 0x0000000824244220 */ /* 0x004fe40000410000 */
[----:B------:R-:W-:Y:S02]  /*a590*/  @P4 FMUL.FTZ R37, R37, R9 ;  /* 0x0000000925254220 */ /* 0x000fe40000410000 */
[----:B------:R-:W-:-:S02]  /*a5a0*/  @P4 FMUL.FTZ R38, R38, R10 ;  /* 0x0000000a26264220 */ /* 0x000fc40000410000 */
[----:B------:R-:W-:-:S05]  /*a5b0*/  @P4 FMUL.FTZ R39, R39, R11 ;  /* 0x0000000b27274220 */ /* 0x000fca0000410000 */
[----:B------:R0:W-:Y:S02]  /*a5c0*/  STG.E.128 [R26.64+0x1000], R36 ;  /* 0x001000241a007986 */ /* 0x0001e4000c101d24 */
.L_x_978:
[----:B0-----:R-:W0:Y:S01]  /*a5d0*/  LDS R11, [R24+0x20] ;  /* 0x00002000180b7984 */ /* 0x001e220000000800 */
[----:B------:R-:W-:-:S04]  /*a5e0*/  IADD3 R28, R28, 0x10, RZ ;  /* 0x000000101c1c7810 */ /* 0x000fc80007ffe0ff */
[----:B------:R-:W-:Y:S01]  /*a5f0*/  ISETP.GE.AND P0, PT, R28, UR4, PT ;  /* 0x000000041c007c0c */ /* 0x000fe2000bf06270 */
[C---:B0-----:R-:W-:Y:S02]  /*a600*/  FFMA.FTZ R8, R11.reuse, R36, R32 ;  /* 0x000000240b087223 */ /* 0x041fe40000010020 */
[C---:B------:R-:W-:Y:S02]  /*a610*/  FFMA.FTZ R9, R11.reuse, R37, R40 ;  /* 0x000000250b097223 */ /* 0x040fe40000010028 */
[C---:B------:R-:W-:Y:S02]  /*a620*/  FFMA.FTZ R10, R11.reuse, R38, R34 ;  /* 0x000000260b0a7223 */ /* 0x040fe40000010022 */
[----:B------:R-:W-:-:S06]  /*a630*/  FFMA.FTZ R11, R11, R39, R30 ;  /* 0x000000270b0b7223 */ /* 0x000fcc000001001e */
[----:B------:R-:W-:Y:S05]  /*a640*/  @!P0 BRA `(.L_x_979) ;  /* 0xfffffbc000008947 */ /* 0x000fea000383ffff */
.L_x_973:
[----:B------:R-:W-:Y:S05]  /*a650*/  BSYNC B0 ;  /* 0x0000000000007941 */ /* 0x000fea0003800000 */
.L_x_972:
[----:B------:R-:W-:Y:S01]  /*a660*/  ISETP.GE.AND P0, PT, R19, UR39, PT ;  /* 0x0000002713007c0c */ /* 0x000fe2000bf06270 */
[----:B------:R-:W-:-:S12]  /*a670*/  BSSY B0, `(.L_x_980) ;  /* 0x00000e1000007945 */ /* 0x000fd80003800000 */
[----:B------:R-:W-:Y:S05]  /*a680*/  @P0 BRA `(.L_x_981) ;  /* 0x00000df000000947 */ /* 0x000fea0003800000 */
[----:B------:R-:W2:Y:S01]  /*a690*/  S2R R24, SR_CTAID.X ;  /* 0x0000000000187919 */ /* 0x000ea20000002500 */
[----:B------:R-:W-:Y:S01]  /*a6a0*/  MOV R21, UR40 ;  /* 0x0000002800157c02 */ /* 0x000fe20008000f00 */
[----:B------:R-:W-:Y:S03]  /*a6b0*/  BSSY B1, `(.L_x_982) ;  /* 0x000004a000017945 */ /* 0x000fe60003800000 */
[----:B------:R-:W-:-:S05]  /*a6c0*/  IADD3 R20, -R14, -0x2, R21 ;  /* 0xfffffffe0e147810 */ /* 0x000fca0007ffe115 */
[----:B------:R-:W-:Y:S01]  /*a6d0*/  IMAD.IADD R26, R20, 0x1, -R247 ;  /* 0x00000001141a7824 */ /* 0x000fe200078e0af7 */
[----:B------:R-:W-:-:S04]  /*a6e0*/  HFMA2.MMA R20, -RZ, RZ, 0, 2.384185791015625e-07 ;  /* 0x00000004ff147435 */ /* 0x000fc800000001ff */
[----:B------:R-:W-:Y:S01]  /*a6f0*/  LOP3.LUT P0, RZ, R26, 0x8, RZ, 0xc0, !PT ;  /* 0x000000081aff7812 */ /* 0x000fe2000780c0ff */
[----:B--2---:R-:W-:-:S05]  /*a700*/  IMAD R21, R252, c[0x0][0x1d8], R24 ;  /* 0x00007600fc157a24 */ /* 0x004fca00078e0218 */
[----:B------:R-:W-:-:S05]  /*a710*/  LEA R21, R21, R12, 0x7 ;  /* 0x0000000c15157211 */ /* 0x000fca00078e38ff */
[----:B------:R-:W-:Y:S02]  /*a720*/  IMAD.WIDE R20, R21, R20, c[0x0][0x238] ;  /* 0x00008e0015147625 */ /* 0x000fe400078e0214 */
[----:B------:R-:W-:Y:S05]  /*a730*/  @P0 BRA `(.L_x_983) ;  /* 0x0000041000000947 */ /* 0x000fea0003800000 */
[----:B------:R-:W-:Y:S01]  /*a740*/  ISETP.GE.AND P0, PT, R19, c[0x0][0x1d4], PT ;  /* 0x0000750013007a0c */ /* 0x000fe20003f06270 */
[----:B------:R-:W-:-:S12]  /*a750*/  BSSY B2, `(.L_x_984) ;  /* 0x000003e000027945 */ /* 0x000fd80003800000 */
[----:B------:R-:W-:Y:S05]  /*a760*/  @!P0 BRA `(.L_x_985) ;  /* 0x000003c000008947 */ /* 0x000fea0003800000 */
[----:B------:R-:W-:Y:S01]  /*a770*/  IABS R25, c[0x0][0x1d4] ;  /* 0x0000750000197a13 */ /* 0x000fe20000000000 */
[----:B------:R-:W2:Y:S01]  /*a780*/  S2R R30, SR_CTAID.Y ;  /* 0x00000000001e7919 */ /* 0x000ea20000002600 */
        /* <DEDUP_REMOVED lines=8> */
[----:B------:R-:W-:Y:S01]  /*a810*/  IMAD R29, R22, R25, RZ ;  /* 0x00000019161d7224 */ /* 0x000fe200078e02ff */
[----:B------:R-:W-:-:S05]  /*a820*/  MOV R22, RZ ;  /* 0x000000ff00167202 */ /* 0x000fca0000000f00 */
[----:B------:R-:W-:Y:S01]  /*a830*/  IMAD.HI.U32 R22, R23, R29, R22 ;  /* 0x0000001d17167227 */ /* 0x000fe200078e0016 */
[----:B------:R-:W-:-:S05]  /*a840*/  MOV R23, R28 ;  /* 0x0000001c00177202 */ /* 0x000fca0000000f00 */
[----:B------:R-:W-:-:S04]  /*a850*/  IMAD.HI.U32 R22, R22, R23, RZ ;  /* 0x0000001716167227 */ /* 0x000fc800078e00ff */
[----:B------:R-:W-:-:S04]  /*a860*/  IMAD.MOV R22, RZ, RZ, -R22 ;  /* 0x000000ffff167224 */ /* 0x000fc800078e0a16 */
[----:B------:R-:W-:-:S05]  /*a870*/  IMAD R22, R25, R22, R23 ;  /* 0x0000001619167224 */ /* 0x000fca00078e0217 */
[----:B------:R-:W-:-:S13]  /*a880*/  ISETP.GT.U32.AND P0, PT, R25, R22, PT ;  /* 0x000000161900720c */ /* 0x000fda0003f04070 */
[----:B------:R-:W-:-:S04]  /*a890*/  @!P0 IADD3 R22, R22, -R25, RZ ;  /* 0x8000001916168210 */ /* 0x000fc80007ffe0ff */
[----:B------:R-:W-:-:S13]  /*a8a0*/  ISETP.GT.U32.AND P0, PT, R25, R22, PT ;  /* 0x000000161900720c */ /* 0x000fda0003f04070 */
[----:B------:R-:W-:Y:S01]  /*a8b0*/  @!P0 IADD3 R22, R22, -R25, RZ ;  /* 0x8000001916168210 */ /* 0x000fe20007ffe0ff */
[----:B--2---:R-:W-:-:S04]  /*a8c0*/  IMAD R25, R30, c[0x0][0x1d4], RZ ;  /* 0x000075001e197a24 */ /* 0x004fc800078e02ff */
[----:B------:R-:W-:-:S05]  /*a8d0*/  IMAD.MOV.U32 R24, RZ, RZ, R22 ;  /* 0x000000ffff187224 */ /* 0x000fca00078e0016 */
[----:B------:R-:W-:Y:S02]  /*a8e0*/  @!P2 IADD3 R24, -R24, RZ, RZ ;  /* 0x000000ff1818a210 */ /* 0x000fe40007ffe1ff */
        /* <DEDUP_REMOVED lines=8> */
[----:B------:R-:W-:-:S05]  /*a970*/  IMAD R25, R25, c[0x0][0x1d4], R24 ;  /* 0x0000750019197a24 */ /* 0x000fca00078e0218 */
[----:B------:R-:W-:-:S04]  /*a980*/  SHF.L.U32 R25, R25, 0x7, RZ ;  /* 0x0000000719197819 */ /* 0x000fc800000006ff */
[----:B------:R-:W-:-:S04]  /*a990*/  IADD3 R27, P0, R15, R25, RZ ;  /* 0x000000190f1b7210 */ /* 0x000fc80007f1e0ff */
[----:B------:R-:W-:Y:S02]  /*a9a0*/  LEA.HI.X.SX32 R28, R25, R18, 0x1, P0 ;  /* 0x00000012191c7211 */ /* 0x000fe400000f0eff */
[----:B------:R-:W-:-:S04]  /*a9b0*/  LEA R24, P0, R27, c[0x0][0x1a0], 0x2 ;  /* 0x000068001b187a11 */ /* 0x000fc800078010ff */
[----:B------:R-:W-:Y:S02]  /*a9c0*/  LEA.HI.X R25, R27, c[0x0][0x1a4], R28, 0x2, P0 ;  /* 0x000069001b197a11 */ /* 0x000fe400000f141c */
[----:B------:R2:W3:Y:S04]  /*a9d0*/  LDS R27, [R14.X4+0x440] ;  /* 0x000440000e1b7984 */ /* 0x0004e80000004800 */
[----:B------:R2:W5:Y:S01]  /*a9e0*/  LDG.E.128 R28, [R24.64] ;  /* 0x00000024181c7981 */ /* 0x000562000c1e1d00 */
[----:B------:R-:W-:Y:S02]  /*a9f0*/  ULDC UR4, c[0x0][0x1ec] ;  /* 0x00007b0000047ab9 */ /* 0x000fe40000000800 */
[----:B------:R-:W-:-:S06]  /*aa00*/  UISETP.NE.AND UP0, UPT, URZ, UR4, UPT ;  /* 0x000000043f00728c */ /* 0x000fcc000bf05270 */
[----:B------:R-:W-:-:S13]  /*aa10*/  PLOP3.LUT P2, PT, PT, PT, UP0, 0x80, 0x0 ;  /* 0x000000000000781c */ /* 0x000fda0003f4f008 */
[----:B------:R-:W-:Y:S05]  /*aa20*/  @P2 BRA `(.L_x_986) ;  /* 0x000000c000002947 */ /* 0x000fea0003800000 */
[----:B--2---:R-:W-:Y:S01]  /*aa30*/  ISETP.NE.AND P4, PT, R2, RZ, PT ;  /* 0x000000ff0200720c */ /* 0x004fe20003f85270 */
[----:B0-----:R-:W0:-:S12]  /*aa40*/  LDS.128 R36, [R0.X16+0x240] ;  /* 0x0002400000247984 */ /* 0x001e18000000cc00 */
[----:B------:R-:W2:Y:S01]  /*aa50*/  @P4 LDG.E.128 R32, [R20.64] ;  /* 0x0000002414204981 */ /* 0x000ea2000c1e1d00 */
[----:B0----5:R-:W-:Y:S02]  /*aa60*/  FADD.FTZ R28, R36, R28 ;  /* 0x0000001c241c7221 */ /* 0x021fe40000010000 */
[----:B------:R-:W-:Y:S02]  /*aa70*/  FADD.FTZ R29, R37, R29 ;  /* 0x0000001d251d7221 */ /* 0x000fe40000010000 */
[----:B------:R-:W-:Y:S02]  /*aa80*/  FADD.FTZ R30, R38, R30 ;  /* 0x0000001e261e7221 */ /* 0x000fe40000010000 */
[----:B------:R-:W-:Y:S02]  /*aa90*/  FADD.FTZ R31, R39, R31 ;  /* 0x0000001f271f7221 */ /* 0x000fe40000010000 */
[----:B--2---:R-:W-:Y:S02]  /*aaa0*/  @P4 FMUL.FTZ R28, R28, R32 ;  /* 0x000000201c1c4220 */ /* 0x004fe40000410000 */
[----:B------:R-:W-:-:S02]  /*aab0*/  @P4 FMUL.FTZ R29, R29, R33 ;  /* 0x000000211d1d4220 */ /* 0x000fc40000410000 */
[----:B------:R-:W-:Y:S02]  /*aac0*/  @P4 FMUL.FTZ R30, R30, R34 ;  /* 0x000000221e1e4220 */ /* 0x000fe40000410000 */
[----:B------:R-:W-:-:S05]  /*aad0*/  @P4 FMUL.FTZ R31, R31, R35 ;  /* 0x000000231f1f4220 */ /* 0x000fca0000410000 */
[----:B------:R0:W-:Y:S02]  /*aae0*/  STG.E.128 [R16.64], R28 ;  /* 0x0000001c10007986 */ /* 0x0001e4000c101d24 */
.L_x_986:
[C---:B--23-5:R-:W-:Y:S02]  /*aaf0*/  FFMA.FTZ R8, R27.reuse, R28, R8 ;  /* 0x0000001c1b087223 */ /* 0x06cfe40000010008 */
[C---:B------:R-:W-:Y:S02]  /*ab00*/  FFMA.FTZ R9, R27.reuse, R29, R9 ;  /* 0x0000001d1b097223 */ /* 0x040fe40000010009 */
[C---:B------:R-:W-:Y:S02]  /*ab10*/  FFMA.FTZ R10, R27.reuse, R30, R10 ;  /* 0x0000001e1b0a7223 */ /* 0x040fe4000001000a */
[----:B------:R-:W-:Y:S02]  /*ab20*/  FFMA.FTZ R11, R27, R31, R11 ;  /* 0x0000001f1b0b7223 */ /* 0x000fe4000001000b */
.L_x_985:
[----:B------:R-:W-:Y:S05]  /*ab30*/  BSYNC B2 ;  /* 0x0000000000027941 */ /* 0x000fea0003800000 */
.L_x_984:
[----:B------:R-:W-:Y:S02]  /*ab40*/  IADD3 R19, R19, 0x8, RZ ;  /* 0x0000000813137810 */ /* 0x000fe40007ffe0ff */
.L_x_983:
[----:B------:R-:W-:Y:S05]  /*ab50*/  BSYNC B1 ;  /* 0x0000000000017941 */ /* 0x000fea0003800000 */
.L_x_982:
[----:B------:R-:W-:-:S13]  /*ab60*/  LOP3.LUT P0, RZ, R26, 0xfffffff8, RZ, 0xc0, !PT ;  /* 0xfffffff81aff7812 */ /* 0x000fda000780c0ff */
[----:B------:R-:W-:Y:S05]  /*ab70*/  @!P0 BRA `(.L_x_981) ;  /* 0x0000090000008947 */ /* 0x000fea0003800000 */
[----:B0-----:R-:W-:Y:S01]  /*ab80*/  IMAD.SHL.U32 R16, R247, 0x4, RZ ;  /* 0x00000004f7107824 */ /* 0x001fe200078e00ff */
[----:B------:R-:W-:Y:S01]  /*ab90*/  HFMA2.MMA R26, -RZ, RZ, 0, 0 ;  /* 0x00000000ff1a7435 */ /* 0x000fe200000001ff */
[----:B------:R-:W-:-:S03]  /*aba0*/  LEA R42, R19, 0x400, 0x7 ;  /* 0x00000400132a7811 */ /* 0x000fc600078e38ff */
[----:B------:R-:W-:-:S04]  /*abb0*/  LEA R41, R19, -R16, 0x2 ;  /* 0x8000001013297211 */ /* 0x000fc800078e10ff */
.L_x_993:
        /* <DEDUP_REMOVED lines=9> */
[----:B------:R-:W-:Y:S01]  /*ac50*/  IABS R23, c[0x0][0x1d4] ;  /* 0x0000750000177a13 */ /* 0x000fe20000000000 */
[----:B------:R-:W0:Y:S01]  /*ac60*/  S2R R30, SR_CTAID.Y ;  /* 0x00000000001e7919 */ /* 0x000e220000002600 */
[----:B------:R-:W-:Y:S02]  /*ac70*/  IABS R28, R19 ;  /* 0x00000013001c7213 */ /* 0x000fe40000000000 */
[----:B------:R-:W2:Y:S01]  /*ac80*/  I2F.RP R22, R23 ;  /* 0x0000001700167306 */ /* 0x000ea20000209400 */
[----:B------:R-:W-:Y:S02]  /*ac90*/  ISETP.GE.AND P2, PT, R19, RZ, PT ;  /* 0x000000ff1300720c */ /* 0x000fe40003f46270 */
[----:B------:R-:W-:-:S05]  /*aca0*/  ISETP.NE.AND P3, PT, RZ, c[0x0][0x1d4], PT ;  /* 0x00007500ff007a0c */ /* 0x000fca0003f65270 */
[----:B--2---:R-:W2:Y:S02]  /*acb0*/  MUFU.RCP R22, R22 ;  /* 0x0000001600167308 */ /* 0x004ea40000001000 */
[----:B--2---:R-:W-:-:S06]  /*acc0*/  IADD3 R27, R22, 0xffffffe, RZ ;  /* 0x0ffffffe161b7810 */ /* 0x004fcc0007ffe0ff */
[----:B------:R-:W2:Y:S02]  /*acd0*/  F2I.FTZ.U32.TRUNC.NTZ R17, R27 ;  /* 0x0000001b00117305 */ /* 0x000ea4000021f000 */
[----:B--2---:R-:W-:-:S05]  /*ace0*/  IADD3 R16, RZ, -R17, RZ ;  /* 0x80000011ff107210 */ /* 0x004fca0007ffe0ff */
[----:B------:R-:W-:Y:S01]  /*acf0*/  IMAD R29, R16, R23, RZ ;  /* 0x00000017101d7224 */ /* 0x000fe200078e02ff */
[----:B------:R-:W-:-:S05]  /*ad00*/  MOV R16, RZ ;  /* 0x000000ff00107202 */ /* 0x000fca0000000f00 */
[----:B------:R-:W-:-:S04]  /*ad10*/  IMAD.HI.U32 R16, R17, R29, R16 ;  /* 0x0000001d11107227 */ /* 0x000fc800078e0010 */
[----:B------:R-:W-:-:S04]  /*ad20*/  IMAD.MOV.U32 R17, RZ, RZ, R28 ;  /* 0x000000ffff117224 */ /* 0x000fc800078e001c */
[----:B------:R-:W-:-:S05]  /*ad30*/  IMAD.HI.U32 R16, R16, R17, RZ ;  /* 0x0000001110107227 */ /* 0x000fca00078e00ff */
[----:B------:R-:W-:-:S05]  /*ad40*/  IADD3 R16, -R16, RZ, RZ ;  /* 0x000000ff10107210 */ /* 0x000fca0007ffe1ff */
[----:B------:R-:W-:-:S05]  /*ad50*/  IMAD R16, R23, R16, R17 ;  /* 0x0000001017107224 */ /* 0x000fca00078e0211 */
[----:B------:R-:W-:-:S13]  /*ad60*/  ISETP.GT.U32.AND P0, PT, R23, R16, PT ;  /* 0x000000101700720c */ /* 0x000fda0003f04070 */
[----:B------:R-:W-:-:S04]  /*ad70*/  @!P0 IADD3 R16, R16, -R23, RZ ;  /* 0x8000001710108210 */ /* 0x000fc80007ffe0ff */
[----:B------:R-:W-:-:S13]  /*ad80*/  ISETP.GT.U32.AND P0, PT, R23, R16, PT ;  /* 0x000000101700720c */ /* 0x000fda0003f04070 */
[----:B------:R-:W-:Y:S02]  /*ad90*/  @!P0 IMAD.IADD R16, R16, 0x1, -R23 ;  /* 0x0000000110108824 */ /* 0x000fe400078e0a17 */
[----:B0-----:R-:W-:-:S03]  /*ada0*/  IMAD R23, R30, c[0x0][0x1d4], RZ ;  /* 0x000075001e177a24 */ /* 0x001fc600078e02ff */
[----:B------:R-:W-:-:S04]  /*adb0*/  MOV R22, R16 ;  /* 0x0000001000167202 */ /* 0x000fc80000000f00 */
        /* <DEDUP_REMOVED lines=15> */
[----:B------:R0:W2:Y:S04]  /*aeb0*/  LDS R27, [R40+0x440] ;  /* 0x00044000281b7984 */ /* 0x0000a80000000800 */
[----:B------:R0:W5:Y:S01]  /*aec0*/  LDG.E.128 R28, [R22.64] ;  /* 0x00000024161c7981 */ /* 0x000162000c1e1d00 */
[----:B------:R-:W-:Y:S02]  /*aed0*/  ULDC UR4, c[0x0][0x1ec] ;  /* 0x00007b0000047ab9 */ /* 0x000fe40000000800 */
[----:B------:R-:W-:-:S06]  /*aee0*/  UISETP.NE.AND UP0, UPT, URZ, UR4, UPT ;  /* 0x000000043f00728c */ /* 0x000fcc000bf05270 */
[----:B------:R-:W-:-:S13]  /*aef0*/  PLOP3.LUT P2, PT, PT, PT, UP0, 0x80, 0x0 ;  /* 0x000000000000781c */ /* 0x000fda0003f4f008 */
[----:B------:R-:W-:Y:S05]  /*af00*/  @P2 BRA `(.L_x_989) ;  /* 0x000000c000002947 */ /* 0x000fea0003800000 */
[----:B0-----:R-:W-:Y:S01]  /*af10*/  ISETP.NE.AND P4, PT, R2, RZ, PT ;  /* 0x000000ff0200720c */ /* 0x001fe20003f85270 */
[----:B------:R-:W0:-:S12]  /*af20*/  LDS.128 R32, [R0.X16+0x240] ;  /* 0x0002400000207984 */ /* 0x000e18000000cc00 */
[----:B------:R-:W3:Y:S01]  /*af30*/  @P4 LDG.E.128 R36, [R20.64] ;  /* 0x0000002414244981 */ /* 0x000ee2000c1e1d00 */
[----:B0----5:R-:W-:Y:S02]  /*af40*/  FADD.FTZ R28, R28, R32 ;  /* 0x000000201c1c7221 */ /* 0x021fe40000010000 */
        /* <DEDUP_REMOVED lines=8> */
.L_x_989:
[C---:B0-2--5:R-:W-:Y:S02]  /*afd0*/  FFMA.FTZ R8, R27.reuse, R28, R8 ;  /* 0x0000001c1b087223 */ /* 0x065fe40000010008 */
[C---:B------:R-:W-:Y:S02]  /*afe0*/  FFMA.FTZ R9, R27.reuse, R29, R9 ;  /* 0x0000001d1b097223 */ /* 0x040fe40000010009 */
[C---:B------:R-:W-:Y:S02]  /*aff0*/  FFMA.FTZ R10, R27.reuse, R30, R10 ;  /* 0x0000001e1b0a7223 */ /* 0x040fe4000001000a */
[----:B------:R-:W-:Y:S02]  /*b000*/  FFMA.FTZ R11, R27, R31, R11 ;  /* 0x0000001f1b0b7223 */ /* 0x000fe4000001000b */
.L_x_988:
[----:B------:R-:W-:Y:S05]  /*b010*/  BSYNC B1 ;  /* 0x0000000000017941 */ /* 0x000fea0003800000 */
.L_x_987:
[----:B------:R-:W-:Y:S01]  /*b020*/  IADD3 R30, R19, 0x8, RZ ;  /* 0x00000008131e7810 */ /* 0x000fe20007ffe0ff */
[----:B------:R-:W-:Y:S03]  /*b030*/  BSSY B1, `(.L_x_990) ;  /* 0x000003f000017945 */ /* 0x000fe60003800000 */
[----:B------:R-:W-:-:S13]  /*b040*/  ISETP.GE.AND P0, PT, R30, c[0x0][0x1d4], PT ;  /* 0x000075001e007a0c */ /* 0x000fda0003f06270 */
        /* <DEDUP_REMOVED lines=12> */
[----:B------:R-:W-:-:S10]  /*b110*/  HFMA2.MMA R16, -RZ, RZ, 0, 0 ;  /* 0x00000000ff107435 */ /* 0x000fd400000001ff */
        /* <DEDUP_REMOVED lines=43> */
[----:B------:R0:W-:Y:S02]  /*b3d0*/  STG.E.128 [R24.64+0x1000], R28 ;  /* 0x0010001c18007986 */ /* 0x0001e4000c101d24 */
.L_x_992:
[C---:B0-2--5:R-:W-:Y:S02]  /*b3e0*/  FFMA.FTZ R8, R27.reuse, R28, R8 ;  /* 0x0000001c1b087223 */ /* 0x065fe40000010008 */
[C---:B------:R-:W-:Y:S02]  /*b3f0*/  FFMA.FTZ R9, R27.reuse, R29, R9 ;  /* 0x0000001d1b097223 */ /* 0x040fe40000010009 */
[C---:B------:R-:W-:Y:S02]  /*b400*/  FFMA.FTZ R10, R27.reuse, R30, R10 ;  /* 0x0000001e1b0a7223 */ /* 0x040fe4000001000a */
[----:B------:R-:W-:Y:S02]  /*b410*/  FFMA.FTZ R11, R27, R31, R11 ;  /* 0x0000001f1b0b7223 */ /* 0x000fe4000001000b */
.L_x_991:
[----:B------:R-:W-:Y:S05]  /*b420*/  BSYNC B1 ;  /* 0x0000000000017941 */ /* 0x000fea0003800000 */
.L_x_990:
[----:B------:R-:W-:Y:S02]  /*b430*/  IADD3 R19, R19, 0x10, RZ ;  /* 0x0000001013137810 */ /* 0x000fe40007ffe0ff */
[----:B------:R-:W-:Y:S02]  /*b440*/  IADD3 R26, R26, 0x40, RZ ;  /* 0x000000401a1a7810 */ /* 0x000fe40007ffe0ff */
[----:B------:R-:W-:-:S02]  /*b450*/  ISETP.GE.AND P0, PT, R19, UR39, PT ;  /* 0x0000002713007c0c */ /* 0x000fc4000bf06270 */
[----:B------:R-:W-:-:S11]  /*b460*/  IADD3 R42, R42, 0x800, RZ ;  /* 0x000008002a2a7810 */ /* 0x000fd60007ffe0ff */
[----:B------:R-:W-:Y:S05]  /*b470*/  @!P0 BRA `(.L_x_993) ;  /* 0xfffff74000008947 */ /* 0x000fea000383ffff */
.L_x_981:
[----:B------:R-:W-:Y:S05]  /*b480*/  BSYNC B0 ;  /* 0x0000000000007941 */ /* 0x000fea0003800000 */
.L_x_980:
[----:B------:R-:W-:Y:S01]  /*b490*/  BSSY B0, `(.L_x_994) ;  /* 0x0000028000007945 */ /* 0x000fe20003800000 */
[----:B------:R-:W-:Y:S05]  /*b4a0*/  @P1 BRA `(.L_x_995) ;  /* 0x0000026000001947 */ /* 0x000fea0003800000 */
[----:B------:R-:W-:-:S06]  /*b4b0*/  USHF.L.U32 UR4, UR39, 0x7, URZ ;  /* 0x0000000727047899 */ /* 0x000fcc000800063f */
[----:B-1----:R-:W-:Y:S02]  /*b4c0*/  IADD3 R0, P0, R3, UR4, RZ ;  /* 0x0000000403007c10 */ /* 0x002fe4000ff1e0ff */
[----:B0-----:R-:W-:-:S04]  /*b4d0*/  MOV R16, UR4 ;  /* 0x0000000400107c02 */ /* 0x001fc80008000f00 */
[----:B------:R-:W-:Y:S02]  /*b4e0*/  LEA.HI.X.SX32 R15, R16, R13, 0x1, P0 ;  /* 0x0000000d100f7211 */ /* 0x000fe400000f0eff */
[----:B------:R-:W-:-:S04]  /*b4f0*/  LEA R16, P0, R0, c[0x0][0x1a0], 0x2 ;  /* 0x0000680000107a11 */ /* 0x000fc800078010ff */
[----:B------:R-:W-:-:S05]  /*b500*/  LEA.HI.X R17, R0, c[0x0][0x1a4], R15, 0x2, P0 ;  /* 0x0000690000117a11 */ /* 0x000fca00000f140f */
[----:B------:R0:W5:Y:S01]  /*b510*/  LDG.E.128 R20, [R16.64] ;  /* 0x0000002410147981 */ /* 0x000162000c1e1d00 */
[----:B------:R-:W-:Y:S01]  /*b520*/  IADD3 R247, -R247, UR39, RZ ;  /* 0x00000027f7f77c10 */ /* 0x000fe2000fffe1ff */
[----:B------:R-:W-:Y:S05]  /*b530*/  BSSY B1, `(.L_x_996) ;  /* 0x0000019000017945 */ /* 0x000fea0003800000 */
[----:B------:R-:W1:Y:S01]  /*b540*/  LDS R247, [R247.X4+0x440] ;  /* 0x00044000f7f77984 */ /* 0x000e620000004800 */
[----:B------:R-:W-:Y:S05]  /*b550*/  @P2 BRA `(.L_x_997) ;  /* 0x0000016000002947 */ /* 0x000fea0003800000 */
[----:B------:R-:W2:Y:S01]  /*b560*/  S2R R24, SR_CTAID.X ;  /* 0x0000000000187919 */ /* 0x000ea20000002500 */
[----:B------:R-:W-:-:S13]  /*b570*/  ISETP.NE.AND P3, PT, R2, RZ, PT ;  /* 0x000000ff0200720c */ /* 0x000fda0003f65270 */
[----:B0-----:R-:W-:Y:S01]  /*b580*/  @P3 MOV R16, 0x4 ;  /* 0x0000000400103802 */ /* 0x001fe20000000f00 */
[----:B--2---:R-:W-:-:S04]  /*b590*/  @P3 IMAD R15, R252, c[0x0][0x1d8], R24 ;  /* 0x00007600fc0f3a24 */ /* 0x004fc800078e0218 */
[----:B------:R-:W-:-:S04]  /*b5a0*/  @P3 IMAD R15, R15, 0x80, R12 ;  /* 0x000000800f0f3824 */ /* 0x000fc800078e020c */
[----:B------:R-:W-:-:S06]  /*b5b0*/  @P3 IMAD.WIDE R16, R15, R16, c[0x0][0x238] ;  /* 0x00008e000f103625 */ /* 0x000fcc00078e0210 */
[----:B------:R-:W2:Y:S01]  /*b5c0*/  @P3 LDG.E.128 R16, [R16.64] ;  /* 0x0000002410103981 */ /* 0x000ea2000c1e1d00 */
[----:B------:R-:W-:Y:S01]  /*b5d0*/  USHF.L.U32 UR4, UR38, 0x7, URZ ;  /* 0x0000000726047899 */ /* 0x000fe2000800063f */
[----:B-----5:R-:W-:Y:S02]  /*b5e0*/  FADD.FTZ R20, R20, R4 ;  /* 0x0000000414147221 */ /* 0x020fe40000010000 */
[----:B------:R-:W-:Y:S02]  /*b5f0*/  FADD.FTZ R21, R21, R5 ;  /* 0x0000000515157221 */ /* 0x000fe40000010000 */
[----:B------:R-:W-:Y:S01]  /*b600*/  FADD.FTZ R22, R22, R6 ;  /* 0x0000000616167221 */ /* 0x000fe20000010000 */
[----:B------:R-:W-:Y:S01]  /*b610*/  IADD3 R3, P0, R3, UR4, RZ ;  /* 0x0000000403037c10 */ /* 0x000fe2000ff1e0ff */
[----:B------:R-:W-:Y:S01]  /*b620*/  FADD.FTZ R23, R23, R7 ;  /* 0x0000000717177221 */ /* 0x000fe20000010000 */
[----:B------:R-:W-:-:S04]  /*b630*/  MOV R0, UR4 ;  /* 0x0000000400007c02 */ /* 0x000fc80008000f00 */
[----:B------:R-:W-:Y:S02]  /*b640*/  LEA.HI.X.SX32 R0, R0, R13, 0x1, P0 ;  /* 0x0000000d00007211 */ /* 0x000fe400000f0eff */
[----:B------:R-:W-:-:S04]  /*b650*/  LEA R2, P0, R3, c[0x0][0x1a0], 0x2 ;  /* 0x0000680003027a11 */ /* 0x000fc800078010ff */
[----:B------:R-:W-:Y:S01]  /*b660*/  LEA.HI.X R3, R3, c[0x0][0x1a4], R0, 0x2, P0 ;  /* 0x0000690003037a11 */ /* 0x000fe200000f1400 */
[----:B--2---:R-:W-:Y:S02]  /*b670*/  @P3 FMUL.FTZ R20, R20, R16 ;  /* 0x0000001014143220 */ /* 0x004fe40000410000 */
[----:B------:R-:W-:Y:S02]  /*b680*/  @P3 FMUL.FTZ R21, R21, R17 ;  /* 0x0000001115153220 */ /* 0x000fe40000410000 */
[----:B------:R-:W-:Y:S02]  /*b690*/  @P3 FMUL.FTZ R22, R22, R18 ;  /* 0x0000001216163220 */ /* 0x000fe40000410000 */
[----:B------:R-:W-:-:S05]  /*b6a0*/  @P3 FMUL.FTZ R23, R23, R19 ;  /* 0x0000001317173220 */ /* 0x000fca0000410000 */
[----:B------:R0:W-:Y:S02]  /*b6b0*/  STG.E.128 [R2.64], R20 ;  /* 0x0000001402007986 */ /* 0x0001e4000c101d24 */
.L_x_997:
[----:B------:R-:W-:Y:S05]  /*b6c0*/  BSYNC B1 ;  /* 0x0000000000017941 */ /* 0x000fea0003800000 */
.L_x_996:
[C---:B-1---5:R-:W-:Y:S02]  /*b6d0*/  FFMA.FTZ R8, R247.reuse, R20, R8 ;  /* 0x00000014f7087223 */ /* 0x062fe40000010008 */
[C---:B------:R-:W-:Y:S02]  /*b6e0*/  FFMA.FTZ R9, R247.reuse, R21, R9 ;  /* 0x00000015f7097223 */ /* 0x040fe40000010009 */
[C---:B------:R-:W-:Y:S02]  /*b6f0*/  FFMA.FTZ R10, R247.reuse, R22, R10 ;  /* 0x00000016f70a7223 */ /* 0x040fe4000001000a */
[----:B------:R-:W-:Y:S02]  /*b700*/  FFMA.FTZ R11, R247, R23, R11 ;  /* 0x00000017f70b7223 */ /* 0x000fe4000001000b */
.L_x_995:
[----:B------:R-:W-:Y:S05]  /*b710*/  BSYNC B0 ;  /* 0x0000000000007941 */ /* 0x000fea0003800000 */
.L_x_994:
[----:B0-----:R-:W0:Y:S01]  /*b720*/  S2R R2, SR_TID.X ;  /* 0x0000000000027919 */ /* 0x001e220000002100 */
[----:B------:R-:W-:-:S03]  /*b730*/  LEA R14, R14, R12, 0x7 ;  /* 0x0000000c0e0e7211 */ /* 0x000fc600078e38ff */
[----:B------:R-:W-:Y:S01]  /*b740*/  BAR.SYNC.DEFER_BLOCKING 0x0 ;  /* 0x0000000000007b1d */ /* 0x000fe20000010000 */
[C---:B01----:R-:W-:Y:S02]  /*b750*/  LOP3.LUT R0, R2.reuse, 0xffffff80, RZ, 0xc0, !PT ;  /* 0xffffff8002007812 */ /* 0x043fe400078ec0ff */
[----:B------:R-:W-:Y:S02]  /*b760*/  ISETP.GT.AND P1, PT, R2, 0x7f, PT ;  /* 0x0000007f0200780c */ /* 0x000fe40003f24270 */
[----:B------:R-:W-:Y:S02]  /*b770*/  ISETP.NE.AND P0, PT, R0, 0x80, PT ;  /* 0x000000800000780c */ /* 0x000fe40003f05270 */
[C---:B------:R-:W-:Y:S02]  /*b780*/  LOP3.LUT R0, R2.reuse, 0xffffffc0, RZ, 0xc0, !PT ;  /* 0xffffffc002007812 */ /* 0x040fe400078ec0ff */
[----:B------:R-:W-:-:S09]  /*b790*/  ISETP.GT.AND P2, PT, R2, 0x3f, PT ;  /* 0x0000003f0200780c */ /* 0x000fd20003f44270 */
[----:B------:R-:W-:Y:S04]  /*b7a0*/  @!P0 STS.128 [R14.X4+-0x3c0], R8 ;  /* 0xfffc40080e008388 */ /* 0x000fe80000004c00 */
[----:B------:R-:W-:Y:S01]  /*b7b0*/  BAR.SYNC.DEFER_BLOCKING 0x0 ;  /* 0x0000000000007b1d */ /* 0x000fe20000010000 */
[----:B------:R-:W-:Y:S02]  /*b7c0*/  ISETP.NE.AND P0, PT, R0, 0x40, PT ;  /* 0x000000400000780c */ /* 0x000fe40003f05270 */
[----:B------:R-:W-:-:S03]  /*b7d0*/  LOP3.LUT R0, R2, 0xffffffe0, RZ, 0xc0, !PT ;  /* 0xffffffe002007812 */ /* 0x000fc600078ec0ff */
[----:B------:R-:W0:Y:S02]  /*b7e0*/  @!P1 LDS.128 R4, [R14.X4+0x440] ;  /* 0x000440000e049984 */ /* 0x000e240000004c00 */
[----:B0-----:R-:W-:Y:S02]  /*b7f0*/  @!P1 FADD.FTZ R8, R8, R4 ;  /* 0x0000000408089221 */ /* 0x001fe40000010000 */
[----:B------:R-:W-:Y:S02]  /*b800*/  @!P1 FADD.FTZ R9, R9, R5 ;  /* 0x0000000509099221 */ /* 0x000fe40000010000 */
[----:B------:R-:W-:Y:S02]  /*b810*/  @!P1 FADD.FTZ R10, R10, R6 ;  /* 0x000000060a0a9221 */ /* 0x000fe40000010000 */
[----:B------:R-:W-:Y:S01]  /*b820*/  @!P1 FADD.FTZ R11, R11, R7 ;  /* 0x000000070b0b9221 */ /* 0x000fe20000010000 */
[----:B------:R-:W-:Y:S01]  /*b830*/  BAR.SYNC.DEFER_BLOCKING 0x0 ;  /* 0x0000000000007b1d */ /* 0x000fe20000010000 */
[----:B------:R-:W-:-:S05]  /*b840*/  ISETP.GT.AND P1, PT, R2, 0x1f, PT ;  /* 0x0000001f0200780c */ /* 0x000fca0003f24270 */
[----:B------:R-:W-:Y:S04]  /*b850*/  @!P0 STS.128 [R14.X4+0x40], R8 ;  /* 0x000040080e008388 */ /* 0x000fe80000004c00 */
[----:B------:R-:W-:Y:S01]  /*b860*/  BAR.SYNC.DEFER_BLOCKING 0x0 ;  /* 0x0000000000007b1d */ /* 0x000fe20000010000 */
[----:B------:R-:W-:Y:S02]  /*b870*/  ISETP.NE.AND P0, PT, R0, 0x20, PT ;  /* 0x000000200000780c */ /* 0x000fe40003f05270 */
[----:B------:R-:W-:-:S03]  /*b880*/  IADD3 R0, R2, 0x1f, RZ ;  /* 0x0000001f02007810 */ /* 0x000fc60007ffe0ff */
[----:B------:R-:W0:Y:S02]  /*b890*/  @!P2 LDS.128 R4, [R14.X4+0x440] ;  /* 0x000440000e04a984 */ /* 0x000e240000004c00 */
[----:B0-----:R-:W-:Y:S02]  /*b8a0*/  @!P2 FADD.FTZ R8, R8, R4 ;  /* 0x000000040808a221 */ /* 0x001fe40000010000 */
[----:B------:R-:W-:Y:S02]  /*b8b0*/  @!P2 FADD.FTZ R9, R9, R5 ;  /* 0x000000050909a221 */ /* 0x000fe40000010000 */
[----:B------:R-:W-:Y:S02]  /*b8c0*/  @!P2 FADD.FTZ R10, R10, R6 ;  /* 0x000000060a0aa221 */ /* 0x000fe40000010000 */
[----:B------:R-:W-:Y:S01]  /*b8d0*/  @!P2 FADD.FTZ R11, R11, R7 ;  /* 0x000000070b0ba221 */ /* 0x000fe20000010000 */
[----:B------:R-:W-:Y:S06]  /*b8e0*/  BAR.SYNC.DEFER_BLOCKING 0x0 ;  /* 0x0000000000007b1d */ /* 0x000fec0000010000 */
[----:B------:R0:W-:Y:S04]  /*b8f0*/  @!P0 STS.128 [R14.X4+0x240], R8 ;  /* 0x000240080e008388 */ /* 0x0001e80000004c00 */
[----:B------:R-:W-:Y:S01]  /*b900*/  BAR.SYNC.DEFER_BLOCKING 0x0 ;  /* 0x0000000000007b1d */ /* 0x000fe20000010000 */
[----:B------:R-:W-:-:S05]  /*b910*/  ISETP.GT.U32.AND P0, PT, R0, 0x3e, PT ;  /* 0x0000003e0000780c */ /* 0x000fca0003f04070 */
[----:B------:R0:W1:Y:S04]  /*b920*/  @!P1 LDS.128 R4, [R14.X4+0x440] ;  /* 0x000440000e049984 */ /* 0x0000680000004c00 */
[----:B------:R-:W-:Y:S06]  /*b930*/  BAR.SYNC.DEFER_BLOCKING 0x0 ;  /* 0x0000000000007b1d */ /* 0x000fec0000010000 */
[----:B------:R-:W-:Y:S05]  /*b940*/  @P0 EXIT ;  /* 0x000000000000094d */ /* 0x000fea0003800000 */
[----:B0-----:R-:W-:Y:S02]  /*b950*/  IMAD.MOV.U32 R0, RZ, RZ, c[0x0][0x258] ;  /* 0x00009600ff007624 */ /* 0x001fe400078e00ff */
[----:B-1----:R-:W-:-:S02]  /*b960*/  @!P1 FADD.FTZ R8, R8, R4 ;  /* 0x0000000408089221 */ /* 0x002fc40000010000 */
[----:B------:R-:W-:Y:S01]  /*b970*/  @!P1 FADD.FTZ R9, R9, R5 ;  /* 0x0000000509099221 */ /* 0x000fe20000010000 */
[----:B------:R-:W-:Y:S01]  /*b980*/  ISETP.NE.AND P0, PT, R0, 0x2, PT ;  /* 0x000000020000780c */ /* 0x000fe20003f05270 */
[----:B------:R-:W-:Y:S02]  /*b990*/  @!P1 FADD.FTZ R10, R10, R6 ;  /* 0x000000060a0a9221 */ /* 0x000fe40000010000 */
[----:B------:R-:W-:-:S10]  /*b9a0*/  @!P1 FADD.FTZ R11, R11, R7 ;  /* 0x000000070b0b9221 */ /* 0x000fd40000010000 */
[----:B------:R-:W-:Y:S02]  /*b9b0*/  @P0 IADD3 R2, R245, R12, RZ ;  /* 0x0000000cf5020210 */ /* 0x000fe40007ffe0ff */
[----:B------:R-:W-:-:S05]  /*b9c0*/  @P0 MOV R3, 0x4 ;  /* 0x0000000400030802 */ /* 0x000fca0000000f00 */
[----:B------:R-:W-:-:S05]  /*b9d0*/  @P0 IMAD.WIDE R2, R2, R3, c[0x0][0x160] ;  /* 0x0000580002020625 */ /* 0x000fca00078e0203 */
[----:B------:R0:W-:Y:S01]  /*b9e0*/  @P0 STG.E.128 [R2.64], R8 ;  /* 0x0000000802000986 */ /* 0x0001e2000c101d24 */
[----:B------:R-:W-:Y:S05]  /*b9f0*/  @P0 EXIT ;  /* 0x000000000000094d */ /* 0x000fea0003800000 */
[----:B0-----:R-:W-:Y:S01]  /*ba00*/  IMAD.MOV.U32 R2, RZ, RZ, c[0x0][0x250] ;  /* 0x00009400ff027624 */ /* 0x001fe200078e00ff */
[----:B------:R-:W-:-:S05]  /*ba10*/  MOV R3, c[0x0][0x254] ;  /* 0x0000950000037a02 */ /* 0x000fca0000000f00 */
[----:B------:R-:W2:Y:S01]  /*ba20*/  LDG.E R2, [R2.64] ;  /* 0x0000002402027981 */ /* 0x000ea2000c1e1900 */
[----:B------:R-:W-:Y:S01]  /*ba30*/  IADD3 R12, R245, R12, RZ ;  /* 0x0000000cf50c7210 */ /* 0x000fe20007ffe0ff */
[C---:B--2---:R-:W-:Y:S02]  /*ba40*/  FMUL.FTZ R8, R2.reuse, R8 ;  /* 0x0000000802087220 */ /* 0x044fe40000410000 */
[C---:B------:R-:W-:Y:S02]  /*ba50*/  FMUL.FTZ R9, R2.reuse, R9 ;  /* 0x0000000902097220 */ /* 0x040fe40000410000 */
[C---:B------:R-:W-:Y:S02]  /*ba60*/  FMUL.FTZ R10, R2.reuse, R10 ;  /* 0x0000000a020a7220 */ /* 0x040fe40000410000 */
[----:B------:R-:W0:Y:S01]  /*ba70*/  F2I.S8.NTZ R8, R8 ;  /* 0x0000000800087305 */ /* 0x000e220000202100 */
[----:B------:R-:W-:-:S07]  /*ba80*/  FMUL.FTZ R11, R2, R11 ;  /* 0x0000000b020b7220 */ /* 0x000fce0000410000 */
[----:B------:R-:W1:Y:S08]  /*ba90*/  F2I.S8.NTZ R9, R9 ;  /* 0x0000000900097305 */ /* 0x000e700000202100 */
[----:B------:R-:W2:Y:S01]  /*baa0*/  F2I.S8.NTZ R10, R10 ;  /* 0x0000000a000a7305 */ /* 0x000ea20000202100 */
[----:B0-----:R-:W-:-:S04]  /*bab0*/  PRMT R0, R8, 0x8880, RZ ;  /* 0x0000888008007816 */ /* 0x001fc800000000ff */
[----:B------:R-:W-:-:S03]  /*bac0*/  PRMT R0, R0, 0x7710, RZ ;  /* 0x0000771000007816 */ /* 0x000fc600000000ff */
[----:B------:R-:W0:Y:S01]  /*bad0*/  F2I.S8.NTZ R11, R11 ;  /* 0x0000000b000b7305 */ /* 0x000e220000202100 */
[----:B-1----:R-:W-:Y:S02]  /*bae0*/  PRMT R4, R9, 0x8880, RZ ;  /* 0x0000888009047816 */ /* 0x002fe400000000ff */
[----:B------:R-:W-:Y:S02]  /*baf0*/  LOP3.LUT R3, R0, 0xff, RZ, 0xc0, !PT ;  /* 0x000000ff00037812 */ /* 0x000fe400078ec0ff */
[----:B------:R-:W-:Y:S02]  /*bb00*/  PRMT R2, R4, 0x7710, RZ ;  /* 0x0000771004027816 */ /* 0x000fe400000000ff */
[----:B--2---:R-:W-:Y:S02]  /*bb10*/  PRMT R0, R10, 0x8880, RZ ;  /* 0x000088800a007816 */ /* 0x004fe400000000ff */
[----:B------:R-:W-:Y:S02]  /*bb20*/  PRMT R3, R2, 0x7604, R3 ;  /* 0x0000760402037816 */ /* 0x000fe40000000003 */
[----:B------:R-:W-:-:S02]  /*bb30*/  PRMT R0, R0, 0x7710, RZ ;  /* 0x0000771000007816 */ /* 0x000fc400000000ff */
[----:B------:R-:W-:Y:S02]  /*bb40*/  IADD3 R2, P0, R12, c[0x0][0x160], RZ ;  /* 0x000058000c027a10 */ /* 0x000fe40007f1e0ff */
[----:B0-----:R-:W-:Y:S02]  /*bb50*/  PRMT R4, R11, 0x8880, RZ ;  /* 0x000088800b047816 */ /* 0x001fe400000000ff */
[----:B------:R-:W-:Y:S02]  /*bb60*/  PRMT R5, R0, 0x7054, R3 ;  /* 0x0000705400057816 */ /* 0x000fe40000000003 */
[----:B------:R-:W-:Y:S02]  /*bb70*/  PRMT R4, R4, 0x7710, RZ ;  /* 0x0000771004047816 */ /* 0x000fe400000000ff */
[----:B------:R-:W-:Y:S02]  /*bb80*/  LEA.HI.X.SX32 R3, R12, c[0x0][0x164], 0x1, P0 ;  /* 0x000059000c037a11 */ /* 0x000fe400000f0eff */
[----:B------:R-:W-:-:S05]  /*bb90*/  PRMT R5, R4, 0x654, R5 ;  /* 0x0000065404057816 */ /* 0x000fca0000000005 */
[----:B------:R-:W-:Y:S01]  /*bba0*/  STG.E [R2.64], R5 ;  /* 0x0000000502007986 */ /* 0x000fe2000c101924 */
[----:B------:R-:W-:Y:S05]  /*bbb0*/  EXIT ;  /* 0x000000000000794d */ /* 0x000fea0003800000 */
.L_x_869:
[----:B------:R-:W-:Y:S01]  /*bbc0*/  HFMA2.MMA R0, -RZ, RZ, 0, 1.847743988037109375e-06 ;  /* 0x0000001fff007435 */ /* 0x000fe200000001ff */
[----:B------:R-:W-:Y:S01]  /*bbd0*/  IMAD.MOV.U32 R3, RZ, RZ, 0x10 ;  /* 0x00000010ff037424 */ /* 0x000fe200078e00ff */
[----:B------:R-:W-:Y:S02]  /*bbe0*/  MOV R7, 0xffffffff ;  /* 0xffffffff00077802 */ /* 0x000fe40000000f00 */
[----:B--2---:R-:W-:Y:S02]  /*bbf0*/  MOV R4, 0xbc10 ;  /* 0x0000bc1000047802 */ /* 0x004fe40000000f00 */
[----:B01----:R-:W-:Y:S05]  /*bc00*/  CALL.REL.NOINC `($__internal_6_$__cuda_sm70_shflsync_bfly_p) ;  /* 0x000001b000007944 */ /* 0x003fea0003c00000 */
[----:B01----:R-:W-:Y:S05]  /*bc10*/  BRA `(.L_x_998) ;  /* 0xffff609000007947 */ /* 0x003fea000383ffff */
.L_x_870:
[----:B------:R-:W-:Y:S01]  /*bc20*/  HFMA2.MMA R3, -RZ, RZ, 0, 4.76837158203125e-07 ;  /* 0x00000008ff037435 */ /* 0x000fe200000001ff */
[----:B---3--:R-:W-:Y:S01]  /*bc30*/  IMAD.MOV.U32 R6, RZ, RZ, R9 ;  /* 0x000000ffff067224 */ /* 0x008fe200078e0009 */
[----:B------:R-:W-:Y:S01]  /*bc40*/  MOV R0, 0x1f ;  /* 0x0000001f00007802 */ /* 0x000fe20000000f00 */
[----:B------:R-:W-:Y:S01]  /*bc50*/  IMAD.MOV.U32 R7, RZ, RZ, -0x1 ;  /* 0xffffffffff077424 */ /* 0x000fe200078e00ff */
[----:B--2---:R-:W-:Y:S02]  /*bc60*/  MOV R4, 0xbc80 ;  /* 0x0000bc8000047802 */ /* 0x004fe40000000f00 */
[----:B01----:R-:W-:Y:S05]  /*bc70*/  CALL.REL.NOINC `($__internal_6_$__cuda_sm70_shflsync_bfly_p) ;  /* 0x0000014000007944 */ /* 0x003fea0003c00000 */
[----:B0-----:R-:W-:Y:S01]  /*bc80*/  HFMA2.MMA R3, -RZ, RZ, 0, 2.384185791015625e-07 ;  /* 0x00000004ff037435 */ /* 0x001fe200000001ff */
[----:B-1----:R-:W-:Y:S01]  /*bc90*/  FADD.FTZ R6, R9, R0 ;  /* 0x0000000009067221 */ /* 0x002fe20000010000 */
[----:B------:R-:W-:Y:S01]  /*bca0*/  MOV R0, 0x1f ;  /* 0x0000001f00007802 */ /* 0x000fe20000000f00 */
[----:B------:R-:W-:Y:S01]  /*bcb0*/  IMAD.MOV.U32 R7, RZ, RZ, -0x1 ;  /* 0xffffffffff077424 */ /* 0x000fe200078e00ff */
[----:B------:R-:W-:-:S02]  /*bcc0*/  MOV R4, 0xbce0 ;  /* 0x0000bce000047802 */ /* 0x000fc40000000f00 */
[----:B------:R-:W-:Y:S05]  /*bcd0*/  CALL.REL.NOINC `($__internal_6_$__cuda_sm70_shflsync_bfly_p) ;  /* 0x000000e000007944 */ /* 0x000fea0003c00000 */
[----:B0-----:R-:W-:Y:S01]  /*bce0*/  HFMA2.MMA R3, -RZ, RZ, 0, 1.1920928955078125e-07 ;  /* 0x00000002ff037435 */ /* 0x001fe200000001ff */
[----:B-1----:R-:W-:Y:S01]  /*bcf0*/  FADD.FTZ R6, R6, R0 ;  /* 0x0000000006067221 */ /* 0x002fe20000010000 */
[----:B------:R-:W-:Y:S01]  /*bd00*/  MOV R0, 0x1f ;  /* 0x0000001f00007802 */ /* 0x000fe20000000f00 */
[----:B------:R-:W-:Y:S01]  /*bd10*/  IMAD.MOV.U32 R7, RZ, RZ, -0x1 ;  /* 0xffffffffff077424 */ /* 0x000fe200078e00ff */
[----:B------:R-:W-:-:S02]  /*bd20*/  MOV R4, 0xbd40 ;  /* 0x0000bd4000047802 */ /* 0x000fc40000000f00 */
[----:B------:R-:W-:Y:S05]  /*bd30*/  CALL.REL.NOINC `($__internal_6_$__cuda_sm70_shflsync_bfly_p) ;  /* 0x0000008000007944 */ /* 0x000fea0003c00000 */
[----:B0-----:R-:W-:Y:S01]  /*bd40*/  HFMA2.MMA R3, -RZ, RZ, 0, 5.9604644775390625e-08 ;  /* 0x00000001ff037435 */ /* 0x001fe200000001ff */
[----:B-1----:R-:W-:Y:S01]  /*bd50*/  FADD.FTZ R6, R6, R0 ;  /* 0x0000000006067221 */ /* 0x002fe20000010000 */
[----:B------:R-:W-:Y:S01]  /*bd60*/  MOV R0, 0x1f ;  /* 0x0000001f00007802 */ /* 0x000fe20000000f00 */
[----:B------:R-:W-:Y:S01]  /*bd70*/  IMAD.MOV.U32 R7, RZ, RZ, -0x1 ;  /* 0xffffffffff077424 */ /* 0x000fe200078e00ff */
[----:B------:R-:W-:-:S02]  /*bd80*/  MOV R4, 0xbda0 ;  /* 0x0000bda000047802 */ /* 0x000fc40000000f00 */
[----:B------:R-:W-:Y:S05]  /*bd90*/  CALL.REL.NOINC `($__internal_6_$__cuda_sm70_shflsync_bfly_p) ;  /* 0x0000002000007944 */ /* 0x000fea0003c00000 */
[----:B-1----:R-:W-:Y:S01]  /*bda0*/  MOV R5, R0 ;  /* 0x0000000000057202 */ /* 0x002fe20000000f00 */
[----:B0-----:R-:W-:Y:S05]  /*bdb0*/  BRA `(.L_x_999) ;  /* 0xffff5f8000007947 */ /* 0x001fea000383ffff */
        .weak           $__internal_6_$__cuda_sm70_shflsync_bfly_p
        .type           $__internal_6_$__cuda_sm70_shflsync_bfly_p,@function
        .size           $__internal_6_$__cuda_sm70_shflsync_bfly_p,(.L_x_2679 - $__internal_6_$__cuda_sm70_shflsync_bfly_p)
$__internal_6_$__cuda_sm70_shflsync_bfly_p:
[----:B------:R-:W-:Y:S01]  /*bdc0*/  HFMA2.MMA R5, -RZ, RZ, 0, 0 ;  /* 0x00000000ff057435 */ /* 0x000fe200000001ff */
[----:B------:R-:W-:Y:S04]  /*bdd0*/  WARPSYNC R7 ;  /* 0x0000000700007348 */ /* 0x000fe80003800000 */
[----:B------:R0:W1:Y:S01]  /*bde0*/  SHFL.BFLY PT, R0, R6, R3, R0 ;  /* 0x0c00000306007389 */ /* 0x00006200000e0000 */
[----:B------:R-:W-:Y:S05]  /*bdf0*/  RET.REL.NODEC R4 `(_ZN4mmha33masked_multihead_attention_kernelIfLi128ELi128ELi1ELi32ELi256ELb1ELb1EEEv26Multihead_attention_paramsIT_XT5_EE) ;  /* 0xffff420004007950 */ /* 0x000fea0003c3ffff */
.L_x_1000:
        /* <DEDUP_REMOVED lines=16> */
.L_x_2679:


//--------------------- .text._ZN4mmha33masked_multihead_attention_kernelIfLi128ELi128ELi2ELi32ELi128ELb1ELb1EEEv26Multihead_attention_paramsIT_XT5_EE --------------------------
	.section	.text._ZN4mmha33masked_multihead_attention_kernelIfLi128ELi128ELi2ELi32ELi128ELb1ELb1EEEv26Multihead_attention_paramsIT_XT5_EE,"ax",@progbits
	.sectioninfo	@"SHI_REGISTERS=232"
	.align	128
        .global         _ZN4mmha33masked_multihead_attention_kernelIfLi128ELi128ELi2ELi32ELi128ELb1ELb1EEEv26Multihead_attention_paramsIT_XT5_EE
        .type           _ZN4mmha33masked_multihead_attention_kernelIfLi128ELi128ELi2ELi32ELi128ELb1ELb1EEEv26Multihead_attention_paramsIT_XT5_EE,@function
        .size           _ZN4mmha33masked_multihead_attention_kernelIfLi128ELi128ELi2ELi32ELi128ELb1ELb1EEEv26Multihead_attention_paramsIT_XT5_EE,(.L_x_2680 - _ZN4mmha33masked_multihead_attention_kernelIfLi128ELi128ELi2ELi32ELi128ELb1ELb1EEEv26Multihead_attention_paramsIT_XT5_EE)
        .other          _ZN4mmha33masked_multihead_attention_kernelIfLi128ELi128ELi2ELi32ELi128ELb1ELb1EEEv26Multihead_attention_paramsIT_XT5_EE,@"STO_CUDA_ENTRY STV_DEFAULT"
_ZN4mmha33masked_multihead_attention_kernelIfLi128ELi128ELi2ELi32ELi128ELb1ELb1EEEv26Multihead_attention_paramsIT_XT5_EE:
.text._ZN4mmha33masked_multihead_attention_kernelIfLi128ELi128ELi2ELi32ELi128ELb1ELb1EEEv26Multihead_attention_paramsIT_XT5_EE:
        /* <DEDUP_REMOVED lines=11> */
.L_x_1001:
        /* <DEDUP_REMOVED lines=10> */
[----:B------:R-:W-:Y:S01]  /*0150*/  CS2R R32, SRZ ;  /* 0x0000000000207805 */ /* 0x000fe2000001ff00 */
[----:B------:R-:W-:Y:S01]  /*0160*/  CS2R R34, SRZ ;  /* 0x0000000000227805 */ /* 0x000fe2000001ff00 */
[----:B------:R-:W-:-:S02]  /*0170*/  IABS R21, c[0x0][0x1d4] ;  /* 0x0000750000157a13 */ /* 0x000fc40000000000 */
[----:B------:R-:W-:Y:S01]  /*0180*/  ISETP.EQ.U32.AND P0, PT, RZ, c[0x0][0x170], PT ;  /* 0x00005c00ff007a0c */ /* 0x000fe20003f02070 */
[----:B------:R-:W-:Y:S01]  /*0190*/  IMAD.MOV.U32 R22, RZ, RZ, RZ ;  /* 0x000000ffff167224 */ /* 0x000fe200078e00ff */
[----:B------:R-:W-:Y:S01]  /*01a0*/  CS2R R40, SRZ ;  /* 0x0000000000287805 */ /* 0x000fe2000001ff00 */
[----:B------:R-:W-:Y:S01]  /*01b0*/  CS2R R42, SRZ ;  /* 0x00000000002a7805 */ /* 0x000fe2000001ff00 */
[----:B------:R-:W-:Y:S01]  /*01c0*/  BSSY B0, `(.L_x_1002) ;  /* 0x0000063000007945 */ /* 0x000fe20003800000 */
[----:B-1----:R-:W-:Y:S01]  /*01d0*/  IADD3 R4, R0, 0xffffffe, RZ ;  /* 0x0ffffffe00047810 */ /* 0x002fe20007ffe0ff */
[----:B------:R-:W-:Y:S01]  /*01e0*/  CS2R R44, SRZ ;  /* 0x00000000002c7805 */ /* 0x000fe2000001ff00 */
[----:B------:R-:W-:Y:S02]  /*01f0*/  P2R R27, PR, RZ, 0x10 ;  /* 0x00000010ff1b7803 */ /* 0x000fe40000000000 */
[----:B------:R1:W4:Y:S02]  /*0200*/  F2I.FTZ.U32.TRUNC.NTZ R5, R4 ;  /* 0x0000000400057305 */ /* 0x000324000021f000 */
[----:B-1----:R-:W-:-:S02]  /*0210*/  IMAD.MOV.U32 R4, RZ, RZ, RZ ;  /* 0x000000ffff047224 */ /* 0x002fc400078e00ff */
[----:B----4-:R-:W-:-:S04]  /*0220*/  IMAD.MOV R6, RZ, RZ, -R5 ;  /* 0x000000ffff067224 */ /* 0x010fc800078e0a05 */
[----:B------:R-:W-:Y:S01]  /*0230*/  IMAD R7, R6, R3, RZ ;  /* 0x0000000306077224 */ /* 0x000fe200078e02ff */
[----:B0-----:R-:W-:-:S03]  /*0240*/  IABS R6, R2 ;  /* 0x0000000200067213 */ /* 0x001fc60000000000 */
[----:B------:R-:W-:-:S06]  /*0250*/  IMAD.HI.U32 R5, R5, R7, R4 ;  /* 0x0000000705057227 */ /* 0x000fcc00078e0004 */
[----:B------:R-:W-:-:S05]  /*0260*/  IMAD.HI.U32 R5, R5, R6, RZ ;  /* 0x0000000605057227 */ /* 0x000fca00078e00ff */
[----:B------:R-:W-:-:S05]  /*0270*/  IADD3 R0, -R5, RZ, RZ ;  /* 0x000000ff05007210 */ /* 0x000fca0007ffe1ff */
        /* <DEDUP_REMOVED lines=10> */
[----:B------:R-:W-:-:S03]  /*0320*/  IMAD.WIDE R4, R2, R15, c[0x0][0x278] ;  /* 0x00009e0002047625 */ /* 0x000fc600078e020f */
[----:B------:R-:W-:Y:S02]  /*0330*/  @!P3 IADD3 R20, -R20, RZ, RZ ;  /* 0x000000ff1414b210 */ /* 0x000fe40007ffe1ff */
[----:B------:R-:W-:Y:S01]  /*0340*/  @!P2 LOP3.LUT R20, RZ, c[0x0][0x1d0], RZ, 0x33, !PT ;  /* 0x00007400ff14aa12 */ /* 0x000fe200078e33ff */
[----:B------:R-:W4:Y:S04]  /*0350*/  LDG.E R16, [R4.64] ;  /* 0x0000002404107981 */ /* 0x000f28000c1e1900 */
[----:B------:R-:W-:-:S05]  /*0360*/  @P4 IMAD.WIDE R6, R20, R15, c[0x0][0x240] ;  /* 0x0000900014064625 */ /* 0x000fca00078e020f */
[----:B------:R-:W4:Y:S01]  /*0370*/  @P4 LDG.E R17, [R6.64] ;  /* 0x0000002406114981 */ /* 0x000f22000c1e1900 */
[C---:B--2---:R-:W-:Y:S01]  /*0380*/  ISETP.GT.AND P5, PT, R19.reuse, 0x1f, PT ;  /* 0x0000001f1300780c */ /* 0x044fe20003fa4270 */
[----:B---3--:R-:W-:Y:S01]  /*0390*/  IMAD R24, R2, c[0x0][0x1d8], R18 ;  /* 0x0000760002187a24 */ /* 0x008fe200078e0212 */
[C---:B------:R-:W-:Y:S01]  /*03a0*/  ISETP.LT.AND P2, PT, R19.reuse, 0x20, P4 ;  /* 0x000000201300780c */ /* 0x040fe20002741270 */
[----:B------:R-:W-:Y:S01]  /*03b0*/  IMAD.SHL.U32 R23, R19, 0x4, RZ ;  /* 0x0000000413177824 */ /* 0x000fe200078e00ff */
[----:B------:R-:W-:Y:S02]  /*03c0*/  ISETP.NE.U32.AND P1, PT, RZ, c[0x0][0x1f8], PT ;  /* 0x00007e00ff007a0c */ /* 0x000fe40003f25070 */
[----:B------:R-:W-:Y:S02]  /*03d0*/  SHF.L.U32 R24, R24, 0x7, RZ ;  /* 0x0000000718187819 */ /* 0x000fe400000006ff */
[----:B------:R-:W-:Y:S02]  /*03e0*/  ISETP.NE.AND.EX P1, PT, RZ, c[0x0][0x1fc], PT, P1 ;  /* 0x00007f00ff007a0c */ /* 0x000fe40003f25310 */
[----:B------:R-:W-:Y:S01]  /*03f0*/  SHF.R.S32.HI R3, RZ, 0x1f, R2 ;  /* 0x0000001fff037819 */ /* 0x000fe20000011402 */
[----:B------:R-:W-:Y:S01]  /*0400*/  IMAD.IADD R29, R24, 0x1, R23 ;  /* 0x00000001181d7824 */ /* 0x000fe200078e0217 */
[----:B------:R-:W-:-:S02]  /*0410*/  ISETP.EQ.OR.EX P0, PT, RZ, c[0x0][0x174], P5, P0 ;  /* 0x00005d00ff007a0c */ /* 0x000fc40002f02700 */
[----:B------:R-:W-:Y:S01]  /*0420*/  P2R R0, PR, RZ, 0x20 ;  /* 0x00000020ff007803 */ /* 0x000fe20000000000 */
[----:B------:R-:W-:-:S05]  /*0430*/  IMAD.SHL.U32 R0, R18, 0x80, RZ ;  /* 0x0000008012007824 */ /* 0x000fca00078e00ff */
[----:B------:R-:W-:Y:S02]  /*0440*/  IADD3 R14, R0, R23, RZ ;  /* 0x00000017000e7210 */ /* 0x000fe40007ffe0ff */
[----:B------:R-:W-:-:S04]  /*0450*/  @P1 LEA R10, P3, R2, c[0x0][0x1f8], 0x2 ;  /* 0x00007e00020a1a11 */ /* 0x000fc800078610ff */
[----:B------:R-:W-:Y:S02]  /*0460*/  @P1 LEA.HI.X R11, R2, c[0x0][0x1fc], R3, 0x2, P3 ;  /* 0x00007f00020b1a11 */ /* 0x000fe400018f1403 */
[----:B------:R-:W0:Y:S03]  /*0470*/  I2F.RP R3, R21 ;  /* 0x0000001500037306 */ /* 0x000e260000209400 */
[----:B------:R1:W5:Y:S05]  /*0480*/  @P1 LDG.E R22, [R10.64] ;  /* 0x000000240a161981 */ /* 0x00036a000c1e1900 */
[----:B0-----:R-:W0:Y:S01]  /*0490*/  MUFU.RCP R3, R3 ;  /* 0x0000000300037308 */ /* 0x001e220000001000 */
[----:B----4-:R-:W-:-:S05]  /*04a0*/  IADD3 R25, R16, -0x1, RZ ;  /* 0xffffffff10197810 */ /* 0x010fca0007ffe0ff */
[----:B------:R-:W-:Y:S02]  /*04b0*/  @!P5 IMAD.SHL.U32 R4, R25, 0x4, RZ ;  /* 0x000000041904d824 */ /* 0x000fe400078e00ff */
[----:B------:R-:W-:Y:S02]  /*04c0*/  @P2 IMAD R6, R17, c[0x0][0x1d8], R18 ;  /* 0x0000760011062a24 */ /* 0x000fe400078e0212 */
[----:B------:R-:W-:Y:S02]  /*04d0*/  @!P5 IMAD R4, R29, c[0x0][0x1d4], R4 ;  /* 0x000075001d04da24 */ /* 0x000fe400078e0204 */
[----:B------:R-:W-:Y:S02]  /*04e0*/  @P2 IMAD R8, R6, 0x80, R23 ;  /* 0x0000008006082824 */ /* 0x000fe400078e0217 */
[----:B------:R-:W-:-:S04]  /*04f0*/  @!P5 IMAD.WIDE R4, R4, R15, c[0x0][0x198] ;  /* 0x000066000404d625 */ /* 0x000fc800078e020f */
[-C--:B------:R-:W-:Y:S01]  /*0500*/  @P2 IMAD.WIDE R8, R8, R15.reuse, c[0x0][0x230] ;  /* 0x00008c0008082625 */ /* 0x080fe200078e020f */
[----:B------:R2:W5:Y:S01]  /*0510*/  @!P5 LDG.E.128 R32, [R4.64] ;  /* 0x000000240420d981 */ /* 0x000562000c1e1d00 */
[----:B0-----:R-:W-:Y:S02]  /*0520*/  IADD3 R12, R3, 0xffffffe, RZ ;  /* 0x0ffffffe030c7810 */ /* 0x001fe40007ffe0ff */
[----:B------:R-:W-:Y:S01]  /*0530*/  @!P0 IMAD.WIDE R6, R14, R15, c[0x0][0x170] ;  /* 0x00005c000e068625 */ /* 0x000fe200078e020f */
[----:B------:R2:W5:Y:S01]  /*0540*/  @P2 LDG.E.128 R48, [R8.64] ;  /* 0x0000002408302981 */ /* 0x000562000c1e1d00 */
[----:B------:R0:W1:Y:S03]  /*0550*/  F2I.FTZ.U32.TRUNC.NTZ R13, R12 ;  /* 0x0000000c000d7305 */ /* 0x000066000021f000 */
[----:B------:R3:W5:Y:S01]  /*0560*/  @!P0 LDG.E.128 R40, [R6.64] ;  /* 0x0000002406288981 */ /* 0x000762000c1e1d00 */
[----:B------:R-:W-:Y:S01]  /*0570*/  IABS R26, R25 ;  /* 0x00000019001a7213 */ /* 0x000fe20000000000 */
[----:B0-----:R-:W-:-:S02]  /*0580*/  IMAD.MOV.U32 R12, RZ, RZ, RZ ;  /* 0x000000ffff0c7224 */ /* 0x001fc400078e00ff */
[----:B-1----:R-:W-:-:S04]  /*0590*/  IMAD.MOV R10, RZ, RZ, -R13 ;  /* 0x000000ffff0a7224 */ /* 0x002fc800078e0a0d */
[----:B---3--:R-:W-:-:S04]  /*05a0*/  IMAD R7, R10, R21, RZ ;  /* 0x000000150a077224 */ /* 0x008fc800078e02ff */
[----:B------:R-:W-:-:S06]  /*05b0*/  IMAD.HI.U32 R13, R13, R7, R12 ;  /* 0x000000070d0d7227 */ /* 0x000fcc00078e000c */
[----:B------:R-:W-:-:S05]  /*05c0*/  IMAD.HI.U32 R13, R13, R26, RZ ;  /* 0x0000001a0d0d7227 */ /* 0x000fca00078e00ff */
[----:B------:R-:W-:-:S05]  /*05d0*/  IADD3 R13, -R13, RZ, RZ ;  /* 0x000000ff0d0d7210 */ /* 0x000fca0007ffe1ff */
[----:B------:R-:W-:-:S05]  /*05e0*/  IMAD R26, R21, R13, R26 ;  /* 0x0000000d151a7224 */ /* 0x000fca00078e021a */
[----:B------:R-:W-:Y:S01]  /*05f0*/  ISETP.GT.U32.AND P0, PT, R21, R26, PT ;  /* 0x0000001a1500720c */ /* 0x000fe20003f04070 */
[----:B------:R-:W-:Y:S01]  /*0600*/  IMAD R3, R2, c[0x0][0x1c8], R0 ;  /* 0x0000720002037a24 */ /* 0x000fe200078e0200 */
[----:B------:R-:W-:Y:S01]  /*0610*/  ISETP.NE.AND P4, PT, RZ, c[0x0][0x1ec], PT ;  /* 0x00007b00ff007a0c */ /* 0x000fe20003f85270 */
[----:B------:R-:W-:-:S10]  /*0620*/  CS2R R46, SRZ ;  /* 0x00000000002e7805 */ /* 0x000fd4000001ff00 */
[----:B------:R-:W-:Y:S01]  /*0630*/  @!P0 IMAD.IADD R26, R26, 0x1, -R21 ;  /* 0x000000011a1a8824 */ /* 0x000fe200078e0a15 */
[----:B------:R-:W-:-:S04]  /*0640*/  ISETP.NE.AND P0, PT, RZ, c[0x0][0x1c8], PT ;  /* 0x00007200ff007a0c */ /* 0x000fc80003f05270 */
[----:B------:R-:W-:Y:S02]  /*0650*/  ISETP.GT.U32.AND P1, PT, R21, R26, PT ;  /* 0x0000001a1500720c */ /* 0x000fe40003f24070 */
[----:B------:R-:W-:Y:S01]  /*0660*/  SEL R0, R24, R3, !P0 ;  /* 0x0000000318007207 */ /* 0x000fe20004000000 */
[----:B------:R-:W-:Y:S05]  /*0670*/  @P5 BRA `(.L_x_1003) ;  /* 0x0000017000005947 */ /* 0x000fea0003800000 */
[----:B--2---:R-:W-:Y:S02]  /*0680*/  IMAD.MOV.U32 R3, RZ, RZ, c[0x0][0x258] ;  /* 0x00009600ff037624 */ /* 0x004fe400078e00ff */
[----:B------:R-:W-:-:S03]  /*0690*/  IMAD.IADD R0, R0, 0x1, R23 ;  /* 0x0000000100007824 */ /* 0x000fc600078e0217 */
[----:B------:R-:W-:-:S13]  /*06a0*/  ISETP.NE.AND P0, PT, R3, 0x2, PT ;  /* 0x000000020300780c */ /* 0x000fda0003f05270 */
[----:B------:R-:W-:-:S04]  /*06b0*/  @!P0 IADD3 R8, P3, R0, c[0x0][0x168], RZ ;  /* 0x00005a0000088a10 */ /* 0x000fc80007f7e0ff */
        /* <DEDUP_REMOVED lines=19> */
.L_x_1003:
[----:B0-2---:R-:W-:Y:S05]  /*07f0*/  BSYNC B0 ;  /* 0x0000000000007941 */ /* 0x005fea0003800000 */
.L_x_1002:
        /* <DEDUP_REMOVED lines=11> */
.L_x_1005:
[----:B------:R-:W-:Y:S05]  /*08b0*/  BSYNC B0 ;  /* 0x0000000000007941 */ /* 0x000fea0003800000 */
.L_x_1004:
[----:B-----5:R-:W-:Y:S01]  /*08c0*/  @!P4 FADD.FTZ R32, R32, R36 ;  /* 0x000000242020c221 */ /* 0x020fe20000010000 */
[----:B------:R-:W-:Y:S01]  /*08d0*/  ULDC.U8 UR4, c[0x0][0x1e4] ;  /* 0x0000790000047ab9 */ /* 0x000fe20000000000 */
[----:B------:R-:W-:Y:S01]  /*08e0*/  @!P4 FADD.FTZ R33, R33, R37 ;  /* 0x000000252121c221 */ /* 0x000fe20000010000 */
[----:B------:R-:W-:Y:S01]  /*08f0*/  ISETP.GE.AND P3, PT, R25, RZ, PT ;  /* 0x000000ff1900720c */ /* 0x000fe20003f66270 */
[----:B------:R-:W-:Y:S01]  /*0900*/  @!P4 FADD.FTZ R34, R34, R38 ;  /* 0x000000262222c221 */ /* 0x000fe20000010000 */
[----:B------:R-:W-:Y:S01]  /*0910*/  ISETP.NE.AND P0, PT, RZ, c[0x0][0x1d4], PT ;  /* 0x00007500ff007a0c */ /* 0x000fe20003f05270 */
[----:B------:R-:W-:Y:S02]  /*0920*/  @!P4 FADD.FTZ R35, R35, R39 ;  /* 0x000000272323c221 */ /* 0x000fe40000010000 */
[----:B------:R-:W-:Y:S01]  /*0930*/  @!P1 IMAD.IADD R26, R26, 0x1, -R21 ;  /* 0x000000011a1a9824 */ /* 0x000fe200078e0a15 */
[----:B------:R-:W-:Y:S01]  /*0940*/  ISETP.NE.AND P1, PT, RZ, UR4, PT ;  /* 0x00000004ff007c0c */ /* 0x000fe2000bf25270 */
[----:B------:R-:W-:-:S02]  /*0950*/  @P2 FMUL.FTZ R32, R32, R48 ;  /* 0x0000003020202220 */ /* 0x000fc40000410000 */
[----:B------:R-:W-:Y:S02]  /*0960*/  @P2 FMUL.FTZ R33, R33, R49 ;  /* 0x0000003121212220 */ /* 0x000fe40000410000 */
[----:B------:R-:W-:Y:S02]  /*0970*/  @P2 FMUL.FTZ R34, R34, R50 ;  /* 0x0000003222222220 */ /* 0x000fe40000410000 */
[----:B------:R-:W-:Y:S01]  /*0980*/  @P2 FMUL.FTZ R35, R35, R51 ;  /* 0x0000003323232220 */ /* 0x000fe20000410000 */
[----:B------:R-:W-:Y:S01]  /*0990*/  ISETP.LT.AND P2, PT, RZ, c[0x0][0x1e0], PT ;  /* 0x00007800ff007a0c */ /* 0x000fe20003f41270 */
[----:B------:R-:W-:Y:S01]  /*09a0*/  @!P3 IMAD.MOV R26, RZ, RZ, -R26 ;  /* 0x000000ffff1ab224 */ /* 0x000fe200078e0a1a */
[----:B------:R-:W-:Y:S01]  /*09b0*/  @!P0 LOP3.LUT R26, RZ, c[0x0][0x1d4], RZ, 0x33, !PT ;  /* 0x00007500ff1a8a12 */ /* 0x000fe200078e33ff */
[----:B------:R-:W-:Y:S01]  /*09c0*/  FADD.FTZ R40, R40, R44 ;  /* 0x0000002c28287221 */ /* 0x000fe20000010000 */
[----:B------:R-:W-:Y:S01]  /*09d0*/  ISETP.GE.AND P0, PT, R19, 0x20, PT ;  /* 0x000000201300780c */ /* 0x000fe20003f06270 */
[----:B------:R-:W-:-:S02]  /*09e0*/  FADD.FTZ R41, R41, R45 ;  /* 0x0000002d29297221 */ /* 0x000fc40000010000 */
[----:B------:R-:W-:Y:S02]  /*09f0*/  FADD.FTZ R42, R42, R46 ;  /* 0x0000002e2a2a7221 */ /* 0x000fe40000010000 */
[----:B------:R-:W-:Y:S02]  /*0a00*/  FADD.FTZ R43, R43, R47 ;  /* 0x0000002f2b2b7221 */ /* 0x000fe40000010000 */
[----:B------:R-:W-:Y:S02]  /*0a10*/  IMAD R157, R20, c[0x0][0x1d8], RZ ;  /* 0x00007600149d7a24 */ /* 0x000fe400078e02ff */
[----:B------:R-:W-:Y:S05]  /*0a20*/  @!P1 BRA P2, `(.L_x_1006) ;  /* 0x00000be000009947 */ /* 0x000fea0001000000 */
[----:B------:R-:W-:-:S04]  /*0a30*/  MOV R0, c[0x0][0x1e0] ;  /* 0x0000780000007a02 */ /* 0x000fc80000000f00 */
        /* <DEDUP_REMOVED lines=41> */
[----:B------:R-:W-:Y:S02]  /*0cd0*/  IMAD.MOV.U32 R5, RZ, RZ, c[0x4][0xcc] ;  /* 0x01003300ff057624 */ /* 0x000fe400078e00ff */
[----:B------:R-:W-:Y:S02]  /*0ce0*/  IMAD.MOV.U32 R6, RZ, RZ, c[0x4][0xd0] ;  /* 0x01003400ff067624 */ /* 0x000fe400078e00ff */
[----:B------:R-:W-:-:S02]  /*0cf0*/  IMAD.MOV.U32 R8, RZ, RZ, 0x53f ;  /* 0x0000053fff087424 */ /* 0x000fc400078e00ff */
[----:B------:R-:W-:Y:S02]  /*0d00*/  IMAD.MOV.U32 R10, RZ, RZ, c[0x4][0x88] ;  /* 0x01002200ff0a7624 */ /* 0x000fe400078e00ff */
[----:B------:R-:W-:Y:S02]  /*0d10*/  IMAD.MOV.U32 R11, RZ, RZ, c[0x4][0x8c] ;  /* 0x01002300ff0b7624 */ /* 0x000fe400078e00ff */
[----:B------:R-:W-:Y:S02]  /*0d20*/  IMAD.MOV.U32 R13, RZ, RZ, RZ ;  /* 0x000000ffff0d7224 */ /* 0x000fe400078e00ff */
[----:B0-----:R-:W-:Y:S01]  /*0d30*/  LEPC R20 ;  /* 0x000000000014734e */ /* 0x001fe20000000000 */
[----:B------:R-:W-:Y:S02]  /*0d40*/  MOV R3, 0xdb0 ;  /* 0x00000db000037802 */ /* 0x000fe40000000f00 */
[----:B------:R-:W-:Y:S02]  /*0d50*/  MOV R0, 0xd30 ;  /* 0x00000d3000007802 */ /* 0x000fe40000000f00 */
[----:B------:R-:W-:Y:S02]  /*0d60*/  MOV R9, 0x0 ;  /* 0x0000000000097802 */ /* 0x000fe40000000f00 */
[----:B------:R-:W-:-:S02]  /*0d70*/  MOV R28, 0x0 ;  /* 0x00000000001c7802 */ /* 0x000fc40000000f00 */
[----:B------:R-:W-:-:S04]  /*0d80*/  IADD3 R20, P0, P1, -R0, R3, R20 ;  /* 0x0000000300147210 */ /* 0x000fc8000791e114 */
[----:B------:R-:W-:-:S04]  /*0d90*/  IADD3.X R21, ~R28, R9, R21, P0, P1 ;  /* 0x000000091c157210 */ /* 0x000fc800007e2515 */
[----:B-1----:R-:W-:Y:S05]  /*0da0*/  CALL.ABS.NOINC R14 ;  /* 0x000000000e007343 */ /* 0x002fea0003c00000 */
.L_x_1008:
[----:B------:R-:W-:Y:S01]  /*0db0*/  ISETP.NE.AND P6, PT, R45, RZ, PT ;  /* 0x000000ff2d00720c */ /* 0x000fe20003fc5270 */
[----:B------:R-:W-:Y:S02]  /*0dc0*/  IMAD R0, R30, R31, R44 ;  /* 0x0000001f1e007224 */ /* 0x000fe400078e022c */
[----:B------:R-:W-:-:S03]  /*0dd0*/  IMAD.MOV.U32 R5, RZ, RZ, c[0x0][0x1e0] ;  /* 0x00007800ff057624 */ /* 0x000fc600078e00ff */
[----:B------:R-:W-:-:S05]  /*0de0*/  LEA R14, R0, 0x420, 0x2 ;  /* 0x00000420000e7811 */ /* 0x000fca00078e10ff */
[----:B------:R-:W-:Y:S02]  /*0df0*/  IMAD R15, R5, 0x4, R14 ;  /* 0x00000004050f7824 */ /* 0x000fe400078e020e */
[----:B------:R-:W-:Y:S05]  /*0e00*/  @!P6 BRA `(.L_x_1009) ;  /* 0x000000300000e947 */ /* 0x000fea0003800000 */
[----:B------:R-:W-:Y:S01]  /*0e10*/  ISETP.NE.AND P5, PT, RZ, c[0x0][0x1ec], PT ;  /* 0x00007b00ff007a0c */ /* 0x000fe20003fa5270 */
[----:B------:R0:W-:-:S12]  /*0e20*/  STS.128 [R14], R40 ;  /* 0x000000280e007388 */ /* 0x0001d80000000c00 */
[----:B------:R0:W-:Y:S02]  /*0e30*/  @!P5 STS.128 [R15], R32 ;  /* 0x000000200f00d388 */ /* 0x0001e40000000c00 */
.L_x_1009:
        /* <DEDUP_REMOVED lines=54> */
.L_x_1013:
[C---:B------:R-:W-:Y:S01]  /*11a0*/  IMAD R31, R5.reuse, 0x4, R21 ;  /* 0x00000004051f7824 */ /* 0x040fe200078e0215 */
[----:B------:R-:W-:Y:S01]  /*11b0*/  LEA R20, R5, R30, 0x2 ;  /* 0x0000001e05147211 */ /* 0x000fe200078e10ff */
[----:B------:R-:W-:Y:S01]  /*11c0*/  BSSY B2, `(.L_x_1015) ;  /* 0x0000031000027945 */ /* 0x000fe20003800000 */
[----:B0-----:R-:W-:-:S02]  /*11d0*/  LEA.HI R0, R0, R0, RZ, 0x1 ;  /* 0x0000000000007211 */ /* 0x001fc400078f08ff */
[----:B------:R0:W4:Y:S03]  /*11e0*/  LDS R32, [R31] ;  /* 0x000000001f207984 */ /* 0x0001260000000800 */
[----:B------:R-:W-:Y:S01]  /*11f0*/  IMAD.SHL.U32 R0, R0, 0x2, RZ ;  /* 0x0000000200007824 */ /* 0x000fe200078e00ff */
[----:B------:R0:W3:Y:S04]  /*1200*/  LDS R34, [R31+0x4] ;  /* 0x000004001f227984 */ /* 0x0000e80000000800 */
[----:B------:R0:W2:Y:S01]  /*1210*/  LDS R33, [R20] ;  /* 0x0000000014217984 */ /* 0x0000a20000000800 */
[----:B------:R-:W-:-:S03]  /*1220*/  LOP3.LUT R7, R0, 0xfffffffc, RZ, 0xc0, !PT ;  /* 0xfffffffc00077812 */ /* 0x000fc600078ec0ff */
[----:B------:R0:W1:Y:S01]  /*1230*/  LDS R35, [R20+0x4] ;  /* 0x0000040014237984 */ /* 0x0000620000000800 */
[----:B------:R-:W-:-:S13]  /*1240*/  ISETP.GE.AND P0, PT, R7, c[0x0][0x1e0], PT ;  /* 0x0000780007007a0c */ /* 0x000fda0003f06270 */
[----:B------:R-:W-:Y:S05]  /*1250*/  @P0 BRA `(.L_x_1016) ;  /* 0x0000027000000947 */ /* 0x000fea0003800000 */
[----:B0-----:R-:W0:Y:S01]  /*1260*/  I2F R6, c[0x0][0x1e0] ;  /* 0x0000780000067b06 */ /* 0x001e220000201400 */
[----:B------:R-:W-:Y:S02]  /*1270*/  IADD3 R4, R7, 0x2, RZ ;  /* 0x0000000207047810 */ /* 0x000fe40007ffe0ff */
        /* <DEDUP_REMOVED lines=31> */
[----:B------:R-:W-:-:S02]  /*1470*/  FFMA.FTZ R43, R43, R6, R9 ;  /* 0x000000062b2b7223 */ /* 0x000fc40000010009 */
[----:B------:R-:W-:Y:S02]  /*1480*/  FFMA.FTZ R35, R35, R6, R10 ;  /* 0x0000000623237223 */ /* 0x000fe4000001000a */
[-C--:B------:R-:W-:Y:S02]  /*1490*/  FFMA.FTZ R41, R41, R0.reuse, R5 ;  /* 0x0000000029297223 */ /* 0x080fe40000010005 */
[----:B------:R-:W-:Y:S02]  /*14a0*/  FFMA.FTZ R33, R33, R0, R4 ;  /* 0x0000000021217223 */ /* 0x000fe40000010004 */
[----:B------:R-:W-:Y:S02]  /*14b0*/  IMAD.MOV.U32 R42, RZ, RZ, R8 ;  /* 0x000000ffff2a7224 */ /* 0x000fe400078e0008 */
[----:B------:R-:W-:Y:S02]  /*14c0*/  IMAD.MOV.U32 R40, RZ, RZ, R3 ;  /* 0x000000ffff287224 */ /* 0x000fe400078e0003 */
.L_x_1016:
[----:B0-----:R-:W-:Y:S05]  /*14d0*/  BSYNC B2 ;  /* 0x0000000000027941 */ /* 0x001fea0003800000 */
.L_x_1015:
[----:B----4-:R0:W-:Y:S04]  /*14e0*/  STS [R31], R32 ;  /* 0x000000201f007388 */ /* 0x0101e80000000800 */
[----:B---3--:R0:W-:Y:S04]  /*14f0*/  STS [R31+0x4], R34 ;  /* 0x000004221f007388 */ /* 0x0081e80000000800 */
[----:B--2---:R0:W-:Y:S04]  /*1500*/  STS [R20], R33 ;  /* 0x0000002114007388 */ /* 0x0041e80000000800 */
[----:B-1----:R0:W-:Y:S02]  /*1510*/  STS [R20+0x4], R35 ;  /* 0x0000042314007388 */ /* 0x0021e40000000800 */
.L_x_1014:
[----:B------:R-:W-:Y:S05]  /*1520*/  BSYNC B1 ;  /* 0x0000000000017941 */ /* 0x000fea0003800000 */
.L_x_1012:
[----:B-1----:R1:W-:Y:S04]  /*1530*/  STS [R21], R40 ;  /* 0x0000002815007388 */ /* 0x0023e80000000800 */
[----:B--2---:R1:W-:Y:S04]  /*1540*/  STS [R21+0x4], R42 ;  /* 0x0000042a15007388 */ /* 0x0043e80000000800 */
[----:B---3--:R1:W-:Y:S04]  /*1550*/  STS [R30], R41 ;  /* 0x000000291e007388 */ /* 0x0083e80000000800 */
[----:B----4-:R1:W-:Y:S02]  /*1560*/  STS [R30+0x4], R43 ;  /* 0x0000042b1e007388 */ /* 0x0103e40000000800 */
.L_x_1011:
[----:B------:R-:W-:Y:S05]  /*1570*/  BSYNC B0 ;  /* 0x0000000000007941 */ /* 0x000fea0003800000 */
.L_x_1010:
[----:B------:R-:W-:Y:S06]  /*1580*/  BAR.SYNC.DEFER_BLOCKING 0x0 ;  /* 0x0000000000007b1d */ /* 0x000fec0000010000 */
[----:B------:R-:W-:Y:S01]  /*1590*/  BSSY B0, `(.L_x_1017) ;  /* 0x0000005000007945 */ /* 0x000fe20003800000 */
[----:B------:R-:W-:Y:S05]  /*15a0*/  @!P6 BRA `(.L_x_1018) ;  /* 0x000000300000e947 */ /* 0x000fea0003800000 */
[----:B------:R-:W-:Y:S01]  /*15b0*/  ISETP.NE.AND P0, PT, RZ, c[0x0][0x1ec], PT ;  /* 0x00007b00ff007a0c */ /* 0x000fe20003f05270 */
[----:B01----:R0:W1:-:S12]  /*15c0*/  LDS.128 R40, [R14] ;  /* 0x000000000e287984 */ /* 0x0030580000000c00 */
[----:B------:R0:W2:Y:S02]  /*15d0*/  @!P0 LDS.128 R32, [R15] ;  /* 0x000000000f208984 */ /* 0x0000a40000000c00 */
.L_x_1018:
[----:B------:R-:W-:Y:S05]  /*15e0*/  BSYNC B0 ;  /* 0x0000000000007941 */ /* 0x000fea0003800000 */
.L_x_1017:
[----:B------:R-:W-:Y:S06]  /*15f0*/  BAR.SYNC.DEFER_BLOCKING 0x0 ;  /* 0x0000000000007b1d */ /* 0x000fec0000010000 */
[----:B------:R-:W-:Y:S05]  /*1600*/  BRA `(.L_x_1007) ;  /* 0x000004c000007947 */ /* 0x000fea0003800000 */
.L_x_1006:
[----:B------:R-:W-:Y:S01]  /*1610*/  ISETP.NE.AND P0, PT, RZ, c[0x0][0x1ec], PT ;  /* 0x00007b00ff007a0c */ /* 0x000fe20003f05270 */
[----:B------:R-:W-:Y:S01]  /*1620*/  BSSY B0, `(.L_x_1007) ;  /* 0x000004a000007945 */ /* 0x000fe20003800000 */
[----:B------:R-:W-:-:S11]  /*1630*/  IADD3 R7, -R22, c[0x0][0x1ec], RZ ;  /* 0x00007b0016077a10 */ /* 0x000fd60007ffe1ff */
        /* <DEDUP_REMOVED lines=32> */
.L_x_1019:
        /* <DEDUP_REMOVED lines=40> */
.L_x_1020:
[----:B------:R-:W-:Y:S05]  /*1ac0*/  BSYNC B0 ;  /* 0x0000000000007941 */ /* 0x000fea0003800000 */
.L_x_1007:
[----:B------:R-:W-:Y:S01]  /*1ad0*/  ISETP.GT.AND P0, PT, R19, 0x1f, PT ;  /* 0x0000001f1300780c */ /* 0x000fe20003f04270 */
[----:B------:R-:W-:Y:S01]  /*1ae0*/  BSSY B0, `(.L_x_1021) ;  /* 0x000001e000007945 */ /* 0x000fe20003800000 */
[----:B------:R-:W-:Y:S01]  /*1af0*/  IADD3 R0, R16, -c[0x0][0x1d4], RZ ;  /* 0x8000750010007a10 */ /* 0x000fe20007ffe0ff */
[----:B------:R-:W-:-:S03]  /*1b00*/  IMAD.MOV.U32 R6, RZ, RZ, RZ ;  /* 0x000000ffff067224 */ /* 0x000fc600078e00ff */
[----:B------:R-:W-:-:S07]  /*1b10*/  IMNMX R0, RZ, R0, !PT ;  /* 0x00000000ff007217 */ /* 0x000fce0007800200 */
[----:B------:R-:W-:Y:S05]  /*1b20*/  @P0 BRA `(.L_x_1022) ;  /* 0x0000019000000947 */ /* 0x000fea0003800000 */
[----:B-1----:R1:W-:Y:S01]  /*1b30*/  STS.128 [R19.X16+0x20], R40 ;  /* 0x0000202813007388 */ /* 0x0023e2000000cc00 */
[----:B------:R-:W-:Y:S01]  /*1b40*/  ISETP.NE.AND P0, PT, RZ, c[0x0][0x1ec], PT ;  /* 0x00007b00ff007a0c */ /* 0x000fe20003f05270 */
[----:B--2---:R-:W-:-:S04]  /*1b50*/  FMUL.FTZ R4, R40, R32 ;  /* 0x0000002028047220 */ /* 0x004fc80000410000 */
[----:B------:R-:W-:-:S04]  /*1b60*/  FFMA.FTZ R3, R41, R33, R4 ;  /* 0x0000002129037223 */ /* 0x000fc80000010004 */
[----:B------:R-:W-:-:S04]  /*1b70*/  FFMA.FTZ R6, R42, R34, R3 ;  /* 0x000000222a067223 */ /* 0x000fc80000010003 */
[----:B------:R-:W-:Y:S05]  /*1b80*/  @P0 BRA `(.L_x_1023) ;  /* 0x0000006000000947 */ /* 0x000fea0003800000 */
[----:B------:R-:W-:Y:S01]  /*1b90*/  IMAD.SHL.U32 R4, R26, 0x4, RZ ;  /* 0x000000041a047824 */ /* 0x000fe200078e00ff */
[----:B------:R2:W-:Y:S01]  /*1ba0*/  STS.128 [R19.X16+0x220], R36 ;  /* 0x0002202413007388 */ /* 0x0005e2000000cc00 */
[----:B------:R-:W-:Y:S02]  /*1bb0*/  IMAD.MOV.U32 R5, RZ, RZ, 0x4 ;  /* 0x00000004ff057424 */ /* 0x000fe400078e00ff */
[----:B------:R-:W-:-:S04]  /*1bc0*/  IMAD R4, R29, c[0x0][0x1d4], R4 ;  /* 0x000075001d047a24 */ /* 0x000fc800078e0204 */
[----:B------:R-:W-:-:S05]  /*1bd0*/  IMAD.WIDE R4, R4, R5, c[0x0][0x198] ;  /* 0x0000660004047625 */ /* 0x000fca00078e0205 */
[----:B------:R2:W-:Y:S02]  /*1be0*/  STG.E.128 [R4.64], R32 ;  /* 0x0000002004007986 */ /* 0x0005e4000c101d24 */
.L_x_1023:
[----:B------:R-:W-:Y:S01]  /*1bf0*/  FFMA.FTZ R6, R43, R35, R6 ;  /* 0x000000232b067223 */ /* 0x000fe20000010006 */
[----:B------:R-:W-:Y:S05]  /*1c00*/  BRA.DIV ~URZ, `(.L_x_1024) ;  /* 0x00007a527f007947 */ /* 0x000fea000b800000 */
[----:B------:R3:W4:Y:S02]  /*1c10*/  SHFL.BFLY PT, R3, R6, 0x10, 0x1f ;  /* 0x0e001f0006037f89 */ /* 0x00072400000e0000 */
.L_x_1156:
[----:B----4-:R-:W-:Y:S01]  /*1c20*/  FADD.FTZ R8, R6, R3 ;  /* 0x0000000306087221 */ /* 0x010fe20000010000 */
[----:B------:R-:W-:Y:S05]  /*1c30*/  BRA.DIV ~URZ, `(.L_x_1025) ;  /* 0x00007aa27f007947 */ /* 0x000fea000b800000 */
[----:B------:R-:W4:Y:S02]  /*1c40*/  SHFL.BFLY PT, R3, R8, 0x8, 0x1f ;  /* 0x0d001f0008037f89 */ /* 0x000f2400000e0000 */
[----:B----4-:R-:W-:-:S05]  /*1c50*/  FADD.FTZ R3, R8, R3 ;  /* 0x0000000308037221 */ /* 0x010fca0000010000 */
[----:B--2---:R-:W2:Y:S02]  /*1c60*/  SHFL.BFLY PT, R4, R3, 0x4, 0x1f ;  /* 0x0c801f0003047f89 */ /* 0x004ea400000e0000 */
[----:B--2---:R-:W-:-:S05]  /*1c70*/  FADD.FTZ R4, R3, R4 ;  /* 0x0000000403047221 */ /* 0x004fca0000010000 */
[----:B------:R-:W2:Y:S02]  /*1c80*/  SHFL.BFLY PT, R5, R4, 0x2, 0x1f ;  /* 0x0c401f0004057f89 */ /* 0x000ea400000e0000 */
[----:B--2---:R-:W-:-:S05]  /*1c90*/  FADD.FTZ R5, R4, R5 ;  /* 0x0000000504057221 */ /* 0x004fca0000010000 */
[----:B---3--:R2:W3:Y:S02]  /*1ca0*/  SHFL.BFLY PT, R6, R5, 0x1, 0x1f ;  /* 0x0c201f0005067f89 */ /* 0x0084e400000e0000 */
.L_x_1157:
[----:B---3--:R-:W-:Y:S02]  /*1cb0*/  FADD.FTZ R6, R6, R5 ;  /* 0x0000000506067221 */ /* 0x008fe40000010000 */
.L_x_1022:
[----:B------:R-:W-:Y:S05]  /*1cc0*/  BSYNC B0 ;  /* 0x0000000000007941 */ /* 0x000fea0003800000 */
.L_x_1021:
[C---:B------:R-:W-:Y:S01]  /*1cd0*/  ISETP.NE.AND P0, PT, R19.reuse, RZ, PT ;  /* 0x000000ff1300720c */ /* 0x040fe20003f05270 */
[----:B------:R-:W-:Y:S01]  /*1ce0*/  IMAD.MOV.U32 R3, RZ, RZ, -0x800001 ;  /* 0xff7fffffff037424 */ /* 0x000fe200078e00ff */
[----:B------:R-:W-:-:S04]  /*1cf0*/  LEA.HI R7, R19, R19, RZ, 0x1 ;  /* 0x0000001313077211 */ /* 0x000fc800078f08ff */
[----:B------:R-:W-:-:S04]  /*1d00*/  LOP3.LUT R4, R7, 0xfffffffe, RZ, 0xc0, !PT ;  /* 0xfffffffe07047812 */ /* 0x000fc800078ec0ff */
[----:B------:R-:W-:-:S03]  /*1d10*/  IADD3 R8, -R4, R19, RZ ;  /* 0x0000001304087210 */ /* 0x000fc60007ffe1ff */
[----:B------:R-:W-:Y:S05]  /*1d20*/  @P0 BRA `(.L_x_1026) ;  /* 0x000000e000000947 */ /* 0x000fea0003800000 */
[----:B------:R-:W-:-:S04]  /*1d30*/  ISETP.NE.U32.AND P0, PT, RZ, c[0x0][0x218], PT ;  /* 0x00008600ff007a0c */ /* 0x000fc80003f05070 */
[----:B------:R-:W-:-:S13]  /*1d40*/  ISETP.NE.AND.EX P0, PT, RZ, c[0x0][0x21c], PT, P0 ;  /* 0x00008700ff007a0c */ /* 0x000fda0003f05300 */
[----:B------:R-:W-:Y:S02]  /*1d50*/  @P0 IMAD.IADD R3, R25, 0x1, -R22 ;  /* 0x0000000119030824 */ /* 0x000fe400078e0a16 */
[----:B--2---:R-:W-:Y:S02]  /*1d60*/  @P0 IMAD.MOV.U32 R5, RZ, RZ, 0x4 ;  /* 0x00000004ff050424 */ /* 0x004fe400078e00ff */
[----:B------:R-:W-:-:S04]  /*1d70*/  @P0 IMAD R0, R18, c[0x0][0x220], R3 ;  /* 0x0000880012000a24 */ /* 0x000fc800078e0203 */
[----:B------:R-:W-:-:S04]  /*1d80*/  @P0 IMAD R0, R0, c[0x0][0x220], R3 ;  /* 0x0000880000000a24 */ /* 0x000fc800078e0203 */
[----:B------:R-:W-:-:S06]  /*1d90*/  @P0 IMAD.WIDE R4, R0, R5, c[0x0][0x218] ;  /* 0x0000860000040625 */ /* 0x000fcc00078e0205 */
[----:B------:R-:W2:Y:S01]  /*1da0*/  @P0 LDG.E R4, [R4.64] ;  /* 0x0000002404040981 */ /* 0x000ea2000c1e1900 */
[----:B------:R-:W-:Y:S01]  /*1db0*/  IADD3 R0, R16, -c[0x0][0x1d4], RZ ;  /* 0x8000750010007a10 */ /* 0x000fe20007ffe0ff */
[----:B------:R-:W-:-:S03]  /*1dc0*/  FMUL.FTZ R3, R6, c[0x0][0x1f0] ;  /* 0x00007c0006037a20 */ /* 0x000fc60000410000 */
[----:B------:R-:W-:-:S04]  /*1dd0*/  IMNMX R0, RZ, R0, !PT ;  /* 0x00000000ff007217 */ /* 0x000fc80007800200 */
[----:B------:R-:W-:Y:S01]  /*1de0*/  IADD3 R6, -R0, -0x1, R16 ;  /* 0xffffffff00067810 */ /* 0x000fe20007ffe110 */
[----:B--2---:R-:W-:-:S05]  /*1df0*/  @P0 FADD.FTZ R3, R3, R4 ;  /* 0x0000000403030221 */ /* 0x004fca0000010000 */
[----:B------:R2:W-:Y:S02]  /*1e00*/  STS [R6.X4+0x420], R3 ;  /* 0x0004200306007388 */ /* 0x0005e40000004800 */
.L_x_1026:
[----:B------:R-:W-:Y:S01]  /*1e10*/  WARPSYNC 0xffffffff ;  /* 0xffffffff00007948 */ /* 0x000fe20003800000 */
[----:B------:R-:W-:Y:S06]  /*1e20*/  BAR.SYNC.DEFER_BLOCKING 0x0 ;  /* 0x0000000000007b1d */ /* 0x000fec0000010000 */
[----:B------:R-:W-:Y:S02]  /*1e30*/  ULDC UR4, c[0x0][0x1ec] ;  /* 0x00007b0000047ab9 */ /* 0x000fe40000000800 */
[----:B------:R-:W-:-:S06]  /*1e40*/  UISETP.NE.AND UP0, UPT, URZ, UR4, UPT ;  /* 0x000000043f00728c */ /* 0x000fcc000bf05270 */
[----:B------:R-:W-:Y:S01]  /*1e50*/  PLOP3.LUT P2, PT, PT, PT, UP0, 0x80, 0x0 ;  /* 0x000000000000781c */ /* 0x000fe20003f4f008 */
[----:B------:R3:W4:Y:S04]  /*1e60*/  LDS.64 R28, [R8.X8+0x20] ;  /* 0x00002000081c7984 */ /* 0x0007280000008a00 */
[----:B01----:R3:W0:Y:S04]  /*1e70*/  LDS.64 R30, [R8.X8+0x30] ;  /* 0x00003000081e7984 */ /* 0x0036280000008a00 */
[----:B--2---:R3:W1:Y:S04]  /*1e80*/  LDS.64 R32, [R8.X8+0x40] ;  /* 0x0000400008207984 */ /* 0x0046680000008a00 */
[----:B------:R3:W2:Y:S04]  /*1e90*/  LDS.64 R34, [R8.X8+0x50] ;  /* 0x0000500008227984 */ /* 0x0006a80000008a00 */
        /* <DEDUP_REMOVED lines=27> */
[----:B------:R3:W0:Y:S01]  /*2050*/  LDS.64 R90, [R8.X8+0x210] ;  /* 0x00021000085a7984 */ /* 0x0006220000008a00 */
[----:B------:R-:W-:Y:S05]  /*2060*/  @P2 BRA `(.L_x_1027) ;  /* 0x0000020000002947 */ /* 0x000fea0003800000 */
[----:B-12-4-:R1:W2:Y:S04]  /*2070*/  LDS.64 R92, [R8.X8+0x220] ;  /* 0x00022000085c7984 */ /* 0x0162a80000008a00 */
[----:B------:R1:W4:Y:S04]  /*2080*/  LDS.64 R94, [R8.X8+0x230] ;  /* 0x00023000085e7984 */ /* 0x0003280000008a00 */
[----:B------:R1:W3:Y:S04]  /*2090*/  LDS.64 R96, [R8.X8+0x240] ;  /* 0x0002400008607984 */ /* 0x0002e80000008a00 */
        /* <DEDUP_REMOVED lines=29> */
.L_x_1027:
[----:B-1234-:R-:W-:Y:S01]  /*2270*/  IADD3 R4, R25, 0xf, -R0 ;  /* 0x0000000f19047810 */ /* 0x01efe20007ffe800 */
[----:B------:R-:W-:Y:S01]  /*2280*/  BSSY B0, `(.L_x_1028) ;  /* 0x000045f000007945 */ /* 0x000fe20003800000 */
[----:B------:R-:W-:Y:S01]  /*2290*/  LEA.HI.SX32 R9, R7, R0, 0x1f ;  /* 0x0000000007097211 */ /* 0x000fe200078ffaff */
[----:B------:R-:W-:Y:S01]  /*22a0*/  IMAD.SHL.U32 R7, R8, 0x2, RZ ;  /* 0x0000000208077824 */ /* 0x000fe200078e00ff */
[----:B------:R-:W-:-:S04]  /*22b0*/  SHF.R.S32.HI R5, RZ, 0x1f, R4 ;  /* 0x0000001fff057819 */ /* 0x000fc80000011404 */
[----:B------:R-:W-:-:S04]  /*22c0*/  LEA.HI R5, R5, R4, RZ, 0x4 ;  /* 0x0000000405057211 */ /* 0x000fc800078f20ff */
[----:B------:R-:W-:-:S04]  /*22d0*/  LOP3.LUT R5, R5, 0xfffffff0, RZ, 0xc0, !PT ;  /* 0xfffffff005057812 */ /* 0x000fc800078ec0ff */
[----:B------:R-:W-:Y:S01]  /*22e0*/  IADD3 R4, R5, R0, RZ ;  /* 0x0000000005047210 */ /* 0x000fe20007ffe0ff */
[----:B------:R-:W-:-:S03]  /*22f0*/  IMAD R5, R157, c[0x0][0x1d0], R18 ;  /* 0x000074009d057a24 */ /* 0x000fc600078e0212 */
[----:B------:R-:W-:Y:S01]  /*2300*/  ISETP.GE.AND P0, PT, R9, R4, PT ;  /* 0x000000040900720c */ /* 0x000fe20003f06270 */
[----:B------:R-:W-:-:S12]  /*2310*/  IMAD.SHL.U32 R5, R5, 0x80, RZ ;  /* 0x0000008005057824 */ /* 0x000fd800078e00ff */
[----:B------:R-:W-:Y:S05]  /*2320*/  @P0 BRA `(.L_x_1029) ;  /* 0x0000454000000947 */ /* 0x000fea0003800000 */
[----:B------:R-:W-:Y:S02]  /*2330*/  IMAD R156, R17, c[0x0][0x1d8], R18 ;  /* 0x00007600119c7a24 */ /* 0x000fe400078e0212 */
[--C-:B------:R-:W-:Y:S02]  /*2340*/  IMAD R6, R24, c[0x0][0x1d4], R7.reuse ;  /* 0x0000750018067a24 */ /* 0x100fe400078e0207 */
[----:B------:R-:W-:Y:S01]  /*2350*/  IMAD.MOV.U32 R8, RZ, RZ, c[0x0][0x1e8] ;  /* 0x00007a00ff087624 */ /* 0x000fe200078e00ff */
[----:B------:R-:W-:Y:S01]  /*2360*/  LEA R156, R156, R7, 0x7 ;  /* 0x000000079c9c7211 */ /* 0x000fe200078e38ff */
[----:B------:R-:W-:Y:S01]  /*2370*/  IMAD R7, R5, c[0x0][0x1d4], R7 ;  /* 0x0000750005077a24 */ /* 0x000fe200078e0207 */
[----:B------:R-:W-:Y:S01]  /*2380*/  SHF.R.S32.HI R10, RZ, 0x1f, R6 ;  /* 0x0000001fff0a7819 */ /* 0x000fe20000011406 */
[----:B------:R-:W-:Y:S01]  /*2390*/  IMAD.MOV.U32 R157, RZ, RZ, 0x4 ;  /* 0x00000004ff9d7424 */ /* 0x000fe200078e00ff */
[----:B------:R-:W-:Y:S02]  /*23a0*/  IADD3 R12, R156, 0x4, RZ ;  /* 0x000000049c0c7810 */ /* 0x000fe40007ffe0ff */
[----:B------:R-:W-:Y:S01]  /*23b0*/  IADD3 R8, R8, c[0x0][0x210], RZ ;  /* 0x0000840008087a10 */ /* 0x000fe20007ffe0ff */
[----:B------:R-:W-:Y:S01]  /*23c0*/  IMAD.WIDE R156, R156, R157, c[0x0][0x230] ;  /* 0x00008c009c9c7625 */ /* 0x000fe200078e029d */
[----:B------:R-:W-:-:S03]  /*23d0*/  SHF.R.S32.HI R11, RZ, 0x1f, R7 ;  /* 0x0000001fff0b7819 */ /* 0x000fc60000011407 */
.L_x_1097:
[----:B------:R-:W-:Y:S01]  /*23e0*/  IABS R158, c[0x0][0x1d4] ;  /* 0x00007500009e7a13 */ /* 0x000fe20000000000 */
[----:B------:R-:W-:Y:S01]  /*23f0*/  IMAD.MOV.U32 R14, RZ, RZ, RZ ;  /* 0x000000ffff0e7224 */ /* 0x000fe200078e00ff */
[----:B------:R-:W-:Y:S01]  /*2400*/  IABS R160, R9 ;  /* 0x0000000900a07213 */ /* 0x000fe20000000000 */
[----:B------:R-:W-:Y:S01]  /*2410*/  IMAD.MOV.U32 R161, RZ, RZ, 0x4 ;  /* 0x00000004ffa17424 */ /* 0x000fe200078e00ff */
[----:B------:R-:W1:Y:S01]  /*2420*/  I2F.RP R159, R158 ;  /* 0x0000009e009f7306 */ /* 0x000e620000209400 */
[----:B------:R-:W-:Y:S01]  /*2430*/  ISETP.GE.AND P3, PT, R9, RZ, PT ;  /* 0x000000ff0900720c */ /* 0x000fe20003f66270 */
[----:B------:R-:W-:-:S06]  /*2440*/  IMAD.MOV.U32 R226, RZ, RZ, c[0x0][0x1d4] ;  /* 0x00007500ffe27624 */ /* 0x000fcc00078e00ff */
[----:B-1----:R-:W1:Y:S02]  /*2450*/  MUFU.RCP R159, R159 ;  /* 0x0000009f009f7308 */ /* 0x002e640000001000 */
[----:B-1----:R-:W-:-:S06]  /*2460*/  IADD3 R15, R159, 0xffffffe, RZ ;  /* 0x0ffffffe9f0f7810 */ /* 0x002fcc0007ffe0ff */
[----:B------:R-:W1:Y:S02]  /*2470*/  F2I.FTZ.U32.TRUNC.NTZ R15, R15 ;  /* 0x0000000f000f7305 */ /* 0x000e64000021f000 */
[----:B-1----:R-:W-:-:S04]  /*2480*/  IMAD.MOV R13, RZ, RZ, -R15 ;  /* 0x000000ffff0d7224 */ /* 0x002fc800078e0a0f */
[----:B------:R-:W-:-:S04]  /*2490*/  IMAD R13, R13, R158, RZ ;  /* 0x0000009e0d0d7224 */ /* 0x000fc800078e02ff */
[----:B------:R-:W-:Y:S01]  /*24a0*/  IMAD.HI.U32 R13, R15, R13, R14 ;  /* 0x0000000d0f0d7227 */ /* 0x000fe200078e000e */
[----:B------:R-:W-:-:S05]  /*24b0*/  MOV R14, R160 ;  /* 0x000000a0000e7202 */ /* 0x000fca0000000f00 */
[----:B------:R-:W-:-:S04]  /*24c0*/  IMAD.HI.U32 R13, R13, R14, RZ ;  /* 0x0000000e0d0d7227 */ /* 0x000fc800078e00ff */
[----:B------:R-:W-:-:S04]  /*24d0*/  IMAD.MOV R13, RZ, RZ, -R13 ;  /* 0x000000ffff0d7224 */ /* 0x000fc800078e0a0d */
[----:B------:R-:W-:Y:S02]  /*24e0*/  IMAD R13, R158, R13, R14 ;  /* 0x0000000d9e0d7224 */ /* 0x000fe400078e020e */
[----:B------:R-:W-:-:S03]  /*24f0*/  IMAD R14, R2, c[0x0][0x1d4], RZ ;  /* 0x00007500020e7a24 */ /* 0x000fc600078e02ff */
[----:B------:R-:W-:-:S13]  /*2500*/  ISETP.GT.U32.AND P0, PT, R158, R13, PT ;  /* 0x0000000d9e00720c */ /* 0x000fda0003f04070 */
[----:B------:R-:W-:Y:S01]  /*2510*/  @!P0 IMAD.IADD R13, R13, 0x1, -R158 ;  /* 0x000000010d0d8824 */ /* 0x000fe200078e0a9e */
[----:B------:R-:W-:-:S04]  /*2520*/  ISETP.NE.U32.AND P0, PT, RZ, c[0x0][0x200], PT ;  /* 0x00008000ff007a0c */ /* 0x000fc80003f05070 */
[----:B------:R-:W-:Y:S02]  /*2530*/  ISETP.GT.U32.AND P1, PT, R158, R13, PT ;  /* 0x0000000d9e00720c */ /* 0x000fe40003f24070 */
[----:B------:R-:W-:-:S11]  /*2540*/  ISETP.NE.AND.EX P0, PT, RZ, c[0x0][0x204], PT, P0 ;  /* 0x00008100ff007a0c */ /* 0x000fd60003f05300 */
[----:B------:R-:W-:Y:S01]  /*2550*/  @!P1 IMAD.IADD R13, R13, 0x1, -R158 ;  /* 0x000000010d0d9824 */ /* 0x000fe200078e0a9e */
[----:B------:R-:W-:Y:S02]  /*2560*/  ISETP.NE.AND P1, PT, RZ, c[0x0][0x1d4], PT ;  /* 0x00007500ff007a0c */ /* 0x000fe40003f25270 */
[----:B------:R-:W-:Y:S02]  /*2570*/  @P0 SHF.R.S32.HI R15, RZ, 0x1f, R9 ;  /* 0x0000001fff0f0819 */ /* 0x000fe40000011409 */
[----:B------:R-:W-:Y:S02]  /*2580*/  @!P3 IADD3 R13, -R13, RZ, RZ ;  /* 0x000000ff0d0db210 */ /* 0x000fe40007ffe1ff */
[----:B------:R-:W-:-:S07]  /*2590*/  @P0 SHF.R.S32.HI R158, RZ, 0x1f, R14 ;  /* 0x0000001fff9e0819 */ /* 0x000fce000001140e */
[----:B------:R-:W-:Y:S02]  /*25a0*/  @!P1 LOP3.LUT R13, RZ, c[0x0][0x1d4], RZ, 0x33, !PT ;  /* 0x00007500ff0d9a12 */ /* 0x000fe400078e33ff */
[----:B------:R-:W-:Y:S02]  /*25b0*/  @P0 IADD3 R224, P1, P3, R9, c[0x0][0x200], R14 ;  /* 0x0000800009e00a10 */ /* 0x000fe40007b3e00e */
[----:B------:R-:W-:Y:S02]  /*25c0*/  SHF.R.S32.HI R159, RZ, 0x1f, R13 ;  /* 0x0000001fff9f7819 */ /* 0x000fe4000001140d */
[----:B------:R-:W-:Y:S02]  /*25d0*/  IADD3 R160, P4, R13, R14, RZ ;  /* 0x0000000e0da07210 */ /* 0x000fe40007f9e0ff */
[----:B------:R-:W-:Y:S02]  /*25e0*/  @P0 IADD3.X R225, R15, c[0x0][0x204], R158, P1, P3 ;  /* 0x000081000fe10a10 */ /* 0x000fe40000fe649e */
[----:B------:R-:W-:-:S02]  /*25f0*/  LEA.HI.X.SX32 R159, R14, R159, 0x1, P4 ;  /* 0x0000009f0e9f7211 */ /* 0x000fc400020f0eff */
[----:B------:R-:W-:Y:S01]  /*2600*/  ISETP.GE.AND P1, PT, R9, R25, PT ;  /* 0x000000190900720c */ /* 0x000fe20003f26270 */
[----:B------:R1:W5:Y:S01]  /*2610*/  @P0 LDG.E.U8 R14, [R224.64] ;  /* 0x00000024e00e0981 */ /* 0x000362000c1e1100 */
[----:B------:R-:W-:Y:S01]  /*2620*/  LEA R158, P3, R160, c[0x0][0x1a8], 0x2 ;  /* 0x00006a00a09e7a11 */ /* 0x000fe200078610ff */
[----:B------:R-:W-:Y:S01]  /*2630*/  BSSY B1, `(.L_x_1030) ;  /* 0x000001e000017945 */ /* 0x000fe20003800000 */
[----:B------:R-:W-:Y:S02]  /*2640*/  IMAD R15, R226, 0x1f, R13 ;  /* 0x0000001fe20f7824 */ /* 0x000fe400078e020d */
[----:B------:R-:W-:Y:S01]  /*2650*/  LEA.HI.X R159, R160, c[0x0][0x1ac], R159, 0x2, P3 ;  /* 0x00006b00a09f7a11 */ /* 0x000fe200018f149f */
[----:B------:R-:W-:-:S06]  /*2660*/  IMAD.WIDE R160, R12, R161, c[0x0][0x230] ;  /* 0x00008c000ca07625 */ /* 0x000fcc00078e02a1 */
[----:B------:R-:W-:Y:S05]  /*2670*/  @P1 BRA `(.L_x_1031) ;  /* 0x0000019000001947 */ /* 0x000fea0003800000 */
[----:B-1----:R-:W2:Y:S01]  /*2680*/  LDG.E R162, [R158.64] ;  /* 0x000000249ea27981 */ /* 0x002ea2000c1e1900 */
[----:B------:R-:W-:Y:S02]  /*2690*/  IMAD.SHL.U32 R229, R13, 0x4, RZ ;  /* 0x000000040de57824 */ /* 0x000fe400078e00ff */
[----:B--2---:R-:W-:-:S05]  /*26a0*/  IMAD R162, R162, c[0x0][0x1d8], RZ ;  /* 0x00007600a2a27a24 */ /* 0x004fca00078e02ff */
[----:B------:R-:W-:-:S05]  /*26b0*/  SHF.L.U32 R162, R162, 0x7, RZ ;  /* 0x00000007a2a27819 */ /* 0x000fca00000006ff */
        /* <DEDUP_REMOVED lines=13> */
[----:B-----5:R-:W-:Y:S02]  /*2790*/  FADD.FTZ R162, R92, R162 ;  /* 0x000000a25ca27221 */ /* 0x020fe40000010000 */
[----:B------:R-:W-:Y:S01]  /*27a0*/  FADD.FTZ R163, R93, R163 ;  /* 0x000000a35da37221 */ /* 0x000fe20000010000 */
[----:B------:R-:W-:Y:S02]  /*27b0*/  LEA.HI.X.SX32 R228, R229, R10, 0x1, P3 ;  /* 0x0000000ae5e47211 */ /* 0x000fe400018f0eff */
[----:B------:R-:W-:-:S04]  /*27c0*/  LEA R226, P3, R227, c[0x0][0x198], 0x2 ;  /* 0x00006600e3e27a11 */ /* 0x000fc800078610ff */
[----:B------:R-:W-:Y:S01]  /*27d0*/  LEA.HI.X R227, R227, c[0x0][0x19c], R228, 0x2, P3 ;  /* 0x00006700e3e37a11 */ /* 0x000fe200018f14e4 */
[----:B--2---:R-:W-:Y:S02]  /*27e0*/  @P5 FMUL.FTZ R162, R162, R224 ;  /* 0x000000e0a2a25220 */ /* 0x004fe40000410000 */
[----:B------:R-:W-:-:S05]  /*27f0*/  @P5 FMUL.FTZ R163, R163, R225 ;  /* 0x000000e1a3a35220 */ /* 0x000fca0000410000 */
[----:B------:R1:W-:Y:S02]  /*2800*/  STG.E.64 [R226.64], R162 ;  /* 0x000000a2e2007986 */ /* 0x0003e4000c101b24 */
.L_x_1031:
[----:B-1----:R-:W-:Y:S05]  /*2810*/  BSYNC B1 ;  /* 0x0000000000017941 */ /* 0x002fea0003800000 */
.L_x_1030:
        /* <DEDUP_REMOVED lines=28> */
.L_x_1033:
[----:B------:R-:W-:Y:S05]  /*29e0*/  BSYNC B1 ;  /* 0x0000000000017941 */ /* 0x000fea0003800000 */
.L_x_1032:
[----:B------:R-:W-:Y:S01]  /*29f0*/  BSSY B1, `(.L_x_1034) ;  /* 0x000001d000017945 */ /* 0x000fe20003800000 */
[----:B------:R-:W-:Y:S05]  /*2a00*/  @P1 BRA `(.L_x_1035) ;  /* 0x000001b000001947 */ /* 0x000fea0003800000 */
[----:B------:R-:W2:Y:S01]  /*2a10*/  LDG.E R166, [R158.64] ;  /* 0x000000249ea67981 */ /* 0x000ea2000c1e1900 */
[----:B------:R-:W-:-:S05]  /*2a20*/  IMAD.MOV.U32 R224, RZ, RZ, c[0x0][0x1d4] ;  /* 0x00007500ffe07624 */ /* 0x000fca00078e00ff */
[----:B------:R-:W-:-:S05]  /*2a30*/  LEA R167, R224, R13, 0x1 ;  /* 0x0000000de0a77211 */ /* 0x000fca00078e08ff */
        /* <DEDUP_REMOVED lines=15> */
[----:B-1----:R-:W-:Y:S01]  /*2b30*/  IADD3 R227, P3, R6, R229, RZ ;  /* 0x000000e506e37210 */ /* 0x002fe20007f7e0ff */
        /* <DEDUP_REMOVED lines=8> */
.L_x_1035:
[----:B------:R-:W-:Y:S05]  /*2bc0*/  BSYNC B1 ;  /* 0x0000000000017941 */ /* 0x000fea0003800000 */
.L_x_1034:
[----:B------:R-:W-:Y:S01]  /*2bd0*/  BSSY B1, `(.L_x_1036) ;  /* 0x000001d000017945 */ /* 0x000fe20003800000 */
[----:B------:R-:W-:Y:S05]  /*2be0*/  @P1 BRA `(.L_x_1037) ;  /* 0x000001b000001947 */ /* 0x000fea0003800000 */
[----:B------:R-:W2:Y:S01]  /*2bf0*/  LDG.E R168, [R158.64] ;  /* 0x000000249ea87981 */ /* 0x000ea2000c1e1900 */
[----:B------:R-:W-:-:S05]  /*2c00*/  MOV R224, c[0x0][0x1d4] ;  /* 0x0000750000e07a02 */ /* 0x000fca0000000f00 */
        /* <DEDUP_REMOVED lines=17> */
[----:B0----5:R-:W-:Y:S02]  /*2d20*/  FADD.FTZ R168, R98, R168 ;  /* 0x000000a862a87221 */ /* 0x021fe40000010000 */
[----:B------:R-:W-:Y:S01]  /*2d30*/  FADD.FTZ R169, R99, R169 ;  /* 0x000000a963a97221 */ /* 0x000fe20000010000 */
[----:B------:R-:W-:Y:S02]  /*2d40*/  LEA.HI.X.SX32 R228, R229, R10, 0x1, P3 ;  /* 0x0000000ae5e47211 */ /* 0x000fe400018f0eff */
[----:B------:R-:W-:-:S04]  /*2d50*/  LEA R226, P3, R227, c[0x0][0x198], 0x2 ;  /* 0x00006600e3e27a11 */ /* 0x000fc800078610ff */
[----:B------:R-:W-:Y:S01]  /*2d60*/  LEA.HI.X R227, R227, c[0x0][0x19c], R228, 0x2, P3 ;  /* 0x00006700e3e37a11 */ /* 0x000fe200018f14e4 */
[----:B--2---:R-:W-:Y:S02]  /*2d70*/  @P4 FMUL.FTZ R168, R168, R224 ;  /* 0x000000e0a8a84220 */ /* 0x004fe40000410000 */
[----:B------:R-:W-:-:S05]  /*2d80*/  @P4 FMUL.FTZ R169, R169, R225 ;  /* 0x000000e1a9a94220 */ /* 0x000fca0000410000 */
[----:B------:R0:W-:Y:S02]  /*2d90*/  STG.E.64 [R226.64], R168 ;  /* 0x000000a8e2007986 */ /* 0x0001e4000c101b24 */
.L_x_1037:
[----:B------:R-:W-:Y:S05]  /*2da0*/  BSYNC B1 ;  /* 0x0000000000017941 */ /* 0x000fea0003800000 */
.L_x_1036:
[----:B------:R-:W-:Y:S01]  /*2db0*/  BSSY B1, `(.L_x_1038) ;  /* 0x000001d000017945 */ /* 0x000fe20003800000 */
[----:B------:R-:W-:Y:S05]  /*2dc0*/  @P1 BRA `(.L_x_1039) ;  /* 0x000001b000001947 */ /* 0x000fea0003800000 */
[----:B------:R-:W2:Y:S01]  /*2dd0*/  LDG.E R170, [R158.64] ;  /* 0x000000249eaa7981 */ /* 0x000ea2000c1e1900 */
[----:B------:R-:W-:-:S05]  /*2de0*/  MOV R224, c[0x0][0x1d4] ;  /* 0x0000750000e07a02 */ /* 0x000fca0000000f00 */
[----:B------:R-:W-:-:S04]  /*2df0*/  IMAD R171, R224, 0x4, R13 ;  /* 0x00000004e0ab7824 */ /* 0x000fc800078e020d */
        /* <DEDUP_REMOVED lines=15> */
[----:B01----:R-:W-:Y:S01]  /*2ef0*/  IADD3 R227, P3, R6, R229, RZ ;  /* 0x000000e506e37210 */ /* 0x003fe20007f7e0ff */
        /* <DEDUP_REMOVED lines=8> */
.L_x_1039:
[----:B------:R-:W-:Y:S05]  /*2f80*/  BSYNC B1 ;  /* 0x0000000000017941 */ /* 0x000fea0003800000 */
.L_x_1038:
[----:B------:R-:W-:Y:S01]  /*2f90*/  BSSY B1, `(.L_x_1040) ;  /* 0x000001d000017945 */ /* 0x000fe20003800000 */
[----:B------:R-:W-:Y:S05]  /*2fa0*/  @P1 BRA `(.L_x_1041) ;  /* 0x000001b000001947 */ /* 0x000fea0003800000 */
[----:B------:R-:W2:Y:S01]  /*2fb0*/  LDG.E R172, [R158.64] ;  /* 0x000000249eac7981 */ /* 0x000ea2000c1e1900 */
[----:B------:R-:W-:-:S04]  /*2fc0*/  IMAD.MOV.U32 R224, RZ, RZ, c[0x0][0x1d4] ;  /* 0x00007500ffe07624 */ /* 0x000fc800078e00ff */
        /* <DEDUP_REMOVED lines=25> */
.L_x_1041:
[----:B------:R-:W-:Y:S05]  /*3160*/  BSYNC B1 ;  /* 0x0000000000017941 */ /* 0x000fea0003800000 */
.L_x_1040:
        /* <DEDUP_REMOVED lines=29> */
.L_x_1043:
[----:B------:R-:W-:Y:S05]  /*3340*/  BSYNC B1 ;  /* 0x0000000000017941 */ /* 0x000fea0003800000 */
.L_x_1042:
        /* <DEDUP_REMOVED lines=29> */
.L_x_1045:
[----:B------:R-:W-:Y:S05]  /*3520*/  BSYNC B1 ;  /* 0x0000000000017941 */ /* 0x000fea0003800000 */
.L_x_1044:
[----:B------:R-:W-:Y:S01]  /*3530*/  BSSY B1, `(.L_x_1046) ;  /* 0x000001d000017945 */ /* 0x000fe20003800000 */
[----:B------:R-:W-:Y:S05]  /*3540*/  @P1 BRA `(.L_x_1047) ;  /* 0x000001b000001947 */ /* 0x000fea0003800000 */
[----:B------:R-:W2:Y:S01]  /*3550*/  LDG.E R178, [R158.64] ;  /* 0x000000249eb27981 */ /* 0x000ea2000c1e1900 */
[----:B------:R-:W-:-:S04]  /*3560*/  IMAD.MOV.U32 R224, RZ, RZ, c[0x0][0x1d4] ;  /* 0x00007500ffe07624 */ /* 0x000fc800078e00ff */
[----:B------:R-:W-:-:S05]  /*3570*/  IMAD R179, R224, 0x8, R13 ;  /* 0x00000008e0b37824 */ /* 0x000fca00078e020d */
[----:B------:R-:W-:Y:S01]  /*3580*/  SHF.L.U32 R229, R179, 0x2, RZ ;  /* 0x00000002b3e57819 */ /* 0x000fe200000006ff */
        /* <DEDUP_REMOVED lines=23> */
.L_x_1047:
[----:B------:R-:W-:Y:S05]  /*3700*/  BSYNC B1 ;  /* 0x0000000000017941 */ /* 0x000fea0003800000 */
.L_x_1046:
        /* <DEDUP_REMOVED lines=29> */
.L_x_1049:
[----:B------:R-:W-:Y:S05]  /*38e0*/  BSYNC B1 ;  /* 0x0000000000017941 */ /* 0x000fea0003800000 */
.L_x_1048:
        /* <DEDUP_REMOVED lines=29> */
.L_x_1051:
[----:B------:R-:W-:Y:S05]  /*3ac0*/  BSYNC B1 ;  /* 0x0000000000017941 */ /* 0x000fea0003800000 */
.L_x_1050:
        /* <DEDUP_REMOVED lines=29> */
.L_x_1053:
[----:B------:R-:W-:Y:S05]  /*3ca0*/  BSYNC B1 ;  /* 0x0000000000017941 */ /* 0x000fea0003800000 */
.L_x_1052:
        /* <DEDUP_REMOVED lines=29> */
.L_x_1055:
[----:B------:R-:W-:Y:S05]  /*3e80*/  BSYNC B1 ;  /* 0x0000000000017941 */ /* 0x000fea0003800000 */
.L_x_1054:
        /* <DEDUP_REMOVED lines=29> */
.L_x_1057:
[----:B------:R-:W-:Y:S05]  /*4060*/  BSYNC B1 ;  /* 0x0000000000017941 */ /* 0x000fea0003800000 */
.L_x_1056:
        /* <DEDUP_REMOVED lines=29> */
.L_x_1059:
[----:B------:R-:W-:Y:S05]  /*4240*/  BSYNC B1 ;  /* 0x0000000000017941 */ /* 0x000fea0003800000 */
.L_x_1058:
        /* <DEDUP_REMOVED lines=29> */
.L_x_1061:
[----:B------:R-:W-:Y:S05]  /*4420*/  BSYNC B1 ;  /* 0x0000000000017941 */ /* 0x000fea0003800000 */
.L_x_1060:
        /* <DEDUP_REMOVED lines=29> */
.L_x_1063:
[----:B------:R-:W-:Y:S05]  /*4600*/  BSYNC B1 ;  /* 0x0000000000017941 */ /* 0x000fea0003800000 */
.L_x_1062:
        /* <DEDUP_REMOVED lines=29> */
.L_x_1065:
[----:B------:R-:W-:Y:S05]  /*47e0*/  BSYNC B1 ;  /* 0x0000000000017941 */ /* 0x000fea0003800000 */
.L_x_1064:
        /* <DEDUP_REMOVED lines=29> */
.L_x_1067:
[----:B------:R-:W-:Y:S05]  /*49c0*/  BSYNC B1 ;  /* 0x0000000000017941 */ /* 0x000fea0003800000 */
.L_x_1066:
        /* <DEDUP_REMOVED lines=29> */
.L_x_1069:
[----:B------:R-:W-:Y:S05]  /*4ba0*/  BSYNC B1 ;  /* 0x0000000000017941 */ /* 0x000fea0003800000 */
.L_x_1068:
        /* <DEDUP_REMOVED lines=29> */
.L_x_1071:
[----:B------:R-:W-:Y:S05]  /*4d80*/  BSYNC B1 ;  /* 0x0000000000017941 */ /* 0x000fea0003800000 */
.L_x_1070:
        /* <DEDUP_REMOVED lines=29> */
.L_x_1073:
[----:B------:R-:W-:Y:S05]  /*4f60*/  BSYNC B1 ;  /* 0x0000000000017941 */ /* 0x000fea0003800000 */
.L_x_1072:
        /* <DEDUP_REMOVED lines=29> */
.L_x_1075:
[----:B------:R-:W-:Y:S05]  /*5140*/  BSYNC B1 ;  /* 0x0000000000017941 */ /* 0x000fea0003800000 */
.L_x_1074:
        /* <DEDUP_REMOVED lines=29> */
.L_x_1077:
[----:B------:R-:W-:Y:S05]  /*5320*/  BSYNC B1 ;  /* 0x0000000000017941 */ /* 0x000fea0003800000 */
.L_x_1076:
        /* <DEDUP_REMOVED lines=29> */
.L_x_1079:
[----:B------:R-:W-:Y:S05]  /*5500*/  BSYNC B1 ;  /* 0x0000000000017941 */ /* 0x000fea0003800000 */
.L_x_1078:
        /* <DEDUP_REMOVED lines=29> */
.L_x_1081:
[----:B------:R-:W-:Y:S05]  /*56e0*/  BSYNC B1 ;  /* 0x0000000000017941 */ /* 0x000fea0003800000 */
.L_x_1080:
        /* <DEDUP_REMOVED lines=29> */
.L_x_1083:
[----:B------:R-:W-:Y:S05]  /*58c0*/  BSYNC B1 ;  /* 0x0000000000017941 */ /* 0x000fea0003800000 */
.L_x_1082:
        /* <DEDUP_REMOVED lines=29> */
.L_x_1085:
[----:B------:R-:W-:Y:S05]  /*5aa0*/  BSYNC B1 ;  /* 0x0000000000017941 */ /* 0x000fea0003800000 */
.L_x_1084:
        /* <DEDUP_REMOVED lines=29> */
.L_x_1087:
[----:B------:R-:W-:Y:S05]  /*5c80*/  BSYNC B1 ;  /* 0x0000000000017941 */ /* 0x000fea0003800000 */
.L_x_1086:
        /* <DEDUP_REMOVED lines=29> */
.L_x_1089:
[----:B------:R-:W-:Y:S05]  /*5e60*/  BSYNC B1 ;  /* 0x0000000000017941 */ /* 0x000fea0003800000 */
.L_x_1088:
[----:B------:R-:W-:Y:S01]  /*5e70*/  BSSY B1, `(.L_x_1090) ;  /* 0x000001d000017945 */ /* 0x000fe20003800000 */
[----:B------:R-:W-:Y:S05]  /*5e80*/  @P1 BRA `(.L_x_1091) ;  /* 0x000001b000001947 */ /* 0x000fea0003800000 */
[----:B------:R-:W2:Y:S01]  /*5e90*/  LDG.E R220, [R158.64] ;  /* 0x000000249edc7981 */ /* 0x000ea2000c1e1900 */
[----:B------:R-:W-:-:S05]  /*5ea0*/  MOV R224, c[0x0][0x1d4] ;  /* 0x0000750000e07a02 */ /* 0x000fca0000000f00 */
        /* <DEDUP_REMOVED lines=25> */
.L_x_1091:
[----:B------:R-:W-:Y:S05]  /*6040*/  BSYNC B1 ;  /* 0x0000000000017941 */ /* 0x000fea0003800000 */
.L_x_1090:
[----:B------:R-:W-:Y:S01]  /*6050*/  BSSY B1, `(.L_x_1092) ;  /* 0x000001b000017945 */ /* 0x000fe20003800000 */
[----:B------:R-:W-:Y:S05]  /*6060*/  @P1 BRA `(.L_x_1093) ;  /* 0x0000019000001947 */ /* 0x000fea0003800000 */
[----:B------:R-:W2:Y:S01]  /*6070*/  LDG.E R158, [R158.64] ;  /* 0x000000249e9e7981 */ /* 0x000ea2000c1e1900 */
        /* <DEDUP_REMOVED lines=24> */
.L_x_1093:
[----:B------:R-:W-:Y:S05]  /*6200*/  BSYNC B1 ;  /* 0x0000000000017941 */ /* 0x000fea0003800000 */
.L_x_1092:
[----:B0----5:R-:W-:Y:S01]  /*6210*/  FMUL.FTZ R13, R30, R164 ;  /* 0x000000a41e0d7220 */ /* 0x021fe20000410000 */
[----:B------:R-:W-:Y:S01]  /*6220*/  ISETP.NE.AND P0, PT, R14, RZ, P0 ;  /* 0x000000ff0e00720c */ /* 0x000fe20000705270 */
[----:B------:R-:W-:Y:S01]  /*6230*/  FMUL.FTZ R158, R31, R165 ;  /* 0x000000a51f9e7220 */ /* 0x000fe20000410000 */
[----:B------:R-:W-:Y:S01]  /*6240*/  LOP3.LUT R161, R19, 0x1, RZ, 0xc0, !PT ;  /* 0x0000000113a17812 */ /* 0x000fe200078ec0ff */
[----:B------:R-:W-:Y:S02]  /*6250*/  FFMA.FTZ R13, R28, R162, R13 ;  /* 0x000000a21c0d7223 */ /* 0x000fe4000001000d */
[----:B------:R-:W-:Y:S02]  /*6260*/  FFMA.FTZ R158, R29, R163, R158 ;  /* 0x000000a31d9e7223 */ /* 0x000fe4000001009e */
[----:B------:R-:W-:Y:S02]  /*6270*/  FFMA.FTZ R13, R32, R166, R13 ;  /* 0x000000a6200d7223 */ /* 0x000fe4000001000d */
[----:B------:R-:W-:-:S02]  /*6280*/  FFMA.FTZ R158, R33, R167, R158 ;  /* 0x000000a7219e7223 */ /* 0x000fc4000001009e */
[----:B------:R-:W-:Y:S02]  /*6290*/  FFMA.FTZ R13, R34, R168, R13 ;  /* 0x000000a8220d7223 */ /* 0x000fe4000001000d */
[----:B------:R-:W-:Y:S02]  /*62a0*/  FFMA.FTZ R158, R35, R169, R158 ;  /* 0x000000a9239e7223 */ /* 0x000fe4000001009e */
        /* <DEDUP_REMOVED lines=55> */
[----:B------:R-:W-:-:S04]  /*6620*/  FFMA.FTZ R158, R91, R223, R158 ;  /* 0x000000df5b9e7223 */ /* 0x000fc8000001009e */
[----:B------:R-:W-:Y:S01]  /*6630*/  FADD.FTZ R224, R13, R158 ;  /* 0x0000009e0de07221 */ /* 0x000fe20000010000 */
[----:B------:R-:W-:Y:S05]  /*6640*/  BRA.DIV ~URZ, `(.L_x_1094) ;  /* 0x000032627f007947 */ /* 0x000fea000b800000 */
[----:B------:R0:W2:Y:S02]  /*6650*/  SHFL.BFLY PT, R13, R224, 0x1, 0x1f ;  /* 0x0c201f00e00d7f89 */ /* 0x0000a400000e0000 */
.L_x_1158:
        /* <DEDUP_REMOVED lines=8> */
[----:B------:R-:W-:Y:S02]  /*66e0*/  @P3 IMAD R14, R18, c[0x0][0x220], R16 ;  /* 0x00008800120e3a24 */ /* 0x000fe400078e0210 */
[----:B------:R-:W-:-:S03]  /*66f0*/  @P3 IMAD.MOV.U32 R15, RZ, RZ, 0x4 ;  /* 0x00000004ff0f3424 */ /* 0x000fc600078e00ff */
[----:B------:R-:W-:Y:S02]  /*6700*/  @P3 IADD3 R14, R14, -0x1, RZ ;  /* 0xffffffff0e0e3810 */ /* 0x000fe40007ffe0ff */
[----:B------:R-:W-:-:S03]  /*6710*/  @P1 MOV R159, 0x4 ;  /* 0x00000004009f1802 */ /* 0x000fc60000000f00 */
[----:B------:R-:W-:Y:S02]  /*6720*/  @P3 IMAD R14, R14, c[0x0][0x220], R9 ;  /* 0x000088000e0e3a24 */ /* 0x000fe400078e0209 */
[----:B------:R-:W-:-:S04]  /*6730*/  @P1 IMAD.WIDE R158, R18, R159, c[0x0][0x228] ;  /* 0x00008a00129e1625 */ /* 0x000fc800078e029f */
[----:B------:R-:W-:Y:S02]  /*6740*/  @P3 IMAD.WIDE R14, R14, R15, c[0x0][0x218] ;  /* 0x000086000e0e3625 */ /* 0x000fe400078e020f */
[----:B------:R-:W2:Y:S04]  /*6750*/  @P1 LDG.E R158, [R158.64] ;  /* 0x000000249e9e1981 */ /* 0x000ea8000c1e1900 */
[----:B------:R-:W3:Y:S01]  /*6760*/  @P3 LDG.E R15, [R14.64] ;  /* 0x000000240e0f3981 */ /* 0x000ee2000c1e1900 */
[C---:B------:R-:W-:Y:S02]  /*6770*/  @P1 ISETP.GE.AND P4, PT, R9.reuse, R8, PT ;  /* 0x000000080900120c */ /* 0x040fe40003f86270 */
[----:B------:R-:W-:Y:S02]  /*6780*/  @P1 IADD3 R161, R9, 0x1, -R16 ;  /* 0x0000000109a11810 */ /* 0x000fe40007ffe810 */
[----:B------:R-:W-:-:S05]  /*6790*/  @P1 SEL R160, R22, RZ, !P4 ;  /* 0x000000ff16a01207 */ /* 0x000fca0006000000 */
[----:B------:R-:W-:-:S06]  /*67a0*/  @P1 IMAD.IADD R161, R160, 0x1, R161 ;  /* 0x00000001a0a11824 */ /* 0x000fcc00078e02a1 */
[----:B------:R-:W2:Y:S01]  /*67b0*/  @P1 I2F R161, R161 ;  /* 0x000000a100a11306 */ /* 0x000ea20000201400 */
[----:B------:R-:W-:Y:S02]  /*67c0*/  FMUL.FTZ R160, R13, c[0x0][0x1f0] ;  /* 0x00007c000da07a20 */ /* 0x000fe40000410000 */
[----:B------:R-:W-:Y:S02]  /*67d0*/  IMAD.IADD R13, R9, 0x1, -R0 ;  /* 0x00000001090d7824 */ /* 0x000fe400078e0a00 */
[----:B---3--:R-:W-:-:S04]  /*67e0*/  @P3 FADD.FTZ R160, R160, R15 ;  /* 0x0000000fa0a03221 */ /* 0x008fc80000010000 */
[----:B--2---:R-:W-:-:S05]  /*67f0*/  @P1 FFMA.FTZ R160, R161, R158, R160 ;  /* 0x0000009ea1a01223 */ /* 0x004fca00000100a0 */
[----:B------:R2:W-:Y:S01]  /*6800*/  STS [R13.X4+0x420], R160 ;  /* 0x000420a00d007388 */ /* 0x0005e20000004800 */
[----:B------:R-:W-:-:S03]  /*6810*/  @!P0 FMNMX.FTZ R3, R3, R160, !PT ;  /* 0x000000a003038209 */ /* 0x000fc60007810000 */
.L_x_1096:
[----:B------:R-:W-:Y:S05]  /*6820*/  BSYNC B1 ;  /* 0x0000000000017941 */ /* 0x000fea0003800000 */
.L_x_1095:
[----:B------:R-:W-:-:S04]  /*6830*/  IADD3 R9, R9, 0x40, RZ ;  /* 0x0000004009097810 */ /* 0x000fc80007ffe0ff */
[----:B------:R-:W-:-:S13]  /*6840*/  ISETP.GE.AND P0, PT, R9, R4, PT ;  /* 0x000000040900720c */ /* 0x000fda0003f06270 */
[----:B012---:R-:W-:Y:S01]  /*6850*/  @P0 CALL.REL.NOINC `(.L_x_1029) ;  /* 0x0000001000000944 */ /* 0x007fe20003c00000 */
[----:B------:R-:W-:Y:S05]  /*6860*/  BRA `(.L_x_1097) ;  /* 0xffffbb7000007947 */ /* 0x000fea000383ffff */
.L_x_1029:
[----:B------:R-:W-:Y:S05]  /*6870*/  BSYNC B0 ;  /* 0x0000000000007941 */ /* 0x000fea0003800000 */
.L_x_1028:
[----:B------:R-:W-:Y:S05]  /*6880*/  BRA.DIV ~URZ, `(.L_x_1098) ;  /* 0x000030927f007947 */ /* 0x000fea000b800000 */
[----:B------:R1:W2:Y:S02]  /*6890*/  SHFL.BFLY PT, R4, R3, 0x10, 0x1f ;  /* 0x0e001f0003047f89 */ /* 0x0002a400000e0000 */
.L_x_1159:
[----:B--2---:R-:W-:Y:S01]  /*68a0*/  FMNMX.FTZ R6, R4, R3, !PT ;  /* 0x0000000304067209 */ /* 0x004fe20007810000 */
[----:B------:R-:W-:Y:S05]  /*68b0*/  BRA.DIV ~URZ, `(.L_x_1099) ;  /* 0x000030e27f007947 */ /* 0x000fea000b800000 */
[----:B-1----:R-:W1:Y:S02]  /*68c0*/  SHFL.BFLY PT, R3, R6, 0x8, 0x1f ;  /* 0x0d001f0006037f89 */ /* 0x002e6400000e0000 */
[----:B-1----:R-:W-:-:S05]  /*68d0*/  FMNMX.FTZ R3, R6, R3, !PT ;  /* 0x0000000306037209 */ /* 0x002fca0007810000 */
[----:B------:R-:W1:Y:S02]  /*68e0*/  SHFL.BFLY PT, R4, R3, 0x4, 0x1f ;  /* 0x0c801f0003047f89 */ /* 0x000e6400000e0000 */
[----:B-1----:R-:W-:-:S05]  /*68f0*/  FMNMX.FTZ R4, R3, R4, !PT ;  /* 0x0000000403047209 */ /* 0x002fca0007810000 */
[----:B------:R1:W2:Y:S02]  /*6900*/  SHFL.BFLY PT, R7, R4, 0x2, 0x1f ;  /* 0x0c401f0004077f89 */ /* 0x0002a400000e0000 */
.L_x_1160:
[----:B------:R-:W-:Y:S01]  /*6910*/  SHF.R.S32.HI R6, RZ, 0x1f, R19 ;  /* 0x0000001fff067819 */ /* 0x000fe20000011413 */
[----:B------:R-:W-:Y:S01]  /*6920*/  WARPSYNC 0xffffffff ;  /* 0xffffffff00007948 */ /* 0x000fe20003800000 */
[----:B--2---:R-:W-:Y:S02]  /*6930*/  FMNMX.FTZ R7, R7, R4, !PT ;  /* 0x0000000407077209 */ /* 0x004fe40007810000 */
[----:B------:R-:W-:-:S04]  /*6940*/  LEA.HI R15, R6, R19, RZ, 0x5 ;  /* 0x00000013060f7211 */ /* 0x000fc800078f28ff */
[----:B------:R-:W-:-:S04]  /*6950*/  LOP3.LUT R6, R15, 0xffffffe0, RZ, 0xc0, !PT ;  /* 0xffffffe00f067812 */ /* 0x000fc800078ec0ff */
[----:B------:R-:W-:-:S04]  /*6960*/  IADD3 R3, -R6, R19, RZ ;  /* 0x0000001306037210 */ /* 0x000fc80007ffe1ff */
[----:B------:R-:W-:-:S13]  /*6970*/  ISETP.NE.AND P0, PT, R3, RZ, PT ;  /* 0x000000ff0300720c */ /* 0x000fda0003f05270 */
[----:B-1----:R-:W-:-:S05]  /*6980*/  @!P0 SHF.R.S32.HI R4, RZ, 0x5, R15 ;  /* 0x00000005ff048819 */ /* 0x002fca000001140f */
[----:B------:R1:W-:Y:S02]  /*6990*/  @!P0 STS [R4.X4], R7 ;  /* 0x0000000704008388 */ /* 0x0003e40000004800 */
[----:B------:R-:W-:Y:S01]  /*69a0*/  BAR.SYNC.DEFER_BLOCKING 0x0 ;  /* 0x0000000000007b1d */ /* 0x000fe20000010000 */
[----:B------:R-:W-:Y:S01]  /*69b0*/  ISETP.GT.AND P0, PT, R3, 0x3, PT ;  /* 0x000000030300780c */ /* 0x000fe20003f04270 */
[----:B-1----:R-:W-:Y:S01]  /*69c0*/  IMAD.MOV.U32 R4, RZ, RZ, -0x800001 ;  /* 0xff7fffffff047424 */ /* 0x002fe200078e00ff */
[----:B------:R-:W-:Y:S01]  /*69d0*/  HFMA2.MMA R8, -RZ, RZ, 0, 0 ;  /* 0x00000000ff087435 */ /* 0x000fe200000001ff */
[----:B------:R-:W-:Y:S02]  /*69e0*/  IMAD.IADD R11, R19, 0x1, R0 ;  /* 0x00000001130b7824 */ /* 0x000fe400078e0200 */
[----:B------:R-:W-:Y:S03]  /*69f0*/  BSSY B0, `(.L_x_1100) ;  /* 0x0000079000007945 */ /* 0x000fe60003800000 */
[----:B------:R-:W-:-:S05]  /*6a00*/  ISETP.GE.AND P1, PT, R11, R16, PT ;  /* 0x000000100b00720c */ /* 0x000fca0003f26270 */
[----:B------:R-:W1:Y:S04]  /*6a10*/  @!P0 LDS R4, [R3.X4] ;  /* 0x0000000003048984 */ /* 0x000e680000004800 */
[----:B-1----:R-:W1:Y:S02]  /*6a20*/  SHFL.BFLY PT, R7, R4, 0x2, 0x1f ;  /* 0x0c401f0004077f89 */ /* 0x002e6400000e0000 */
[----:B-1----:R-:W-:-:S05]  /*6a30*/  FMNMX.FTZ R7, R7, R4, !PT ;  /* 0x0000000407077209 */ /* 0x002fca0007810000 */
[----:B------:R-:W1:Y:S02]  /*6a40*/  SHFL.BFLY PT, R6, R7, 0x1, 0x1f ;  /* 0x0c201f0007067f89 */ /* 0x000e6400000e0000 */
[----:B-1----:R-:W-:-:S05]  /*6a50*/  FMNMX.FTZ R6, R7, R6, !PT ;  /* 0x0000000607067209 */ /* 0x002fca0007810000 */
[----:B------:R1:W2:Y:S01]  /*6a60*/  SHFL.IDX PT, R29, R6, RZ, 0x1f ;  /* 0x00001fff061d7589 */ /* 0x0002a200000e0000 */
[----:B------:R-:W-:Y:S05]  /*6a70*/  @P1 BRA `(.L_x_1101) ;  /* 0x0000070000001947 */ /* 0x000fea0003800000 */
[----:B------:R-:W-:Y:S01]  /*6a80*/  LOP3.LUT R4, RZ, R0, RZ, 0x33, !PT ;  /* 0x00000000ff047212 */ /* 0x000fe200078e33ff */
[----:B------:R-:W-:Y:S01]  /*6a90*/  BSSY B1, `(.L_x_1102) ;  /* 0x0000027000017945 */ /* 0x000fe20003800000 */
[----:B------:R-:W-:Y:S02]  /*6aa0*/  IMAD.MOV.U32 R8, RZ, RZ, RZ ;  /* 0x000000ffff087224 */ /* 0x000fe400078e00ff */
[----:B------:R-:W-:Y:S01]  /*6ab0*/  IADD3 R4, -R19, R16, R4 ;  /* 0x0000001013047210 */ /* 0x000fe20007ffe104 */
[----:B------:R-:W-:-:S03]  /*6ac0*/  IMAD.MOV.U32 R13, RZ, RZ, R11 ;  /* 0x000000ffff0d7224 */ /* 0x000fc600078e000b */
[----:B-1----:R-:W-:-:S04]  /*6ad0*/  LEA.HI R6, R4, 0x1, RZ, 0x19 ;  /* 0x0000000104067811 */ /* 0x002fc800078fc8ff */
[----:B------:R-:W-:-:S13]  /*6ae0*/  LOP3.LUT P0, R6, R6, 0x3, RZ, 0xc0, !PT ;  /* 0x0000000306067812 */ /* 0x000fda000780c0ff */
[----:B------:R-:W-:Y:S05]  /*6af0*/  @!P0 BRA `(.L_x_1103) ;  /* 0x0000020000008947 */ /* 0x000fea0003800000 */
[----:B------:R-:W-:Y:S01]  /*6b00*/  IMAD R12, R2, c[0x0][0x1d4], RZ ;  /* 0x00007500020c7a24 */ /* 0x000fe200078e02ff */
[--C-:B------:R-:W-:Y:S01]  /*6b10*/  SHF.R.S32.HI R7, RZ, 0x1f, R11.reuse ;  /* 0x0000001fff077819 */ /* 0x100fe2000001140b */
[--C-:B------:R-:W-:Y:S01]  /*6b20*/  IMAD.MOV.U32 R13, RZ, RZ, R11.reuse ;  /* 0x000000ffff0d7224 */ /* 0x100fe200078e000b */
[----:B------:R-:W-:Y:S02]  /*6b30*/  ISETP.NE.U32.AND P0, PT, RZ, c[0x0][0x200], PT ;  /* 0x00008000ff007a0c */ /* 0x000fe40003f05070 */
[----:B------:R-:W-:Y:S02]  /*6b40*/  SHF.R.S32.HI R8, RZ, 0x1f, R12 ;  /* 0x0000001fff087819 */ /* 0x000fe4000001140c */
[----:B------:R-:W-:Y:S02]  /*6b50*/  IADD3 R12, P3, P4, R12, c[0x0][0x200], R11 ;  /* 0x000080000c0c7a10 */ /* 0x000fe40007c7e00b */
[----:B------:R-:W-:Y:S02]  /*6b60*/  ISETP.NE.AND.EX P0, PT, RZ, c[0x0][0x204], PT, P0 ;  /* 0x00008100ff007a0c */ /* 0x000fe40003f05300 */
[----:B------:R-:W-:Y:S01]  /*6b70*/  IADD3.X R7, R8, c[0x0][0x204], R7, P3, P4 ;  /* 0x0000810008077a10 */ /* 0x000fe20001fe8407 */
[----:B------:R-:W-:Y:S01]  /*6b80*/  IMAD.MOV.U32 R8, RZ, RZ, RZ ;  /* 0x000000ffff087224 */ /* 0x000fe200078e00ff */
[----:B------:R-:W-:-:S02]  /*6b90*/  MOV R9, R6 ;  /* 0x0000000600097202 */ /* 0x000fc40000000f00 */
[----:B------:R-:W-:-:S06]  /*6ba0*/  IADD3 R10, R23, 0x420, RZ ;  /* 0x00000420170a7810 */ /* 0x000fcc0007ffe0ff */
.L_x_1107:
[----:B------:R-:W-:Y:S01]  /*6bb0*/  BSSY B2, `(.L_x_1104) ;  /* 0x000000b000027945 */ /* 0x000fe20003800000 */
[----:B-1----:R-:W-:Y:S05]  /*6bc0*/  @!P0 BRA `(.L_x_1105) ;  /* 0x0000005000008947 */ /* 0x002fea0003800000 */
[----:B------:R-:W-:-:S06]  /*6bd0*/  MOV R6, R12 ;  /* 0x0000000c00067202 */ /* 0x000fcc0000000f00 */
[----:B------:R-:W3:Y:S01]  /*6be0*/  LDG.E.U8 R6, [R6.64] ;  /* 0x0000002406067981 */ /* 0x000ee2000c1e1100 */
[----:B------:R-:W-:Y:S01]  /*6bf0*/  IMAD.MOV.U32 R21, RZ, RZ, RZ ;  /* 0x000000ffff157224 */ /* 0x000fe200078e00ff */
[----:B---3--:R-:W-:-:S13]  /*6c00*/  ISETP.NE.AND P3, PT, R6, RZ, PT ;  /* 0x000000ff0600720c */ /* 0x008fda0003f65270 */
[----:B------:R-:W-:Y:S05]  /*6c10*/  @P3 BRA `(.L_x_1106) ;  /* 0x0000004000003947 */ /* 0x000fea0003800000 */
.L_x_1105:
[----:B------:R-:W1:Y:S02]  /*6c20*/  LDS R6, [R10] ;  /* 0x000000000a067984 */ /* 0x000e640000000800 */
[----:B-12---:R-:W-:-:S04]  /*6c30*/  FADD.FTZ R6, -R29, R6 ;  /* 0x000000061d067221 */ /* 0x006fc80000010100 */
[----:B------:R-:W-:-:S04]  /*6c40*/  FMUL.FTZ R6, R6, 1.4426950216293334961 ;  /* 0x3fb8aa3b06067820 */ /* 0x000fc80000410000 */
[----:B------:R1:W2:Y:S03]  /*6c50*/  MUFU.EX2 R21, R6 ;  /* 0x0000000600157308 */ /* 0x0002a60000000800 */
.L_x_1106:
[----:B------:R-:W-:Y:S05]  /*6c60*/  BSYNC B2 ;  /* 0x0000000000027941 */ /* 0x000fea0003800000 */
.L_x_1104:
[----:B------:R-:W-:Y:S01]  /*6c70*/  IADD3 R9, R9, -0x1, RZ ;  /* 0xffffffff09097810 */ /* 0x000fe20007ffe0ff */
[----:B--2---:R2:W-:Y:S01]  /*6c80*/  STS [R10], R21 ;  /* 0x000000150a007388 */ /* 0x0045e20000000800 */
[----:B------:R-:W-:Y:S01]  /*6c90*/  IADD3 R12, P4, R12, 0x80, RZ ;  /* 0x000000800c0c7810 */ /* 0x000fe20007f9e0ff */
[----:B------:R-:W-:Y:S01]  /*6ca0*/  FADD.FTZ R8, R21, R8 ;  /* 0x0000000815087221 */ /* 0x000fe20000010000 */
[----:B------:R-:W-:Y:S02]  /*6cb0*/  ISETP.NE.AND P3, PT, R9, RZ, PT ;  /* 0x000000ff0900720c */ /* 0x000fe40003f65270 */
[----:B------:R-:W-:Y:S01]  /*6cc0*/  IADD3 R13, R13, 0x80, RZ ;  /* 0x000000800d0d7810 */ /* 0x000fe20007ffe0ff */
[----:B------:R-:W-:Y:S01]  /*6cd0*/  IMAD.X R7, RZ, RZ, R7, P4 ;  /* 0x000000ffff077224 */ /* 0x000fe200020e0607 */
[----:B--2---:R-:W-:-:S09]  /*6ce0*/  IADD3 R10, R10, 0x200, RZ ;  /* 0x000002000a0a7810 */ /* 0x004fd20007ffe0ff */
[----:B------:R-:W-:Y:S05]  /*6cf0*/  @P3 BRA `(.L_x_1107) ;  /* 0xfffffeb000003947 */ /* 0x000fea000383ffff */
.L_x_1103:
[----:B------:R-:W-:Y:S05]  /*6d00*/  BSYNC B1 ;  /* 0x0000000000017941 */ /* 0x000fea0003800000 */
.L_x_1102:
[----:B------:R-:W-:-:S13]  /*6d10*/  ISETP.GE.U32.AND P0, PT, R4, 0x180, PT ;  /* 0x000001800400780c */ /* 0x000fda0003f06070 */
[----:B------:R-:W-:Y:S05]  /*6d20*/  @!P0 BRA `(.L_x_1101) ;  /* 0x0000045000008947 */ /* 0x000fea0003800000 */
[----:B-1----:R-:W-:Y:S01]  /*6d30*/  IMAD R6, R2, c[0x0][0x1d4], RZ ;  /* 0x0000750002067a24 */ /* 0x002fe200078e02ff */
[C---:B------:R-:W-:Y:S02]  /*6d40*/  LEA R7, R13.reuse, 0x400, 0x2 ;  /* 0x000004000d077811 */ /* 0x040fe400078e10ff */
        /* <DEDUP_REMOVED lines=8> */
.L_x_1120:
[----:B------:R-:W-:Y:S01]  /*6dd0*/  BSSY B1, `(.L_x_1108) ;  /* 0x000000b000017945 */ /* 0x000fe20003800000 */
[----:B------:R-:W-:Y:S01]  /*6de0*/  MOV R7, R21 ;  /* 0x0000001500077202 */ /* 0x000fe20000000f00 */
[----:B------:R-:W-:Y:S05]  /*6df0*/  @!P0 BRA `(.L_x_1109) ;  /* 0x0000004000008947 */ /* 0x000fea0003800000 */
[----:B------:R-:W3:Y:S02]  /*6e00*/  LDG.E.U8 R9, [R6.64] ;  /* 0x0000002406097981 */ /* 0x000ee4000c1e1100 */
[----:B---3--:R-:W-:-:S13]  /*6e10*/  ISETP.NE.AND P3, PT, R9, RZ, PT ;  /* 0x000000ff0900720c */ /* 0x008fda0003f65270 */
[----:B------:R-:W-:Y:S01]  /*6e20*/  @P3 IMAD.MOV.U32 R9, RZ, RZ, RZ ;  /* 0x000000ffff093224 */ /* 0x000fe200078e00ff */
[----:B------:R-:W-:Y:S05]  /*6e30*/  @P3 BRA `(.L_x_1110) ;  /* 0x0000004000003947 */ /* 0x000fea0003800000 */
.L_x_1109:
[----:B------:R-:W1:Y:S02]  /*6e40*/  LDS R9, [R4+-0x400] ;  /* 0xfffc000004097984 */ /* 0x000e640000000800 */
[----:B-12---:R-:W-:-:S04]  /*6e50*/  FADD.FTZ R9, -R29, R9 ;  /* 0x000000091d097221 */ /* 0x006fc80000010100 */
[----:B------:R-:W-:-:S06]  /*6e60*/  FMUL.FTZ R9, R9, 1.4426950216293334961 ;  /* 0x3fb8aa3b09097820 */ /* 0x000fcc0000410000 */
[----:B------:R-:W1:Y:S02]  /*6e70*/  MUFU.EX2 R9, R9 ;  /* 0x0000000900097308 */ /* 0x000e640000000800 */
.L_x_1110:
[----:B------:R-:W-:Y:S05]  /*6e80*/  BSYNC B1 ;  /* 0x0000000000017941 */ /* 0x000fea0003800000 */
.L_x_1108:
[----:B-1----:R1:W-:Y:S01]  /*6e90*/  STS [R4+-0x400], R9 ;  /* 0xfffc000904007388 */ /* 0x0023e20000000800 */
[----:B------:R-:W-:Y:S01]  /*6ea0*/  BSSY B1, `(.L_x_1111) ;  /* 0x000000b000017945 */ /* 0x000fe20003800000 */
[----:B------:R-:W-:Y:S01]  /*6eb0*/  FADD.FTZ R10, R9, R8 ;  /* 0x00000008090a7221 */ /* 0x000fe20000010000 */
[----:B------:R-:W-:Y:S05]  /*6ec0*/  @!P0 BRA `(.L_x_1112) ;  /* 0x0000004000008947 */ /* 0x000fea0003800000 */
[----:B------:R-:W3:Y:S02]  /*6ed0*/  LDG.E.U8 R8, [R6.64+0x80] ;  /* 0x0000802406087981 */ /* 0x000ee4000c1e1100 */
[----:B---3--:R-:W-:-:S13]  /*6ee0*/  ISETP.NE.AND P3, PT, R8, RZ, PT ;  /* 0x000000ff0800720c */ /* 0x008fda0003f65270 */
[----:B-1----:R-:W-:Y:S01]  /*6ef0*/  @P3 IMAD.MOV.U32 R9, RZ, RZ, RZ ;  /* 0x000000ffff093224 */ /* 0x002fe200078e00ff */
[----:B------:R-:W-:Y:S05]  /*6f00*/  @P3 BRA `(.L_x_1113) ;  /* 0x0000004000003947 */ /* 0x000fea0003800000 */
.L_x_1112:
[----:B------:R-:W3:Y:S02]  /*6f10*/  LDS R8, [R4+-0x200] ;  /* 0xfffe000004087984 */ /* 0x000ee40000000800 */
[----:B--23--:R-:W-:-:S04]  /*6f20*/  FADD.FTZ R8, -R29, R8 ;  /* 0x000000081d087221 */ /* 0x00cfc80000010100 */
[----:B------:R-:W-:-:S04]  /*6f30*/  FMUL.FTZ R8, R8, 1.4426950216293334961 ;  /* 0x3fb8aa3b08087820 */ /* 0x000fc80000410000 */
[----:B-1----:R1:W2:Y:S03]  /*6f40*/  MUFU.EX2 R9, R8 ;  /* 0x0000000800097308 */ /* 0x0022a60000000800 */
.L_x_1113:
[----:B------:R-:W-:Y:S05]  /*6f50*/  BSYNC B1 ;  /* 0x0000000000017941 */ /* 0x000fea0003800000 */
.L_x_1111:
[----:B--2---:R2:W-:Y:S01]  /*6f60*/  STS [R4+-0x200], R9 ;  /* 0xfffe000904007388 */ /* 0x0045e20000000800 */
[----:B------:R-:W-:Y:S01]  /*6f70*/  BSSY B1, `(.L_x_1114) ;  /* 0x000000b000017945 */ /* 0x000fe20003800000 */
[----:B------:R-:W-:Y:S01]  /*6f80*/  FADD.FTZ R10, R10, R9 ;  /* 0x000000090a0a7221 */ /* 0x000fe20000010000 */
[----:B------:R-:W-:Y:S05]  /*6f90*/  @!P0 BRA `(.L_x_1115) ;  /* 0x0000004000008947 */ /* 0x000fea0003800000 */
[----:B-1----:R-:W3:Y:S01]  /*6fa0*/  LDG.E.U8 R8, [R6.64+0x100] ;  /* 0x0001002406087981 */ /* 0x002ee2000c1e1100 */
[----:B--2---:R-:W-:Y:S01]  /*6fb0*/  HFMA2.MMA R9, -RZ, RZ, 0, 0 ;  /* 0x00000000ff097435 */ /* 0x004fe200000001ff */
[----:B---3--:R-:W-:-:S13]  /*6fc0*/  ISETP.NE.AND P3, PT, R8, RZ, PT ;  /* 0x000000ff0800720c */ /* 0x008fda0003f65270 */
[----:B------:R-:W-:Y:S05]  /*6fd0*/  @P3 BRA `(.L_x_1116) ;  /* 0x0000004000003947 */ /* 0x000fea0003800000 */
.L_x_1115:
[----:B-1----:R-:W1:Y:S02]  /*6fe0*/  LDS R8, [R4] ;  /* 0x0000000004087984 */ /* 0x002e640000000800 */
[----:B-1----:R-:W-:-:S04]  /*6ff0*/  FADD.FTZ R8, -R29, R8 ;  /* 0x000000081d087221 */ /* 0x002fc80000010100 */
[----:B------:R-:W-:-:S04]  /*7000*/  FMUL.FTZ R8, R8, 1.4426950216293334961 ;  /* 0x3fb8aa3b08087820 */ /* 0x000fc80000410000 */
[----:B--2---:R1:W2:Y:S03]  /*7010*/  MUFU.EX2 R9, R8 ;  /* 0x0000000800097308 */ /* 0x0042a60000000800 */
.L_x_1116:
[----:B------:R-:W-:Y:S05]  /*7020*/  BSYNC B1 ;  /* 0x0000000000017941 */ /* 0x000fea0003800000 */
.L_x_1114:
[----:B--2---:R2:W-:Y:S01]  /*7030*/  STS [R4], R9 ;  /* 0x0000000904007388 */ /* 0x0045e20000000800 */
[----:B------:R-:W-:Y:S01]  /*7040*/  BSSY B1, `(.L_x_1117) ;  /* 0x000000b000017945 */ /* 0x000fe20003800000 */
[----:B------:R-:W-:Y:S01]  /*7050*/  FADD.FTZ R10, R10, R9 ;  /* 0x000000090a0a7221 */ /* 0x000fe20000010000 */
[----:B------:R-:W-:Y:S05]  /*7060*/  @!P0 BRA `(.L_x_1118) ;  /* 0x0000004000008947 */ /* 0x000fea0003800000 */
[----:B-1----:R-:W3:Y:S02]  /*7070*/  LDG.E.U8 R8, [R6.64+0x180] ;  /* 0x0001802406087981 */ /* 0x002ee4000c1e1100 */
[----:B---3--:R-:W-:-:S13]  /*7080*/  ISETP.NE.AND P3, PT, R8, RZ, PT ;  /* 0x000000ff0800720c */ /* 0x008fda0003f65270 */
[----:B--2---:R-:W-:Y:S01]  /*7090*/  @P3 IMAD.MOV.U32 R9, RZ, RZ, RZ ;  /* 0x000000ffff093224 */ /* 0x004fe200078e00ff */
[----:B------:R-:W-:Y:S05]  /*70a0*/  @P3 BRA `(.L_x_1119) ;  /* 0x0000004000003947 */ /* 0x000fea0003800000 */
.L_x_1118:
[----:B-1----:R-:W1:Y:S02]  /*70b0*/  LDS R8, [R4+0x200] ;  /* 0x0002000004087984 */ /* 0x002e640000000800 */
[----:B-1----:R-:W-:-:S04]  /*70c0*/  FADD.FTZ R8, -R29, R8 ;  /* 0x000000081d087221 */ /* 0x002fc80000010100 */
[----:B------:R-:W-:-:S04]  /*70d0*/  FMUL.FTZ R8, R8, 1.4426950216293334961 ;  /* 0x3fb8aa3b08087820 */ /* 0x000fc80000410000 */
[----:B--2---:R1:W2:Y:S03]  /*70e0*/  MUFU.EX2 R9, R8 ;  /* 0x0000000800097308 */ /* 0x0042a60000000800 */
.L_x_1119:
[----:B------:R-:W-:Y:S05]  /*70f0*/  BSYNC B1 ;  /* 0x0000000000017941 */ /* 0x000fea0003800000 */
.L_x_1117:
[----:B------:R-:W-:Y:S01]  /*7100*/  IADD3 R13, R13, 0x200, RZ ;  /* 0x000002000d0d7810 */ /* 0x000fe20007ffe0ff */
[----:B--2---:R2:W-:Y:S01]  /*7110*/  STS [R4+0x200], R9 ;  /* 0x0002000904007388 */ /* 0x0045e20000000800 */
[----:B------:R-:W-:Y:S01]  /*7120*/  IADD3 R6, P4, R6, 0x200, RZ ;  /* 0x0000020006067810 */ /* 0x000fe20007f9e0ff */
[----:B-1----:R-:W-:Y:S01]  /*7130*/  FADD.FTZ R8, R10, R9 ;  /* 0x000000090a087221 */ /* 0x002fe20000010000 */
[----:B------:R-:W-:-:S03]  /*7140*/  ISETP.GE.AND P3, PT, R13, R16, PT ;  /* 0x000000100d00720c */ /* 0x000fc60003f66270 */
[----:B------:R-:W-:Y:S01]  /*7150*/  IMAD.X R21, RZ, RZ, R7, P4 ;  /* 0x000000ffff157224 */ /* 0x000fe200020e0607 */
[----:B--2---:R-:W-:-:S09]  /*7160*/  IADD3 R4, R4, 0x800, RZ ;  /* 0x0000080004047810 */ /* 0x004fd20007ffe0ff */
[----:B------:R-:W-:Y:S05]  /*7170*/  @!P3 BRA `(.L_x_1120) ;  /* 0xfffffc500000b947 */ /* 0x000fea000383ffff */
.L_x_1101:
[----:B------:R-:W-:Y:S05]  /*7180*/  BSYNC B0 ;  /* 0x0000000000007941 */ /* 0x000fea0003800000 */
.L_x_1100:
[----:B------:R-:W3:Y:S01]  /*7190*/  SHFL.BFLY PT, R7, R8, 0x10, 0x1f ;  /* 0x0e001f0008077f89 */ /* 0x000ee200000e0000 */
[----:B------:R-:W-:-:S04]  /*71a0*/  LOP3.LUT P0, R10, R19, 0x1f, RZ, 0xc0, !PT ;  /* 0x0000001f130a7812 */ /* 0x000fc8000780c0ff */
[----:B------:R-:W-:Y:S01]  /*71b0*/  ISETP.GT.U32.AND P3, PT, R10, 0x3, PT ;  /* 0x000000030a00780c */ /* 0x000fe20003f64070 */
[----:B---3--:R-:W-:-:S08]  /*71c0*/  FADD.FTZ R7, R7, R8 ;  /* 0x0000000807077221 */ /* 0x008fd00000010000 */
[----:B------:R-:W-:Y:S01]  /*71d0*/  @!P0 SHF.R.U32.HI R8, RZ, 0x3, R19 ;  /* 0x00000003ff088819 */ /* 0x000fe20000011613 */
[----:B------:R-:W3:Y:S03]  /*71e0*/  SHFL.BFLY PT, R4, R7, 0x8, 0x1f ;  /* 0x0d001f0007047f89 */ /* 0x000ee600000e0000 */
[----:B------:R-:W-:Y:S01]  /*71f0*/  @!P0 LOP3.LUT R8, R8, 0x1ffffffc, RZ, 0xc0, !PT ;  /* 0x1ffffffc08088812 */ /* 0x000fe200078ec0ff */
[----:B---3--:R-:W-:-:S05]  /*7200*/  FADD.FTZ R4, R7, R4 ;  /* 0x0000000407047221 */ /* 0x008fca0000010000 */
[----:B------:R-:W3:Y:S02]  /*7210*/  SHFL.BFLY PT, R9, R4, 0x4, 0x1f ;  /* 0x0c801f0004097f89 */ /* 0x000ee400000e0000 */
[----:B---3--:R-:W-:-:S05]  /*7220*/  FADD.FTZ R9, R4, R9 ;  /* 0x0000000904097221 */ /* 0x008fca0000010000 */
[----:B-1----:R-:W1:Y:S02]  /*7230*/  SHFL.BFLY PT, R6, R9, 0x2, 0x1f ;  /* 0x0c401f0009067f89 */ /* 0x002e6400000e0000 */
        /* <DEDUP_REMOVED lines=10> */
[----:B------:R1:W3:Y:S01]  /*72e0*/  SHFL.IDX PT, R9, R7, RZ, 0x1f ;  /* 0x00001fff07097589 */ /* 0x0002e200000e0000 */
[----:B------:R-:W-:Y:S05]  /*72f0*/  @P1 BRA.U `(.L_x_1121) ;  /* 0x000004b100001947 */ /* 0x000fea0003800000 */
[----:B------:R-:W4:Y:S01]  /*7300*/  LDC.U8 R14, c[0x0][0x26c] ;  /* 0x00009b00ff0e7b82 */ /* 0x000f220000000000 */
[----:B------:R-:W-:Y:S01]  /*7310*/  BSSY B0, `(.L_x_1121) ;  /* 0x0000049000007945 */ /* 0x000fe20003800000 */
[----:B----4-:R-:W-:-:S13]  /*7320*/  ISETP.NE.AND P0, PT, R14, RZ, PT ;  /* 0x000000ff0e00720c */ /* 0x010fda0003f05270 */
[----:B------:R-:W-:Y:S01]  /*7330*/  @P0 MOV R4, c[0x0][0x268] ;  /* 0x00009a0000040a02 */ /* 0x000fe20000000f00 */
[----:B-1----:R-:W-:-:S04]  /*7340*/  @P0 IMAD R7, R2, c[0x0][0x1d8], R18 ;  /* 0x0000760002070a24 */ /* 0x002fc800078e0212 */
[----:B------:R-:W-:Y:S02]  /*7350*/  @P0 IMAD R4, R7, R4, c[0x0][0x1ec] ;  /* 0x00007b0007040624 */ /* 0x000fe400078e0204 */
[----:B------:R-:W-:Y:S02]  /*7360*/  CS2R R6, SRZ ;  /* 0x0000000000067805 */ /* 0x000fe4000001ff00 */
[----:B------:R-:W-:-:S04]  /*7370*/  @P0 IMAD R13, R4, c[0x0][0x1d4], RZ ;  /* 0x00007500040d0a24 */ /* 0x000fc800078e02ff */
[--C-:B------:R-:W-:Y:S01]  /*7380*/  @P0 IMAD.MOV.U32 R6, RZ, RZ, R13.reuse ;  /* 0x000000ffff060224 */ /* 0x100fe200078e000d */
[----:B------:R-:W-:Y:S01]  /*7390*/  @P0 SHF.R.S32.HI R7, RZ, 0x1f, R13 ;  /* 0x0000001fff070819 */ /* 0x000fe2000001140d */
[----:B------:R-:W-:Y:S05]  /*73a0*/  @P1 BRA `(.L_x_1122) ;  /* 0x000003f000001947 */ /* 0x000fea0003800000 */
[----:B------:R-:W-:Y:S01]  /*73b0*/  LOP3.LUT R4, RZ, R0, RZ, 0x33, !PT ;  /* 0x00000000ff047212 */ /* 0x000fe200078e33ff */
[----:B---3--:R-:W-:Y:S01]  /*73c0*/  FADD.FTZ R9, R9, 9.9999999747524270788e-07 ;  /* 0x358637bd09097421 */ /* 0x008fe20000010000 */
[----:B------:R-:W-:Y:S02]  /*73d0*/  BSSY B1, `(.L_x_1123) ;  /* 0x000001a000017945 */ /* 0x000fe40003800000 */
[----:B------:R-:W-:Y:S01]  /*73e0*/  IADD3 R4, -R19, R16, R4 ;  /* 0x0000001013047210 */ /* 0x000fe20007ffe104 */
[----:B------:R1:W3:Y:S03]  /*73f0*/  MUFU.RCP R21, R9 ;  /* 0x0000000900157308 */ /* 0x0002e60000001000 */
[----:B------:R-:W-:-:S02]  /*7400*/  LEA.HI R8, R4, 0x1, RZ, 0x19 ;  /* 0x0000000104087811 */ /* 0x000fc400078fc8ff */
[----:B------:R-:W-:Y:S02]  /*7410*/  ISETP.GE.U32.AND P1, PT, R4, 0x180, PT ;  /* 0x000001800400780c */ /* 0x000fe40003f26070 */
[----:B------:R-:W-:-:S13]  /*7420*/  LOP3.LUT P3, R12, R8, 0x3, RZ, 0xc0, !PT ;  /* 0x00000003080c7812 */ /* 0x000fda000786c0ff */
[----:B------:R-:W-:Y:S05]  /*7430*/  @!P3 BRA `(.L_x_1124) ;  /* 0x000001300000b947 */ /* 0x000fea0003800000 */
[----:B-1-3--:R-:W-:Y:S01]  /*7440*/  IADD3 R13, P3, R11, R6, RZ ;  /* 0x000000060b0d7210 */ /* 0x00afe20007f7e0ff */
[----:B------:R-:W-:Y:S01]  /*7450*/  IMAD.MOV.U32 R4, RZ, RZ, R12 ;  /* 0x000000ffff047224 */ /* 0x000fe200078e000c */
[----:B------:R-:W-:Y:S02]  /*7460*/  IADD3 R23, R23, 0x420, RZ ;  /* 0x0000042017177810 */ /* 0x000fe40007ffe0ff */
[----:B------:R-:W-:Y:S02]  /*7470*/  LEA R10, P4, R13, c[0x0][0x260], 0x2 ;  /* 0x000098000d0a7a11 */ /* 0x000fe400078810ff */
[----:B------:R-:W-:-:S04]  /*7480*/  LEA.HI.X.SX32 R8, R11, R7, 0x1, P3 ;  /* 0x000000070b087211 */ /* 0x000fc800018f0eff */
[----:B------:R-:W-:-:S04]  /*7490*/  LEA.HI.X R13, R13, c[0x0][0x264], R8, 0x2, P4 ;  /* 0x000099000d0d7a11 */ /* 0x000fc800020f1408 */
.L_x_1125:
[----:B---3--:R-:W1:Y:S01]  /*74a0*/  LDS R8, [R23] ;  /* 0x0000000017087984 */ /* 0x008e620000000800 */
[----:B------:R-:W-:Y:S01]  /*74b0*/  @P0 IMAD.MOV.U32 R9, RZ, RZ, R13 ;  /* 0x000000ffff090224 */ /* 0x000fe200078e000d */
[----:B------:R-:W-:Y:S02]  /*74c0*/  IADD3 R4, R4, -0x1, RZ ;  /* 0xffffffff04047810 */ /* 0x000fe40007ffe0ff */
[----:B------:R-:W-:Y:S02]  /*74d0*/  IADD3 R11, R11, 0x80, RZ ;  /* 0x000000800b0b7810 */ /* 0x000fe40007ffe0ff */
[----:B------:R-:W-:Y:S01]  /*74e0*/  ISETP.NE.AND P4, PT, R4, RZ, PT ;  /* 0x000000ff0400720c */ /* 0x000fe20003f85270 */
[----:B-1----:R-:W-:Y:S01]  /*74f0*/  FMUL.FTZ R12, R8, R21 ;  /* 0x00000015080c7220 */ /* 0x002fe20000410000 */
[----:B------:R-:W-:Y:S02]  /*7500*/  @P0 MOV R8, R10 ;  /* 0x0000000a00080202 */ /* 0x000fe40000000f00 */
[----:B------:R-:W-:-:S02]  /*7510*/  IADD3 R10, P3, R10, 0x200, RZ ;  /* 0x000002000a0a7810 */ /* 0x000fc40007f7e0ff */
[----:B------:R1:W-:Y:S03]  /*7520*/  STS [R23], R12 ;  /* 0x0000000c17007388 */ /* 0x0003e60000000800 */
[----:B------:R-:W-:Y:S01]  /*7530*/  IMAD.X R13, RZ, RZ, R13, P3 ;  /* 0x000000ffff0d7224 */ /* 0x000fe200018e060d */
[----:B------:R3:W-:Y:S01]  /*7540*/  @P0 STG.E [R8.64], R12 ;  /* 0x0000000c08000986 */ /* 0x0007e2000c101924 */
[----:B-1----:R-:W-:Y:S02]  /*7550*/  IADD3 R23, R23, 0x200, RZ ;  /* 0x0000020017177810 */ /* 0x002fe40007ffe0ff */
[----:B------:R-:W-:Y:S05]  /*7560*/  @P4 BRA `(.L_x_1125) ;  /* 0xffffff3000004947 */ /* 0x000fea000383ffff */
.L_x_1124:
[----:B-1-3--:R-:W-:Y:S05]  /*7570*/  BSYNC B1 ;  /* 0x0000000000017941 */ /* 0x00afea0003800000 */
.L_x_1123:
[----:B------:R-:W-:Y:S05]  /*7580*/  @!P1 BRA `(.L_x_1122) ;  /* 0x0000021000009947 */ /* 0x000fea0003800000 */
[----:B------:R-:W-:Y:S02]  /*7590*/  SHF.L.U32 R4, R0, 0x2, RZ ;  /* 0x0000000200047819 */ /* 0x000fe400000006ff */
[C---:B------:R-:W-:Y:S02]  /*75a0*/  IADD3 R13, P0, R11.reuse, R6, RZ ;  /* 0x000000060b0d7210 */ /* 0x040fe40007f1e0ff */
[----:B------:R-:W-:Y:S01]  /*75b0*/  ISETP.NE.AND P3, PT, R14, RZ, PT ;  /* 0x000000ff0e00720c */ /* 0x000fe20003f65270 */
[----:B------:R-:W-:Y:S01]  /*75c0*/  IMAD R4, R11, 0x4, -R4 ;  /* 0x000000040b047824 */ /* 0x000fe200078e0a04 */
[----:B------:R-:W-:-:S02]  /*75d0*/  LEA R12, P1, R13, c[0x0][0x260], 0x2 ;  /* 0x000098000d0c7a11 */ /* 0x000fc400078210ff */
[----:B------:R-:W-:Y:S02]  /*75e0*/  LEA.HI.X.SX32 R6, R11, R7, 0x1, P0 ;  /* 0x000000070b067211 */ /* 0x000fe400000f0eff */
[----:B------:R-:W-:Y:S02]  /*75f0*/  IADD3 R4, R4, 0x420, RZ ;  /* 0x0000042004047810 */ /* 0x000fe40007ffe0ff */
[----:B------:R-:W-:-:S03]  /*7600*/  LEA.HI.X R13, R13, c[0x0][0x264], R6, 0x2, P1 ;  /* 0x000099000d0d7a11 */ /* 0x000fc600008f1406 */
.L_x_1126:
[----:B------:R-:W1:Y:S01]  /*7610*/  LDS R6, [R4+0x600] ;  /* 0x0006000004067984 */ /* 0x000e620000000800 */
[----:B------:R-:W-:Y:S02]  /*7620*/  MOV R7, R13 ;  /* 0x0000000d00077202 */ /* 0x000fe40000000f00 */
[----:B------:R-:W-:Y:S01]  /*7630*/  IADD3 R11, R11, 0x200, RZ ;  /* 0x000002000b0b7810 */ /* 0x000fe20007ffe0ff */
[----:B------:R-:W3:Y:S03]  /*7640*/  LDS R8, [R4] ;  /* 0x0000000004087984 */ /* 0x000ee60000000800 */
[----:B------:R-:W-:Y:S01]  /*7650*/  ISETP.GE.AND P0, PT, R11, R16, PT ;  /* 0x000000100b00720c */ /* 0x000fe20003f06270 */
[----:B------:R-:W4:Y:S04]  /*7660*/  LDS R9, [R4+0x200] ;  /* 0x0002000004097984 */ /* 0x000f280000000800 */
[----:B------:R-:W5:Y:S01]  /*7670*/  LDS R10, [R4+0x400] ;  /* 0x00040000040a7984 */ /* 0x000f620000000800 */
[----:B01----:R-:W-:-:S02]  /*7680*/  FMUL.FTZ R31, R6, R21 ;  /* 0x00000015061f7220 */ /* 0x003fc40000410000 */
[----:B------:R-:W-:Y:S02]  /*7690*/  IMAD.MOV.U32 R6, RZ, RZ, R12 ;  /* 0x000000ffff067224 */ /* 0x000fe400078e000c */
[-C--:B---3--:R-:W-:Y:S01]  /*76a0*/  FMUL.FTZ R23, R8, R21.reuse ;  /* 0x0000001508177220 */ /* 0x088fe20000410000 */
[----:B------:R-:W-:Y:S01]  /*76b0*/  IADD3 R8, R4, 0x800, RZ ;  /* 0x0000080004087810 */ /* 0x000fe20007ffe0ff */
[----:B------:R-:W-:Y:S01]  /*76c0*/  STS [R4+0x600], R31 ;  /* 0x0006001f04007388 */ /* 0x000fe20000000800 */
[----:B------:R-:W-:Y:S01]  /*76d0*/  IADD3 R12, P1, R6, 0x800, RZ ;  /* 0x00000800060c7810 */ /* 0x000fe20007f3e0ff */
[-C--:B----4-:R-:W-:Y:S02]  /*76e0*/  FMUL.FTZ R9, R9, R21.reuse ;  /* 0x0000001509097220 */ /* 0x090fe40000410000 */
[----:B------:R-:W-:Y:S01]  /*76f0*/  @P3 STG.E [R6.64+0x600], R31 ;  /* 0x0006001f06003986 */ /* 0x000fe2000c101924 */
[----:B--2--5:R-:W-:-:S03]  /*7700*/  FMUL.FTZ R29, R10, R21 ;  /* 0x000000150a1d7220 */ /* 0x024fc60000410000 */
[----:B------:R-:W-:Y:S01]  /*7710*/  @P3 STG.E [R6.64], R23 ;  /* 0x0000001706003986 */ /* 0x000fe2000c101924 */
[----:B------:R-:W-:-:S03]  /*7720*/  IMAD.X R13, RZ, RZ, R7, P1 ;  /* 0x000000ffff0d7224 */ /* 0x000fc600008e0607 */
[----:B------:R-:W-:Y:S04]  /*7730*/  @P3 STG.E [R6.64+0x200], R9 ;  /* 0x0002000906003986 */ /* 0x000fe8000c101924 */
[----:B------:R-:W-:Y:S04]  /*7740*/  @P3 STG.E [R6.64+0x400], R29 ;  /* 0x0004001d06003986 */ /* 0x000fe8000c101924 */
[----:B------:R-:W-:Y:S04]  /*7750*/  STS [R4], R23 ;  /* 0x0000001704007388 */ /* 0x000fe80000000800 */
[----:B------:R-:W-:Y:S04]  /*7760*/  STS [R4+0x200], R9 ;  /* 0x0002000904007388 */ /* 0x000fe80000000800 */
[----:B------:R0:W-:Y:S02]  /*7770*/  STS [R4+0x400], R29 ;  /* 0x0004001d04007388 */ /* 0x0001e40000000800 */
[----:B0-----:R-:W-:Y:S01]  /*7780*/  IMAD.MOV.U32 R4, RZ, RZ, R8 ;  /* 0x000000ffff047224 */ /* 0x001fe200078e0008 */
[----:B------:R-:W-:Y:S05]  /*7790*/  @!P0 BRA `(.L_x_1126) ;  /* 0xfffffe7000008947 */ /* 0x000fea000383ffff */
.L_x_1122:
[----:B------:R-:W-:Y:S05]  /*77a0*/  BSYNC B0 ;  /* 0x0000000000007941 */ /* 0x000fea0003800000 */
.L_x_1121:
[----:B------:R-:W-:Y:S01]  /*77b0*/  SHF.R.S32.HI R4, RZ, 0x1f, R25 ;  /* 0x0000001fff047819 */ /* 0x000fe20000011419 */
[----:B------:R-:W-:Y:S01]  /*77c0*/  IMAD.SHL.U32 R13, R3, 0x4, RZ ;  /* 0x00000004030d7824 */ /* 0x000fe200078e00ff */
[----:B------:R-:W-:Y:S01]  /*77d0*/  SHF.R.S32.HI R15, RZ, 0x5, R15 ;  /* 0x00000005ff0f7819 */ /* 0x000fe2000001140f */
[----:B------:R-:W-:Y:S01]  /*77e0*/  BSSY B0, `(.L_x_1127) ;  /* 0x0000018000007945 */ /* 0x000fe20003800000 */
[----:B------:R-:W-:Y:S01]  /*77f0*/  LEA.HI R4, R4, R25, RZ, 0x2 ;  /* 0x0000001904047211 */ /* 0x000fe200078f10ff */
[--C-:B------:R-:W-:Y:S01]  /*7800*/  IMAD R12, R24, c[0x0][0x1d4], R13.reuse ;  /* 0x00007500180c7a24 */ /* 0x100fe200078e020d */
[----:B-1----:R-:W-:Y:S01]  /*7810*/  CS2R R6, SRZ ;  /* 0x0000000000067805 */ /* 0x002fe2000001ff00 */
[----:B------:R-:W-:Y:S01]  /*7820*/  IMAD R22, R5, c[0x0][0x1d4], R13 ;  /* 0x0000750005167a24 */ /* 0x000fe200078e020d */
[----:B------:R-:W-:Y:S01]  /*7830*/  LOP3.LUT R4, R4, 0xfffffffc, RZ, 0xc0, !PT ;  /* 0xfffffffc04047812 */ /* 0x000fe200078ec0ff */
[----:B------:R-:W-:Y:S01]  /*7840*/  IMAD.MOV.U32 R11, RZ, RZ, RZ ;  /* 0x000000ffff0b7224 */ /* 0x000fe200078e00ff */
[----:B------:R-:W-:-:S02]  /*7850*/  SHF.R.S32.HI R14, RZ, 0x1f, R12 ;  /* 0x0000001fff0e7819 */ /* 0x000fc4000001140c */
[----:B------:R-:W-:Y:S02]  /*7860*/  IADD3 R4, R25, -R4, RZ ;  /* 0x8000000419047210 */ /* 0x000fe40007ffe0ff */
[----:B------:R-:W-:Y:S02]  /*7870*/  SHF.R.S32.HI R23, RZ, 0x1f, R22 ;  /* 0x0000001fff177819 */ /* 0x000fe40000011416 */
[----:B------:R-:W-:Y:S02]  /*7880*/  ISETP.NE.AND P1, PT, R15, R4, PT ;  /* 0x000000040f00720c */ /* 0x000fe40003f25270 */
[----:B------:R-:W-:Y:S02]  /*7890*/  CS2R R4, SRZ ;  /* 0x0000000000047805 */ /* 0x000fe4000001ff00 */
[----:B------:R-:W-:-:S13]  /*78a0*/  ISETP.NE.OR P0, PT, RZ, c[0x0][0x1ec], P1 ;  /* 0x00007b00ff007a0c */ /* 0x000fda0000f05670 */
[----:B------:R-:W-:Y:S05]  /*78b0*/  @P0 BRA `(.L_x_1128) ;  /* 0x000000a000000947 */ /* 0x000fea0003800000 */
[----:B------:R-:W-:Y:S01]  /*78c0*/  ISETP.NE.U32.AND P0, PT, RZ, c[0x0][0x190], PT ;  /* 0x00006400ff007a0c */ /* 0x000fe20003f05070 */
[----:B------:R-:W-:Y:S01]  /*78d0*/  CS2R R6, SRZ ;  /* 0x0000000000067805 */ /* 0x000fe2000001ff00 */
[----:B------:R-:W-:Y:S02]  /*78e0*/  CS2R R4, SRZ ;  /* 0x0000000000047805 */ /* 0x000fe4000001ff00 */
[----:B------:R-:W-:-:S13]  /*78f0*/  ISETP.NE.AND.EX P0, PT, RZ, c[0x0][0x194], PT, P0 ;  /* 0x00006500ff007a0c */ /* 0x000fda0003f05300 */
[----:B------:R-:W-:Y:S05]  /*7900*/  @!P0 BRA `(.L_x_1129) ;  /* 0x0000004000008947 */ /* 0x000fea0003800000 */
[----:B------:R-:W-:Y:S01]  /*7910*/  LEA R4, R18, R13, 0x7 ;  /* 0x0000000d12047211 */ /* 0x000fe200078e38ff */
[----:B------:R-:W-:-:S04]  /*7920*/  IMAD.MOV.U32 R5, RZ, RZ, 0x4 ;  /* 0x00000004ff057424 */ /* 0x000fc800078e00ff */
[----:B------:R-:W-:-:S06]  /*7930*/  IMAD.WIDE R4, R4, R5, c[0x0][0x190] ;  /* 0x0000640004047625 */ /* 0x000fcc00078e0205 */
[----:B------:R-:W5:Y:S02]  /*7940*/  LDG.E.128 R4, [R4.64] ;  /* 0x0000002404047981 */ /* 0x000f64000c1e1d00 */
.L_x_1129:
[----:B-----5:R1:W-:Y:S02]  /*7950*/  STS.128 [R3.X16+0x220], R4 ;  /* 0x0002200403007388 */ /* 0x0203e4000000cc00 */
.L_x_1128:
[----:B------:R-:W-:Y:S05]  /*7960*/  BSYNC B0 ;  /* 0x0000000000007941 */ /* 0x000fea0003800000 */
.L_x_1127:
[----:B------:R-:W-:Y:S01]  /*7970*/  IMAD.IADD R28, R15, 0x1, R0 ;  /* 0x000000010f1c7824 */ /* 0x000fe200078e0200 */
[----:B--2---:R-:W-:Y:S01]  /*7980*/  IMNMX R29, R25, c[0x0][0x1d4], PT ;  /* 0x00007500191d7a17 */ /* 0x004fe20003800200 */
[----:B------:R-:W-:Y:S01]  /*7990*/  BAR.SYNC.DEFER_BLOCKING 0x0 ;  /* 0x0000000000007b1d */ /* 0x000fe20000010000 */
[----:B------:R-:W-:Y:S02]  /*79a0*/  IMAD.MOV.U32 R10, RZ, RZ, RZ ;  /* 0x000000ffff0a7224 */ /* 0x000fe400078e00ff */
[----:B---3--:R-:W-:-:S03]  /*79b0*/  SHF.L.U32 R9, R28, 0x7, RZ ;  /* 0x000000071c097819 */ /* 0x008fc600000006ff */
[----:B------:R-:W-:Y:S01]  /*79c0*/  BSSY B0, `(.L_x_1130) ;  /* 0x0000088000007945 */ /* 0x000fe20003800000 */
[----:B------:R-:W-:-:S04]  /*79d0*/  IADD3 R8, P0, R12, R9, RZ ;  /* 0x000000090c087210 */ /* 0x000fc80007f1e0ff */
[----:B------:R-:W-:Y:S02]  /*79e0*/  LEA.HI.X.SX32 R9, R9, R14, 0x1, P0 ;  /* 0x0000000e09097211 */ /* 0x000fe400000f0eff */
[----:B------:R-:W-:Y:S02]  /*79f0*/  ISETP.GE.AND P0, PT, R28, R29, PT ;  /* 0x0000001d1c00720c */ /* 0x000fe40003f06270 */
[----:B------:R-:W-:-:S04]  /*7a00*/  LEA R20, P3, R8, c[0x0][0x1a0], 0x2 ;  /* 0x0000680008147a11 */ /* 0x000fc800078610ff */
[----:B------:R-:W-:Y:S02]  /*7a10*/  LEA.HI.X R21, R8, c[0x0][0x1a4], R9, 0x2, P3 ;  /* 0x0000690008157a11 */ /* 0x000fe400018f1409 */
[----:B------:R-:W-:-:S05]  /*7a20*/  CS2R R8, SRZ ;  /* 0x0000000000087805 */ /* 0x000fca000001ff00 */
        /* <DEDUP_REMOVED lines=10> */
[----:B0-----:R-:W-:Y:S01]  /*7ad0*/  IMAD.MOV.U32 R38, RZ, RZ, R28 ;  /* 0x000000ffff267224 */ /* 0x001fe200078e001c */
[----:B------:R-:W-:-:S02]  /*7ae0*/  LEA R32, R32, R13, 0x7 ;  /* 0x0000000d20207211 */ /* 0x000fc400078e38ff */
[----:B------:R-:W-:Y:S02]  /*7af0*/  IADD3 R30, R8, -R9, RZ ;  /* 0x80000009081e7210 */ /* 0x000fe40007ffe0ff */
[----:B------:R-:W-:Y:S01]  /*7b00*/  CS2R R8, SRZ ;  /* 0x0000000000087805 */ /* 0x000fe2000001ff00 */
[----:B------:R-:W-:Y:S01]  /*7b10*/  IMAD.WIDE R32, R32, R33, c[0x0][0x238] ;  /* 0x00008e0020207625 */ /* 0x000fe200078e0221 */
[----:B------:R-:W-:-:S13]  /*7b20*/  LOP3.LUT P0, RZ, R30, 0x4, RZ, 0xc0, !PT ;  /* 0x000000041eff7812 */ /* 0x000fda000780c0ff */
        /* <DEDUP_REMOVED lines=15> */
[----:B------:R0:W2:Y:S04]  /*7c20*/  LDS R31, [R15.X4+0x420] ;  /* 0x000420000f1f7984 */ /* 0x0000a80000004800 */
        /* <DEDUP_REMOVED lines=17> */
.L_x_1134:
[C---:B0-2--5:R-:W-:Y:S01]  /*7d40*/  FFMA.FTZ R10, R31.reuse, R38, RZ ;  /* 0x000000261f0a7223 */ /* 0x065fe200000100ff */
[----:B------:R-:W-:Y:S01]  /*7d50*/  IADD3 R38, R28, 0x4, RZ ;  /* 0x000000041c267810 */ /* 0x000fe20007ffe0ff */
[C---:B------:R-:W-:Y:S02]  /*7d60*/  FFMA.FTZ R8, R31.reuse, R36, RZ ;  /* 0x000000241f087223 */ /* 0x040fe400000100ff */
[C---:B------:R-:W-:Y:S02]  /*7d70*/  FFMA.FTZ R9, R31.reuse, R37, RZ ;  /* 0x000000251f097223 */ /* 0x040fe400000100ff */
[----:B------:R-:W-:Y:S02]  /*7d80*/  FFMA.FTZ R11, R31, R39, RZ ;  /* 0x000000271f0b7223 */ /* 0x000fe400000100ff */
.L_x_1133:
[----:B------:R-:W-:Y:S05]  /*7d90*/  BSYNC B1 ;  /* 0x0000000000017941 */ /* 0x000fea0003800000 */
.L_x_1132:
[----:B------:R-:W-:-:S13]  /*7da0*/  LOP3.LUT P0, RZ, R30, 0xfffffffc, RZ, 0xc0, !PT ;  /* 0xfffffffc1eff7812 */ /* 0x000fda000780c0ff */
[----:B------:R-:W-:Y:S05]  /*7db0*/  @!P0 BRA `(.L_x_1131) ;  /* 0x0000048000008947 */ /* 0x000fea0003800000 */
[----:B------:R-:W-:Y:S01]  /*7dc0*/  ULDC UR4, c[0x0][0x1ec] ;  /* 0x00007b0000047ab9 */ /* 0x000fe20000000800 */
[----:B------:R-:W-:Y:S01]  /*7dd0*/  IMAD R53, R2, c[0x0][0x1d4], RZ ;  /* 0x0000750002357a24 */ /* 0x000fe200078e02ff */
[----:B------:R-:W-:-:S06]  /*7de0*/  UISETP.NE.AND UP0, UPT, URZ, UR4, UPT ;  /* 0x000000043f00728c */ /* 0x000fcc000bf05270 */
[----:B------:R-:W-:Y:S02]  /*7df0*/  PLOP3.LUT P2, PT, PT, PT, UP0, 0x80, 0x0 ;  /* 0x000000000000781c */ /* 0x000fe40003f4f008 */
.L_x_1137:
[----:B------:R-:W-:Y:S02]  /*7e00*/  SHF.R.S32.HI R30, RZ, 0x1f, R38 ;  /* 0x0000001fff1e7819 */ /* 0x000fe40000011426 */
[----:B------:R-:W-:Y:S02]  /*7e10*/  IADD3 R31, P0, R53, R38, RZ ;  /* 0x00000026351f7210 */ /* 0x000fe40007f1e0ff */
[----:B------:R-:W-:Y:S02]  /*7e20*/  ISETP.NE.AND P4, PT, R27, RZ, PT ;  /* 0x000000ff1b00720c */ /* 0x000fe40003f85270 */
        /* <DEDUP_REMOVED lines=10> */
[----:B------:R-:W-:-:S05]  /*7ed0*/  IMAD R31, R31, c[0x0][0x1d4], R38 ;  /* 0x000075001f1f7a24 */ /* 0x000fca00078e0226 */
[----:B------:R-:W-:-:S04]  /*7ee0*/  SHF.L.U32 R31, R31, 0x7, RZ ;  /* 0x000000071f1f7819 */ /* 0x000fc800000006ff */
[----:B------:R-:W-:-:S04]  /*7ef0*/  IADD3 R41, P0, R22, R31, RZ ;  /* 0x0000001f16297210 */ /* 0x000fc80007f1e0ff */
[----:B------:R-:W-:Y:S02]  /*7f00*/  LEA.HI.X.SX32 R42, R31, R23, 0x1, P0 ;  /* 0x000000171f2a7211 */ /* 0x000fe400000f0eff */
        /* <DEDUP_REMOVED lines=15> */
.L_x_1135:
        /* <DEDUP_REMOVED lines=9> */
[----:B------:R-:W-:-:S05]  /*8090*/  IMAD.IADD R39, R38, 0x1, -R0 ;  /* 0x0000000126277824 */ /* 0x000fca00078e0a00 */
[----:B------:R-:W3:Y:S01]  /*80a0*/  LDS R44, [R39.X4+0x420] ;  /* 0x00042000272c7984 */ /* 0x000ee20000004800 */
[----:B------:R-:W-:Y:S01]  /*80b0*/  LEA R34, R39, 0x420, 0x2 ;  /* 0x0000042027227811 */ /* 0x000fe200078e10ff */
        /* <DEDUP_REMOVED lines=16> */
.L_x_1136:
[----:B0-----:R-:W0:Y:S01]  /*81c0*/  LDS R11, [R34+0x10] ;  /* 0x00001000220b7984 */ /* 0x001e220000000800 */
[----:B------:R-:W-:-:S04]  /*81d0*/  IADD3 R38, R38, 0x8, RZ ;  /* 0x0000000826267810 */ /* 0x000fc80007ffe0ff */
[----:B------:R-:W-:Y:S01]  /*81e0*/  ISETP.GE.AND P0, PT, R38, R29, PT ;  /* 0x0000001d2600720c */ /* 0x000fe20003f06270 */
[C---:B0-----:R-:W-:Y:S02]  /*81f0*/  FFMA.FTZ R8, R11.reuse, R48, R40 ;  /* 0x000000300b087223 */ /* 0x041fe40000010028 */
[C---:B------:R-:W-:Y:S02]  /*8200*/  FFMA.FTZ R9, R11.reuse, R49, R46 ;  /* 0x000000310b097223 */ /* 0x040fe4000001002e */
[C---:B------:R-:W-:Y:S02]  /*8210*/  FFMA.FTZ R10, R11.reuse, R50, R42 ;  /* 0x000000320b0a7223 */ /* 0x040fe4000001002a */
[----:B------:R-:W-:-:S06]  /*8220*/  FFMA.FTZ R11, R11, R51, R44 ;  /* 0x000000330b0b7223 */ /* 0x000fcc000001002c */
[----:B------:R-:W-:Y:S05]  /*8230*/  @!P0 BRA `(.L_x_1137) ;  /* 0xfffffbc000008947 */ /* 0x000fea000383ffff */
.L_x_1131:
[----:B------:R-:W-:Y:S05]  /*8240*/  BSYNC B0 ;  /* 0x0000000000007941 */ /* 0x000fea0003800000 */
.L_x_1130:
[----:B------:R-:W-:Y:S01]  /*8250*/  ISETP.GE.AND P0, PT, R28, R25, PT ;  /* 0x000000191c00720c */ /* 0x000fe20003f06270 */
[----:B------:R-:W-:-:S12]  /*8260*/  BSSY B0, `(.L_x_1138) ;  /* 0x00000db000007945 */ /* 0x000fd80003800000 */
[----:B------:R-:W-:Y:S05]  /*8270*/  @P0 BRA `(.L_x_1139) ;  /* 0x00000d9000000947 */ /* 0x000fea0003800000 */
[----:B------:R-:W-:Y:S01]  /*8280*/  IADD3 R29, -R15, -0x2, R16 ;  /* 0xfffffffe0f1d7810 */ /* 0x000fe20007ffe110 */
[----:B0-----:R-:W-:Y:S01]  /*8290*/  HFMA2.MMA R31, -RZ, RZ, 0, 2.384185791015625e-07 ;  /* 0x00000004ff1f7435 */ /* 0x001fe200000001ff */
[----:B------:R-:W-:Y:S01]  /*82a0*/  IMAD R16, R17, c[0x0][0x1d8], R18 ;  /* 0x0000760011107a24 */ /* 0x000fe200078e0212 */
[----:B------:R-:W-:Y:S02]  /*82b0*/  BSSY B1, `(.L_x_1140) ;  /* 0x0000045000017945 */ /* 0x000fe40003800000 */
        /* <DEDUP_REMOVED lines=8> */
[----:B------:R-:W-:Y:S02]  /*8340*/  IABS R35, c[0x0][0x1d4] ;  /* 0x0000750000237a13 */ /* 0x000fe40000000000 */
[----:B------:R-:W-:Y:S02]  /*8350*/  MOV R32, RZ ;  /* 0x000000ff00207202 */ /* 0x000fe40000000f00 */
[----:B------:R-:W0:Y:S01]  /*8360*/  I2F.RP R34, R35 ;  /* 0x0000002300227306 */ /* 0x000e220000209400 */
[----:B------:R-:W-:Y:S02]  /*8370*/  ISETP.GE.AND P2, PT, R28, RZ, PT ;  /* 0x000000ff1c00720c */ /* 0x000fe40003f46270 */
[----:B------:R-:W-:-:S05]  /*8380*/  ISETP.NE.AND P3, PT, RZ, c[0x0][0x1d4], PT ;  /* 0x00007500ff007a0c */ /* 0x000fca0003f65270 */
[----:B0-----:R-:W0:Y:S02]  /*8390*/  MUFU.RCP R34, R34 ;  /* 0x0000002200227308 */ /* 0x001e240000001000 */
[----:B0-----:R-:W-:-:S06]  /*83a0*/  IADD3 R36, R34, 0xffffffe, RZ ;  /* 0x0ffffffe22247810 */ /* 0x001fcc0007ffe0ff */
[----:B------:R-:W0:Y:S02]  /*83b0*/  F2I.FTZ.U32.TRUNC.NTZ R33, R36 ;  /* 0x0000002400217305 */ /* 0x000e24000021f000 */
[----:B0-----:R-:W-:-:S04]  /*83c0*/  IMAD.MOV R16, RZ, RZ, -R33 ;  /* 0x000000ffff107224 */ /* 0x001fc800078e0a21 */
        /* <DEDUP_REMOVED lines=8> */
[----:B------:R-:W-:-:S04]  /*8450*/  @!P0 IADD3 R16, R16, -R35, RZ ;  /* 0x8000002310108210 */ /* 0x000fc80007ffe0ff */
        /* <DEDUP_REMOVED lines=36> */
.L_x_1144:
[C---:B0-2--5:R-:W-:Y:S02]  /*86a0*/  FFMA.FTZ R8, R16.reuse, R36, R8 ;  /* 0x0000002410087223 */ /* 0x065fe40000010008 */
[C---:B------:R-:W-:Y:S02]  /*86b0*/  FFMA.FTZ R9, R16.reuse, R37, R9 ;  /* 0x0000002510097223 */ /* 0x040fe40000010009 */
[C---:B------:R-:W-:Y:S02]  /*86c0*/  FFMA.FTZ R10, R16.reuse, R38, R10 ;  /* 0x00000026100a7223 */ /* 0x040fe4000001000a */
[----:B------:R-:W-:Y:S02]  /*86d0*/  FFMA.FTZ R11, R16, R39, R11 ;  /* 0x00000027100b7223 */ /* 0x000fe4000001000b */
.L_x_1143:
[----:B------:R-:W-:Y:S05]  /*86e0*/  BSYNC B2 ;  /* 0x0000000000027941 */ /* 0x000fea0003800000 */
.L_x_1142:
[----:B------:R-:W-:Y:S02]  /*86f0*/  IADD3 R28, R28, 0x4, RZ ;  /* 0x000000041c1c7810 */ /* 0x000fe40007ffe0ff */
.L_x_1141:
[----:B------:R-:W-:Y:S05]  /*8700*/  BSYNC B1 ;  /* 0x0000000000017941 */ /* 0x000fea0003800000 */
.L_x_1140:
[----:B------:R-:W-:-:S13]  /*8710*/  LOP3.LUT P0, RZ, R29, 0xfffffffc, RZ, 0xc0, !PT ;  /* 0xfffffffc1dff7812 */ /* 0x000fda000780c0ff */
[----:B------:R-:W-:Y:S05]  /*8720*/  @!P0 BRA `(.L_x_1139) ;  /* 0x000008e000008947 */ /* 0x000fea0003800000 */
[----:B------:R-:W-:Y:S01]  /*8730*/  IMAD.SHL.U32 R49, R0, 0x4, RZ ;  /* 0x0000000400317824 */ /* 0x000fe200078e00ff */
[----:B------:R-:W-:Y:S01]  /*8740*/  LEA R50, R28, 0x200, 0x7 ;  /* 0x000002001c327811 */ /* 0x000fe200078e38ff */
[----:B------:R-:W-:-:S03]  /*8750*/  IMAD.MOV.U32 R16, RZ, RZ, RZ ;  /* 0x000000ffff107224 */ /* 0x000fc600078e00ff */
[----:B------:R-:W-:-:S03]  /*8760*/  LEA R49, R28, -R49, 0x2 ;  /* 0x800000311c317211 */ /* 0x000fc600078e10ff */
.L_x_1151:
        /* <DEDUP_REMOVED lines=11> */
[----:B------:R-:W0:Y:S01]  /*8820*/  I2F.RP R32, R29 ;  /* 0x0000001d00207306 */ /* 0x000e220000209400 */
[----:B------:R-:W-:Y:S02]  /*8830*/  ISETP.GE.AND P2, PT, R28, RZ, PT ;  /* 0x000000ff1c00720c */ /* 0x000fe40003f46270 */
[----:B------:R-:W-:-:S05]  /*8840*/  ISETP.NE.AND P3, PT, RZ, c[0x0][0x1d4], PT ;  /* 0x00007500ff007a0c */ /* 0x000fca0003f65270 */
[----:B0-----:R-:W0:Y:S02]  /*8850*/  MUFU.RCP R32, R32 ;  /* 0x0000002000207308 */ /* 0x001e240000001000 */
[----:B0-----:R-:W-:Y:S01]  /*8860*/  IADD3 R33, R32, 0xffffffe, RZ ;  /* 0x0ffffffe20217810 */ /* 0x001fe20007ffe0ff */
[----:B------:R-:W-:-:S05]  /*8870*/  IMAD R32, R2, c[0x0][0x1d4], RZ ;  /* 0x0000750002207a24 */ /* 0x000fca00078e02ff */
[----:B------:R-:W0:Y:S02]  /*8880*/  F2I.FTZ.U32.TRUNC.NTZ R21, R33 ;  /* 0x0000002100157305 */ /* 0x000e24000021f000 */
[----:B0-----:R-:W-:-:S04]  /*8890*/  IMAD.MOV R20, RZ, RZ, -R21 ;  /* 0x000000ffff147224 */ /* 0x001fc800078e0a15 */
[----:B------:R-:W-:Y:S01]  /*88a0*/  IMAD R37, R20, R29, RZ ;  /* 0x0000001d14257224 */ /* 0x000fe200078e02ff */
[----:B------:R-:W-:-:S10]  /*88b0*/  HFMA2.MMA R20, -RZ, RZ, 0, 0 ;  /* 0x00000000ff147435 */ /* 0x000fd400000001ff */
        /* <DEDUP_REMOVED lines=8> */
[----:B------:R-:W-:-:S04]  /*8940*/  @!P0 IMAD.IADD R20, R20, 0x1, -R29 ;  /* 0x0000000114148824 */ /* 0x000fc800078e0a1d */
        /* <DEDUP_REMOVED lines=34> */
.L_x_1147:
[C---:B0-2--5:R-:W-:Y:S02]  /*8b70*/  FFMA.FTZ R8, R29.reuse, R36, R8 ;  /* 0x000000241d087223 */ /* 0x065fe40000010008 */
[C---:B------:R-:W-:Y:S02]  /*8b80*/  FFMA.FTZ R9, R29.reuse, R37, R9 ;  /* 0x000000251d097223 */ /* 0x040fe40000010009 */
[C---:B------:R-:W-:Y:S02]  /*8b90*/  FFMA.FTZ R10, R29.reuse, R38, R10 ;  /* 0x000000261d0a7223 */ /* 0x040fe4000001000a */
[----:B------:R-:W-:Y:S02]  /*8ba0*/  FFMA.FTZ R11, R29, R39, R11 ;  /* 0x000000271d0b7223 */ /* 0x000fe4000001000b */
.L_x_1146:
[----:B------:R-:W-:Y:S05]  /*8bb0*/  BSYNC B1 ;  /* 0x0000000000017941 */ /* 0x000fea0003800000 */
.L_x_1145:
[----:B------:R-:W-:Y:S01]  /*8bc0*/  IADD3 R38, R28, 0x4, RZ ;  /* 0x000000041c267810 */ /* 0x000fe20007ffe0ff */
[----:B------:R-:W-:Y:S03]  /*8bd0*/  BSSY B1, `(.L_x_1148) ;  /* 0x000003e000017945 */ /* 0x000fe60003800000 */
[----:B------:R-:W-:-:S13]  /*8be0*/  ISETP.GE.AND P0, PT, R38, c[0x0][0x1d4], PT ;  /* 0x0000750026007a0c */ /* 0x000fda0003f06270 */
        /* <DEDUP_REMOVED lines=56> */
.L_x_1150:
[C---:B0-2--5:R-:W-:Y:S02]  /*8f70*/  FFMA.FTZ R8, R29.reuse, R36, R8 ;  /* 0x000000241d087223 */ /* 0x065fe40000010008 */
[C---:B------:R-:W-:Y:S02]  /*8f80*/  FFMA.FTZ R9, R29.reuse, R37, R9 ;  /* 0x000000251d097223 */ /* 0x040fe40000010009 */
[C---:B------:R-:W-:Y:S02]  /*8f90*/  FFMA.FTZ R10, R29.reuse, R38, R10 ;  /* 0x000000261d0a7223 */ /* 0x040fe4000001000a */
[----:B------:R-:W-:Y:S02]  /*8fa0*/  FFMA.FTZ R11, R29, R39, R11 ;  /* 0x000000271d0b7223 */ /* 0x000fe4000001000b */
.L_x_1149:
[----:B------:R-:W-:Y:S05]  /*8fb0*/  BSYNC B1 ;  /* 0x0000000000017941 */ /* 0x000fea0003800000 */
.L_x_1148:
[----:B------:R-:W-:Y:S02]  /*8fc0*/  IADD3 R28, R28, 0x8, RZ ;  /* 0x000000081c1c7810 */ /* 0x000fe40007ffe0ff */
[----:B------:R-:W-:Y:S02]  /*8fd0*/  IADD3 R16, R16, 0x20, RZ ;  /* 0x0000002010107810 */ /* 0x000fe40007ffe0ff */
[----:B------:R-:W-:-:S02]  /*8fe0*/  ISETP.GE.AND P0, PT, R28, R25, PT ;  /* 0x000000191c00720c */ /* 0x000fc40003f06270 */
[----:B------:R-:W-:-:S11]  /*8ff0*/  IADD3 R50, R50, 0x400, RZ ;  /* 0x0000040032327810 */ /* 0x000fd60007ffe0ff */
[----:B------:R-:W-:Y:S05]  /*9000*/  @!P0 BRA `(.L_x_1151) ;  /* 0xfffff76000008947 */ /* 0x000fea000383ffff */
.L_x_1139:
[----:B------:R-:W-:Y:S05]  /*9010*/  BSYNC B0 ;  /* 0x0000000000007941 */ /* 0x000fea0003800000 */
.L_x_1138:
[----:B------:R-:W-:Y:S01]  /*9020*/  BSSY B0, `(.L_x_1152) ;  /* 0x0000025000007945 */ /* 0x000fe20003800000 */
[----:B------:R-:W-:Y:S05]  /*9030*/  @P1 BRA `(.L_x_1153) ;  /* 0x0000023000001947 */ /* 0x000fea0003800000 */
[----:B-1----:R-:W-:-:S05]  /*9040*/  IMAD.SHL.U32 R3, R25, 0x80, RZ ;  /* 0x0000008019037824 */ /* 0x002fca00078e00ff */
[----:B------:R-:W-:-:S04]  /*9050*/  IADD3 R16, P0, R12, R3, RZ ;  /* 0x000000030c107210 */ /* 0x000fc80007f1e0ff */
[----:B------:R-:W-:Y:S02]  /*9060*/  LEA.HI.X.SX32 R3, R3, R14, 0x1, P0 ;  /* 0x0000000e03037211 */ /* 0x000fe400000f0eff */
[----:B------:R-:W-:-:S04]  /*9070*/  LEA R2, P0, R16, c[0x0][0x1a0], 0x2 ;  /* 0x0000680010027a11 */ /* 0x000fc800078010ff */
[----:B------:R-:W-:-:S05]  /*9080*/  LEA.HI.X R3, R16, c[0x0][0x1a4], R3, 0x2, P0 ;  /* 0x0000690010037a11 */ /* 0x000fca00000f1403 */
[----:B------:R1:W5:Y:S01]  /*9090*/  LDG.E.128 R20, [R2.64] ;  /* 0x0000002402147981 */ /* 0x000362000c1e1d00 */
[----:B------:R-:W-:Y:S01]  /*90a0*/  IADD3 R0, R25, -R0, RZ ;  /* 0x8000000019007210 */ /* 0x000fe20007ffe0ff */
[----:B------:R-:W-:Y:S05]  /*90b0*/  BSSY B1, `(.L_x_1154) ;  /* 0x0000017000017945 */ /* 0x000fea0003800000 */
[----:B------:R-:W2:Y:S01]  /*90c0*/  LDS R0, [R0.X4+0x420] ;  /* 0x0004200000007984 */ /* 0x000ea20000004800 */
[----:B------:R-:W-:Y:S05]  /*90d0*/  @P2 BRA `(.L_x_1155) ;  /* 0x0000014000002947 */ /* 0x000fea0003800000 */
[----:B------:R-:W-:-:S13]  /*90e0*/  ISETP.NE.AND P3, PT, R27, RZ, PT ;  /* 0x000000ff1b00720c */ /* 0x000fda0003f65270 */
[----:B------:R-:W-:Y:S02]  /*90f0*/  @P3 IMAD R18, R17, c[0x0][0x1d8], R18 ;  /* 0x0000760011123a24 */ /* 0x000fe400078e0212 */
[----:B------:R-:W-:Y:S02]  /*9100*/  @P3 IMAD.MOV.U32 R17, RZ, RZ, 0x4 ;  /* 0x00000004ff113424 */ /* 0x000fe400078e00ff */
[----:B------:R-:W-:-:S04]  /*9110*/  @P3 IMAD R16, R18, 0x80, R13 ;  /* 0x0000008012103824 */ /* 0x000fc800078e020d */
[----:B------:R-:W-:-:S05]  /*9120*/  @P3 IMAD.WIDE R16, R16, R17, c[0x0][0x238] ;  /* 0x00008e0010103625 */ /* 0x000fca00078e0211 */
[----:B0-----:R-:W3:Y:S01]  /*9130*/  @P3 LDG.E.128 R28, [R16.64] ;  /* 0x00000024101c3981 */ /* 0x001ee2000c1e1d00 */
[----:B-1----:R-:W-:Y:S01]  /*9140*/  SHF.L.U32 R3, R26, 0x7, RZ ;  /* 0x000000071a037819 */ /* 0x002fe200000006ff */
[----:B-----5:R-:W-:Y:S02]  /*9150*/  FADD.FTZ R20, R20, R4 ;  /* 0x0000000414147221 */ /* 0x020fe40000010000 */
[----:B------:R-:W-:Y:S01]  /*9160*/  FADD.FTZ R21, R21, R5 ;  /* 0x0000000515157221 */ /* 0x000fe20000010000 */
[----:B------:R-:W-:Y:S01]  /*9170*/  IADD3 R12, P0, R12, R3, RZ ;  /* 0x000000030c0c7210 */ /* 0x000fe20007f1e0ff */
[----:B------:R-:W-:Y:S02]  /*9180*/  FADD.FTZ R22, R22, R6 ;  /* 0x0000000616167221 */ /* 0x000fe40000010000 */
[----:B------:R-:W-:Y:S01]  /*9190*/  FADD.FTZ R23, R23, R7 ;  /* 0x0000000717177221 */ /* 0x000fe20000010000 */
[----:B------:R-:W-:Y:S02]  /*91a0*/  LEA.HI.X.SX32 R3, R3, R14, 0x1, P0 ;  /* 0x0000000e03037211 */ /* 0x000fe400000f0eff */
[----:B------:R-:W-:-:S04]  /*91b0*/  LEA R2, P0, R12, c[0x0][0x1a0], 0x2 ;  /* 0x000068000c027a11 */ /* 0x000fc800078010ff */
[----:B------:R-:W-:Y:S01]  /*91c0*/  LEA.HI.X R3, R12, c[0x0][0x1a4], R3, 0x2, P0 ;  /* 0x000069000c037a11 */ /* 0x000fe200000f1403 */
[----:B---3--:R-:W-:Y:S02]  /*91d0*/  @P3 FMUL.FTZ R20, R20, R28 ;  /* 0x0000001c14143220 */ /* 0x008fe40000410000 */
[----:B------:R-:W-:Y:S02]  /*91e0*/  @P3 FMUL.FTZ R21, R21, R29 ;  /* 0x0000001d15153220 */ /* 0x000fe40000410000 */
[----:B------:R-:W-:Y:S02]  /*91f0*/  @P3 FMUL.FTZ R22, R22, R30 ;  /* 0x0000001e16163220 */ /* 0x000fe40000410000 */
[----:B------:R-:W-:-:S05]  /*9200*/  @P3 FMUL.FTZ R23, R23, R31 ;  /* 0x0000001f17173220 */ /* 0x000fca0000410000 */
[----:B------:R0:W-:Y:S02]  /*9210*/  STG.E.128 [R2.64], R20 ;  /* 0x0000001402007986 */ /* 0x0001e4000c101d24 */
.L_x_1155:
[----:B------:R-:W-:Y:S05]  /*9220*/  BSYNC B1 ;  /* 0x0000000000017941 */ /* 0x000fea0003800000 */
.L_x_1154:
[C---:B--2--5:R-:W-:Y:S02]  /*9230*/  FFMA.FTZ R8, R0.reuse, R20, R8 ;  /* 0x0000001400087223 */ /* 0x064fe40000010008 */
[C---:B------:R-:W-:Y:S02]  /*9240*/  FFMA.FTZ R9, R0.reuse, R21, R9 ;  /* 0x0000001500097223 */ /* 0x040fe40000010009 */
[C---:B------:R-:W-:Y:S02]  /*9250*/  FFMA.FTZ R10, R0.reuse, R22, R10 ;  /* 0x00000016000a7223 */ /* 0x040fe4000001000a */
[----:B------:R-:W-:Y:S02]  /*9260*/  FFMA.FTZ R11, R0, R23, R11 ;  /* 0x00000017000b7223 */ /* 0x000fe4000001000b */
.L_x_1153:
[----:B------:R-:W-:Y:S05]  /*9270*/  BSYNC B0 ;  /* 0x0000000000007941 */ /* 0x000fea0003800000 */
.L_x_1152:
[----:B------:R-:W-:Y:S01]  /*9280*/  BAR.SYNC.DEFER_BLOCKING 0x0 ;  /* 0x0000000000007b1d */ /* 0x000fe20000010000 */
[----:B------:R-:W-:Y:S01]  /*9290*/  LOP3.LUT R0, R19, 0xffffffc0, RZ, 0xc0, !PT ;  /* 0xffffffc013007812 */ /* 0x000fe200078ec0ff */
[----:B------:R-:W-:Y:S01]  /*92a0*/  IMAD R15, R15, 0x80, R13 ;  /* 0x000000800f0f7824 */ /* 0x000fe200078e020d */
[----:B------:R-:W-:Y:S02]  /*92b0*/  ISETP.GT.AND P1, PT, R19, 0x3f, PT ;  /* 0x0000003f1300780c */ /* 0x000fe40003f24270 */
[----:B------:R-:W-:-:S02]  /*92c0*/  ISETP.NE.AND P0, PT, R0, 0x40, PT ;  /* 0x000000400000780c */ /* 0x000fc40003f05270 */
[C---:B------:R-:W-:Y:S02]  /*92d0*/  LOP3.LUT R0, R19.reuse, 0xffffffe0, RZ, 0xc0, !PT ;  /* 0xffffffe013007812 */ /* 0x040fe400078ec0ff */
[C---:B------:R-:W-:Y:S02]  /*92e0*/  ISETP.GT.AND P2, PT, R19.reuse, 0x1f, PT ;  /* 0x0000001f1300780c */ /* 0x040fe40003f44270 */
[----:B------:R-:W-:-:S07]  /*92f0*/  IADD3 R19, R19, 0x1f, RZ ;  /* 0x0000001f13137810 */ /* 0x000fce0007ffe0ff */
[----:B------:R-:W-:Y:S04]  /*9300*/  @!P0 STS.128 [R15.X4+0x20], R8 ;  /* 0x000020080f008388 */ /* 0x000fe80000004c00 */
[----:B------:R-:W-:Y:S01]  /*9310*/  BAR.SYNC.DEFER_BLOCKING 0x0 ;  /* 0x0000000000007b1d */ /* 0x000fe20000010000 */
[----:B------:R-:W-:-:S05]  /*9320*/  ISETP.NE.AND P0, PT, R0, 0x20, PT ;  /* 0x000000200000780c */ /* 0x000fca0003f05270 */
[----:B-1----:R-:W1:Y:S02]  /*9330*/  @!P1 LDS.128 R4, [R15.X4+0x420] ;  /* 0x000420000f049984 */ /* 0x002e640000004c00 */
[----:B-1----:R-:W-:Y:S02]  /*9340*/  @!P1 FADD.FTZ R8, R8, R4 ;  /* 0x0000000408089221 */ /* 0x002fe40000010000 */
[----:B------:R-:W-:Y:S02]  /*9350*/  @!P1 FADD.FTZ R9, R9, R5 ;  /* 0x0000000509099221 */ /* 0x000fe40000010000 */
[----:B------:R-:W-:Y:S02]  /*9360*/  @!P1 FADD.FTZ R10, R10, R6 ;  /* 0x000000060a0a9221 */ /* 0x000fe40000010000 */
[----:B------:R-:W-:Y:S01]  /*9370*/  @!P1 FADD.FTZ R11, R11, R7 ;  /* 0x000000070b0b9221 */ /* 0x000fe20000010000 */
[----:B------:R-:W-:Y:S06]  /*9380*/  BAR.SYNC.DEFER_BLOCKING 0x0 ;  /* 0x0000000000007b1d */ /* 0x000fec0000010000 */
[----:B------:R1:W-:Y:S04]  /*9390*/  @!P0 STS.128 [R15.X4+0x220], R8 ;  /* 0x000220080f008388 */ /* 0x0003e80000004c00 */
[----:B------:R-:W-:Y:S01]  /*93a0*/  BAR.SYNC.DEFER_BLOCKING 0x0 ;  /* 0x0000000000007b1d */ /* 0x000fe20000010000 */
[----:B------:R-:W-:-:S05]  /*93b0*/  ISETP.GT.U32.AND P0, PT, R19, 0x3e, PT ;  /* 0x0000003e1300780c */ /* 0x000fca0003f04070 */
[----:B------:R1:W2:Y:S04]  /*93c0*/  @!P2 LDS.128 R4, [R15.X4+0x420] ;  /* 0x000420000f04a984 */ /* 0x0002a80000004c00 */
[----:B------:R-:W-:Y:S06]  /*93d0*/  BAR.SYNC.DEFER_BLOCKING 0x0 ;  /* 0x0000000000007b1d */ /* 0x000fec0000010000 */
[----:B------:R-:W-:Y:S05]  /*93e0*/  @P0 EXIT ;  /* 0x000000000000094d */ /* 0x000fea0003800000 */
[----:B-1----:R-:W-:Y:S02]  /*93f0*/  IMAD.MOV.U32 R0, RZ, RZ, c[0x0][0x258] ;  /* 0x00009600ff007624 */ /* 0x002fe400078e00ff */
[----:B--2---:R-:W-:-:S02]  /*9400*/  @!P2 FADD.FTZ R8, R8, R4 ;  /* 0x000000040808a221 */ /* 0x004fc40000010000 */
[----:B------:R-:W-:Y:S01]  /*9410*/  @!P2 FADD.FTZ R9, R9, R5 ;  /* 0x000000050909a221 */ /* 0x000fe20000010000 */
[----:B------:R-:W-:Y:S01]  /*9420*/  ISETP.NE.AND P0, PT, R0, 0x2, PT ;  /* 0x000000020000780c */ /* 0x000fe20003f05270 */
[----:B------:R-:W-:Y:S02]  /*9430*/  @!P2 FADD.FTZ R10, R10, R6 ;  /* 0x000000060a0aa221 */ /* 0x000fe40000010000 */
[----:B------:R-:W-:-:S10]  /*9440*/  @!P2 FADD.FTZ R11, R11, R7 ;  /* 0x000000070b0ba221 */ /* 0x000fd40000010000 */
[----:B0-----:R-:W-:Y:S01]  /*9450*/  @P0 IADD3 R2, R24, R13, RZ ;  /* 0x0000000d18020210 */ /* 0x001fe20007ffe0ff */
[----:B------:R-:W-:-:S04]  /*9460*/  @P0 IMAD.MOV.U32 R3, RZ, RZ, 0x4 ;  /* 0x00000004ff030424 */ /* 0x000fc800078e00ff */
[----:B------:R-:W-:-:S05]  /*9470*/  @P0 IMAD.WIDE R2, R2, R3, c[0x0][0x160] ;  /* 0x0000580002020625 */ /* 0x000fca00078e0203 */
[----:B------:R0:W-:Y:S01]  /*9480*/  @P0 STG.E.128 [R2.64], R8 ;  /* 0x0000000802000986 */ /* 0x0001e2000c101d24 */
[----:B------:R-:W-:Y:S05]  /*9490*/  @P0 EXIT ;  /* 0x000000000000094d */ /* 0x000fea0003800000 */
[----:B0-----:R-:W-:Y:S01]  /*94a0*/  IMAD.MOV.U32 R2, RZ, RZ, c[0x0][0x250] ;  /* 0x00009400ff027624 */ /* 0x001fe200078e00ff */
[----:B------:R-:W-:-:S05]  /*94b0*/  MOV R3, c[0x0][0x254] ;  /* 0x0000950000037a02 */ /* 0x000fca0000000f00 */
[----:B------:R-:W2:Y:S01]  /*94c0*/  LDG.E R2, [R2.64] ;  /* 0x0000002402027981 */ /* 0x000ea2000c1e1900 */
[----:B------:R-:W-:Y:S02]  /*94d0*/  IMAD.IADD R13, R24, 0x1, R13 ;  /* 0x00000001180d7824 */ /* 0x000fe400078e020d */
        /* <DEDUP_REMOVED lines=24> */
.L_x_1024:
[----:B------:R-:W-:Y:S01]  /*9660*/  HFMA2.MMA R158, -RZ, RZ, 0, 9.5367431640625e-07 ;  /* 0x00000010ff9e7435 */ /* 0x000fe200000001ff */
[----:B------:R-:W-:Y:S01]  /*9670*/  IMAD.MOV.U32 R13, RZ, RZ, R6 ;  /* 0x000000ffff0d7224 */ /* 0x000fe200078e0006 */
[----:B0-----:R-:W-:Y:S01]  /*9680*/  MOV R14, 0x96c0 ;  /* 0x000096c0000e7802 */ /* 0x001fe20000000f00 */
[----:B------:R-:W-:Y:S02]  /*9690*/  IMAD.MOV.U32 R159, RZ, RZ, 0x1f ;  /* 0x0000001fff9f7424 */ /* 0x000fe400078e00ff */
[----:B------:R-:W-:Y:S02]  /*96a0*/  IMAD.MOV.U32 R160, RZ, RZ, -0x1 ;  /* 0xffffffffffa07424 */ /* 0x000fe400078e00ff */
[----:B-12---:R-:W-:Y:S05]  /*96b0*/  CALL.REL.NOINC `($__internal_7_$__cuda_sm70_shflsync_bfly_p) ;  /* 0x0000044000007944 */ /* 0x006fea0003c00000 */
[----:B-1----:R-:W-:Y:S01]  /*96c0*/  MOV R3, R13 ;  /* 0x0000000d00037202 */ /* 0x002fe20000000f00 */
[----:B0-----:R-:W-:Y:S05]  /*96d0*/  BRA `(.L_x_1156) ;  /* 0xffff854000007947 */ /* 0x001fea000383ffff */
.L_x_1025:
[----:B------:R-:W-:Y:S01]  /*96e0*/  HFMA2.MMA R159, -RZ, RZ, 0, 1.847743988037109375e-06 ;  /* 0x0000001fff9f7435 */ /* 0x000fe200000001ff */
[----:B------:R-:W-:Y:S01]  /*96f0*/  IMAD.MOV.U32 R13, RZ, RZ, R8 ;  /* 0x000000ffff0d7224 */ /* 0x000fe200078e0008 */
[----:B0-----:R-:W-:Y:S01]  /*9700*/  MOV R14, 0x9740 ;  /* 0x00009740000e7802 */ /* 0x001fe20000000f00 */
[----:B------:R-:W-:-:S02]  /*9710*/  IMAD.MOV.U32 R158, RZ, RZ, 0x8 ;  /* 0x00000008ff9e7424 */ /* 0x000fc400078e00ff */
[----:B------:R-:W-:Y:S02]  /*9720*/  IMAD.MOV.U32 R160, RZ, RZ, -0x1 ;  /* 0xffffffffffa07424 */ /* 0x000fe400078e00ff */
[----:B-123--:R-:W-:Y:S05]  /*9730*/  CALL.REL.NOINC `($__internal_7_$__cuda_sm70_shflsync_bfly_p) ;  /* 0x000003c000007944 */ /* 0x00efea0003c00000 */
[----:B-1----:R-:W-:Y:S01]  /*9740*/  FADD.FTZ R8, R8, R13 ;  /* 0x0000000d08087221 */ /* 0x002fe20000010000 */
[----:B0-----:R-:W-:Y:S01]  /*9750*/  MOV R159, 0x1f ;  /* 0x0000001f009f7802 */ /* 0x001fe20000000f00 */
[----:B------:R-:W-:Y:S01]  /*9760*/  IMAD.MOV.U32 R158, RZ, RZ, 0x4 ;  /* 0x00000004ff9e7424 */ /* 0x000fe200078e00ff */
[----:B------:R-:W-:Y:S01]  /*9770*/  MOV R14, 0x97b0 ;  /* 0x000097b0000e7802 */ /* 0x000fe20000000f00 */
[----:B------:R-:W-:Y:S02]  /*9780*/  IMAD.MOV.U32 R160, RZ, RZ, -0x1 ;  /* 0xffffffffffa07424 */ /* 0x000fe400078e00ff */
[----:B------:R-:W-:Y:S02]  /*9790*/  IMAD.MOV.U32 R13, RZ, RZ, R8 ;  /* 0x000000ffff0d7224 */ /* 0x000fe400078e0008 */
[----:B------:R-:W-:Y:S05]  /*97a0*/  CALL.REL.NOINC `($__internal_7_$__cuda_sm70_shflsync_bfly_p) ;  /* 0x0000035000007944 */ /* 0x000fea0003c00000 */
[----:B-1----:R-:W-:Y:S01]  /*97b0*/  FADD.FTZ R8, R8, R13 ;  /* 0x0000000d08087221 */ /* 0x002fe20000010000 */
[----:B0-----:R-:W-:Y:S01]  /*97c0*/  HFMA2.MMA R158, -RZ, RZ, 0, 1.1920928955078125e-07 ;  /* 0x00000002ff9e7435 */ /* 0x001fe200000001ff */
[----:B------:R-:W-:Y:S01]  /*97d0*/  IMAD.MOV.U32 R159, RZ, RZ, 0x1f ;  /* 0x0000001fff9f7424 */ /* 0x000fe200078e00ff */
[----:B------:R-:W-:Y:S01]  /*97e0*/  MOV R14, 0x9820 ;  /* 0x00009820000e7802 */ /* 0x000fe20000000f00 */
[----:B------:R-:W-:Y:S01]  /*97f0*/  IMAD.MOV.U32 R160, RZ, RZ, -0x1 ;  /* 0xffffffffffa07424 */ /* 0x000fe200078e00ff */
[----:B------:R-:W-:-:S02]  /*9800*/  MOV R13, R8 ;  /* 0x00000008000d7202 */ /* 0x000fc40000000f00 */
[----:B------:R-:W-:Y:S05]  /*9810*/  CALL.REL.NOINC `($__internal_7_$__cuda_sm70_shflsync_bfly_p) ;  /* 0x000002e000007944 */ /* 0x000fea0003c00000 */
[----:B-1----:R-:W-:Y:S01]  /*9820*/  FADD.FTZ R5, R8, R13 ;  /* 0x0000000d08057221 */ /* 0x002fe20000010000 */
[----:B0-----:R-:W-:Y:S01]  /*9830*/  MOV R160, 0xffffffff ;  /* 0xffffffff00a07802 */ /* 0x001fe20000000f00 */
[----:B------:R-:W-:Y:S01]  /*9840*/  IMAD.MOV.U32 R158, RZ, RZ, 0x1 ;  /* 0x00000001ff9e7424 */ /* 0x000fe200078e00ff */
[----:B------:R-:W-:Y:S01]  /*9850*/  MOV R14, 0x9890 ;  /* 0x00009890000e7802 */ /* 0x000fe20000000f00 */
[----:B------:R-:W-:-:S02]  /*9860*/  IMAD.MOV.U32 R159, RZ, RZ, 0x1f ;  /* 0x0000001fff9f7424 */ /* 0x000fc400078e00ff */
[----:B------:R-:W-:Y:S02]  /*9870*/  IMAD.MOV.U32 R13, RZ, RZ, R5 ;  /* 0x000000ffff0d7224 */ /* 0x000fe400078e0005 */
[----:B------:R-:W-:Y:S05]  /*9880*/  CALL.REL.NOINC `($__internal_7_$__cuda_sm70_shflsync_bfly_p) ;  /* 0x0000027000007944 */ /* 0x000fea0003c00000 */
[----:B-1----:R-:W-:Y:S01]  /*9890*/  IMAD.MOV.U32 R6, RZ, RZ, R13 ;  /* 0x000000ffff067224 */ /* 0x002fe200078e000d */
[----:B0-----:R-:W-:Y:S05]  /*98a0*/  BRA `(.L_x_1157) ;  /* 0xffff840000007947 */ /* 0x001fea000383ffff */
.L_x_1094:
[----:B------:R-:W-:Y:S01]  /*98b0*/  MOV R13, R224 ;  /* 0x000000e0000d7202 */ /* 0x000fe20000000f00 */
[----:B------:R-:W-:Y:S01]  /*98c0*/  IMAD.MOV.U32 R158, RZ, RZ, 0x1 ;  /* 0x00000001ff9e7424 */ /* 0x000fe200078e00ff */
[----:B------:R-:W-:Y:S01]  /*98d0*/  MOV R160, 0xffffffff ;  /* 0xffffffff00a07802 */ /* 0x000fe20000000f00 */
[----:B------:R-:W-:Y:S01]  /*98e0*/  IMAD.MOV.U32 R159, RZ, RZ, 0x1f ;  /* 0x0000001fff9f7424 */ /* 0x000fe200078e00ff */
[----:B------:R-:W-:Y:S02]  /*98f0*/  MOV R14, 0x9910 ;  /* 0x00009910000e7802 */ /* 0x000fe40000000f00 */
[----:B-1----:R-:W-:Y:S05]  /*9900*/  CALL.REL.NOINC `($__internal_7_$__cuda_sm70_shflsync_bfly_p) ;  /* 0x000001f000007944 */ /* 0x002fea0003c00000 */
[----:B01----:R-:W-:Y:S05]  /*9910*/  BRA `(.L_x_1158) ;  /* 0xffffcd4000007947 */ /* 0x003fea000383ffff */
.L_x_1098:
[----:B------:R-:W-:Y:S01]  /*9920*/  HFMA2.MMA R159, -RZ, RZ, 0, 1.847743988037109375e-06 ;  /* 0x0000001fff9f7435 */ /* 0x000fe200000001ff */
[----:B------:R-:W-:Y:S01]  /*9930*/  IMAD.MOV.U32 R13, RZ, RZ, R3 ;  /* 0x000000ffff0d7224 */ /* 0x000fe200078e0003 */
[----:B------:R-:W-:Y:S01]  /*9940*/  MOV R14, 0x9980 ;  /* 0x00009980000e7802 */ /* 0x000fe20000000f00 */
[----:B------:R-:W-:Y:S02]  /*9950*/  IMAD.MOV.U32 R158, RZ, RZ, 0x10 ;  /* 0x00000010ff9e7424 */ /* 0x000fe400078e00ff */
[----:B------:R-:W-:-:S02]  /*9960*/  IMAD.MOV.U32 R160, RZ, RZ, -0x1 ;  /* 0xffffffffffa07424 */ /* 0x000fc400078e00ff */
[----:B0-----:R-:W-:Y:S05]  /*9970*/  CALL.REL.NOINC `($__internal_7_$__cuda_sm70_shflsync_bfly_p) ;  /* 0x0000018000007944 */ /* 0x001fea0003c00000 */
[----:B-1----:R-:W-:Y:S01]  /*9980*/  IMAD.MOV.U32 R4, RZ, RZ, R13 ;  /* 0x000000ffff047224 */ /* 0x002fe200078e000d */
[----:B0-----:R-:W-:Y:S05]  /*9990*/  BRA `(.L_x_1159) ;  /* 0xffffcf0000007947 */ /* 0x001fea000383ffff */
.L_x_1099:
[----:B------:R-:W-:Y:S01]  /*99a0*/  MOV R13, R6 ;  /* 0x00000006000d7202 */ /* 0x000fe20000000f00 */
[----:B------:R-:W-:Y:S01]  /*99b0*/  IMAD.MOV.U32 R158, RZ, RZ, 0x8 ;  /* 0x00000008ff9e7424 */ /* 0x000fe200078e00ff */
[----:B------:R-:W-:Y:S01]  /*99c0*/  MOV R160, 0xffffffff ;  /* 0xffffffff00a07802 */ /* 0x000fe20000000f00 */
[----:B------:R-:W-:Y:S01]  /*99d0*/  IMAD.MOV.U32 R159, RZ, RZ, 0x1f ;  /* 0x0000001fff9f7424 */ /* 0x000fe200078e00ff */
[----:B------:R-:W-:-:S02]  /*99e0*/  MOV R14, 0x9a00 ;  /* 0x00009a00000e7802 */ /* 0x000fc40000000f00 */
[----:B01----:R-:W-:Y:S05]  /*99f0*/  CALL.REL.NOINC `($__internal_7_$__cuda_sm70_shflsync_bfly_p) ;  /* 0x0000010000007944 */ /* 0x003fea0003c00000 */
[----:B-1----:R-:W-:Y:S01]  /*9a00*/  FMNMX.FTZ R4, R6, R13, !PT ;  /* 0x0000000d06047209 */ /* 0x002fe20007810000 */
[----:B0-----:R-:W-:Y:S01]  /*9a10*/  IMAD.MOV.U32 R158, RZ, RZ, 0x4 ;  /* 0x00000004ff9e7424 */ /* 0x001fe200078e00ff */
[----:B------:R-:W-:Y:S01]  /*9a20*/  MOV R160, 0xffffffff ;  /* 0xffffffff00a07802 */ /* 0x000fe20000000f00 */
[----:B------:R-:W-:Y:S01]  /*9a30*/  IMAD.MOV.U32 R159, RZ, RZ, 0x1f ;  /* 0x0000001fff9f7424 */ /* 0x000fe200078e00ff */
[----:B------:R-:W-:Y:S01]  /*9a40*/  MOV R14, 0x9a70 ;  /* 0x00009a70000e7802 */ /* 0x000fe20000000f00 */
[----:B------:R-:W-:-:S02]  /*9a50*/  IMAD.MOV.U32 R13, RZ, RZ, R4 ;  /* 0x000000ffff0d7224 */ /* 0x000fc400078e0004 */
[----:B------:R-:W-:Y:S05]  /*9a60*/  CALL.REL.NOINC `($__internal_7_$__cuda_sm70_shflsync_bfly_p) ;  /* 0x0000009000007944 */ /* 0x000fea0003c00000 */
[----:B-1----:R-:W-:Y:S01]  /*9a70*/  FMNMX.FTZ R4, R4, R13, !PT ;  /* 0x0000000d04047209 */ /* 0x002fe20007810000 */
[----:B0-----:R-:W-:Y:S01]  /*9a80*/  HFMA2.MMA R159, -RZ, RZ, 0, 1.847743988037109375e-06 ;  /* 0x0000001fff9f7435 */ /* 0x001fe200000001ff */
[----:B------:R-:W-:Y:S01]  /*9a90*/  IMAD.MOV.U32 R158, RZ, RZ, 0x2 ;  /* 0x00000002ff9e7424 */ /* 0x000fe200078e00ff */
[----:B------:R-:W-:Y:S01]  /*9aa0*/  MOV R14, 0x9ae0 ;  /* 0x00009ae0000e7802 */ /* 0x000fe20000000f00 */
[----:B------:R-:W-:-:S02]  /*9ab0*/  IMAD.MOV.U32 R160, RZ, RZ, -0x1 ;  /* 0xffffffffffa07424 */ /* 0x000fc400078e00ff */
[----:B------:R-:W-:Y:S02]  /*9ac0*/  IMAD.MOV.U32 R13, RZ, RZ, R4 ;  /* 0x000000ffff0d7224 */ /* 0x000fe400078e0004 */
[----:B------:R-:W-:Y:S05]  /*9ad0*/  CALL.REL.NOINC `($__internal_7_$__cuda_sm70_shflsync_bfly_p) ;  /* 0x0000002000007944 */ /* 0x000fea0003c00000 */
[----:B-1----:R-:W-:Y:S01]  /*9ae0*/  MOV R7, R13 ;  /* 0x0000000d00077202 */ /* 0x002fe20000000f00 */
[----:B0-----:R-:W-:Y:S05]  /*9af0*/  BRA `(.L_x_1160) ;  /* 0xffffce1000007947 */ /* 0x001fea000383ffff */
        .weak           $__internal_7_$__cuda_sm70_shflsync_bfly_p
        .type           $__internal_7_$__cuda_sm70_shflsync_bfly_p,@function
        .size           $__internal_7_$__cuda_sm70_shflsync_bfly_p,(.L_x_2680 - $__internal_7_$__cuda_sm70_shflsync_bfly_p)
$__internal_7_$__cuda_sm70_shflsync_bfly_p:
[----:B------:R-:W-:Y:S01]  /*9b00*/  IMAD.MOV.U32 R15, RZ, RZ, 0x0 ;  /* 0x00000000ff0f7424 */ /* 0x000fe200078e00ff */
[----:B------:R-:W-:Y:S04]  /*9b10*/  WARPSYNC R160 ;  /* 0x000000a000007348 */ /* 0x000fe80003800000 */
[----:B------:R0:W1:Y:S01]  /*9b20*/  SHFL.BFLY PT, R13, R13, R158, R159 ;  /* 0x0c00009e0d0d7389 */ /* 0x00006200000e009f */
[----:B------:R-:W-:Y:S05]  /*9b30*/  RET.REL.NODEC R14 `(_ZN4mmha33masked_multihead_attention_kernelIfLi128ELi128ELi2ELi32ELi128ELb1ELb1EEEv26Multihead_attention_paramsIT_XT5_EE) ;  /* 0xffff64c00e007950 */ /* 0x000fea0003c3ffff */
.L_x_1161:
        /* <DEDUP_REMOVED lines=12> */
.L_x_2680:


//--------------------- .text._ZN4mmha33masked_multihead_attention_kernelIfLi128ELi128ELi4ELi32ELi64ELb1ELb1EEEv26Multihead_attention_paramsIT_XT5_EE --------------------------
	.section	.text._ZN4mmha33masked_multihead_attention_kernelIfLi128ELi128ELi4ELi32ELi64ELb1ELb1EEEv26Multihead_attention_paramsIT_XT5_EE,"ax",@progbits
	.sectioninfo	@"SHI_REGISTERS=136"
	.align	128
        .global         _ZN4mmha33masked_multihead_attention_kernelIfLi128ELi128ELi4ELi32ELi64ELb1ELb1EEEv26Multihead_attention_paramsIT_XT5_EE
        .type           _ZN4mmha33masked_multihead_attention_kernelIfLi128ELi128ELi4ELi32ELi64ELb1ELb1EEEv26Multihead_attention_paramsIT_XT5_EE,@function
        .size           _ZN4mmha33masked_multihead_attention_kernelIfLi128ELi128ELi4ELi32ELi64ELb1ELb1EEEv26Multihead_attention_paramsIT_XT5_EE,(.L_x_2681 - _ZN4mmha33masked_multihead_attention_kernelIfLi128ELi128ELi4ELi32ELi64ELb1ELb1EEEv26Multihead_attention_paramsIT_XT5_EE)
        .other          _ZN4mmha33masked_multihead_attention_kernelIfLi128ELi128ELi4ELi32ELi64ELb1ELb1EEEv26Multihead_attention_paramsIT_XT5_EE,@"STO_CUDA_ENTRY STV_DEFAULT"
_ZN4mmha33masked_multihead_attention_kernelIfLi128ELi128ELi4ELi32ELi64ELb1ELb1EEEv26Multihead_attention_paramsIT_XT5_EE:
.text._ZN4mmha33masked_multihead_attention_kernelIfLi128ELi128ELi4ELi32ELi64ELb1ELb1EEEv26Multihead_attention_paramsIT_XT5_EE:
        /* <DEDUP_REMOVED lines=11> */
.L_x_1162:
[----:B------:R-:W-:Y:S01]  /*00b0*/  IABS R5, c[0x0][0x1d0] ;  /* 0x0000740000057a13 */ /* 0x000fe20000000000 */
[----:B------:R-:W-:Y:S01]  /*00c0*/  HFMA2.MMA R44, -RZ, RZ, 0, 2.384185791015625e-07 ;  /* 0x00000004ff2c7435 */ /* 0x000fe200000001ff */
[----:B------:R-:W-:Y:S02]  /*00d0*/  ISETP.NE.U32.AND P0, PT, RZ, c[0x0][0x240], PT ;  /* 0x00009000ff007a0c */ /* 0x000fe40003f05070 */
[----:B------:R-:W1:Y:S02]  /*00e0*/  I2F.RP R0, R5 ;  /* 0x0000000500007306 */ /* 0x000e640000209400 */
[----:B------:R-:W-:-:S04]  /*00f0*/  ISETP.NE.AND.EX P0, PT, RZ, c[0x0][0x244], PT, P0 ;  /* 0x00009100ff007a0c */ /* 0x000fc80003f05300 */
[----:B------:R-:W-:Y:S02]  /*0100*/  ISETP.EQ.AND P4, PT, RZ, c[0x0][0x1ec], P0 ;  /* 0x00007b00ff007a0c */ /* 0x000fe40000782270 */
[----:B-1----:R-:W1:Y:S02]  /*0110*/  MUFU.RCP R0, R0 ;  /* 0x0000000000007308 */ /* 0x002e640000001000 */
[----:B-1----:R-:W-:-:S06]  /*0120*/  IADD3 R2, R0, 0xffffffe, RZ ;  /* 0x0ffffffe00027810 */ /* 0x002fcc0007ffe0ff */
[----:B------:R1:W2:Y:S02]  /*0130*/  F2I.FTZ.U32.TRUNC.NTZ R3, R2 ;  /* 0x0000000200037305 */ /* 0x0002a4000021f000 */
[----:B-1----:R-:W-:Y:S02]  /*0140*/  IMAD.MOV.U32 R2, RZ, RZ, RZ ;  /* 0x000000ffff027224 */ /* 0x002fe400078e00ff */
[----:B--2---:R-:W-:-:S04]  /*0150*/  IMAD.MOV R4, RZ, RZ, -R3 ;  /* 0x000000ffff047224 */ /* 0x004fc800078e0a03 */
[----:B------:R-:W-:Y:S01]  /*0160*/  IMAD R7, R4, R5, RZ ;  /* 0x0000000504077224 */ /* 0x000fe200078e02ff */
[----:B0-----:R-:W-:-:S03]  /*0170*/  IABS R4, R28 ;  /* 0x0000001c00047213 */ /* 0x001fc60000000000 */
[----:B------:R-:W-:-:S04]  /*0180*/  IMAD.HI.U32 R3, R3, R7, R2 ;  /* 0x0000000703037227 */ /* 0x000fc800078e0002 */
[----:B------:R-:W-:Y:S01]  /*0190*/  IMAD.MOV.U32 R26, RZ, RZ, RZ ;  /* 0x000000ffff1a7224 */ /* 0x000fe200078e00ff */
[----:B------:R-:W0:Y:S01]  /*01a0*/  S2R R24, SR_TID.X ;  /* 0x0000000000187919 */ /* 0x000e220000002100 */
[----:B------:R-:W-:-:S03]  /*01b0*/  IMAD.HI.U32 R3, R3, R4, RZ ;  /* 0x0000000403037227 */ /* 0x000fc600078e00ff */
[----:B------:R-:W1:Y:S01]  /*01c0*/  S2R R23, SR_CTAID.X ;  /* 0x0000000000177919 */ /* 0x000e620000002500 */
[----:B------:R-:W-:Y:S01]  /*01d0*/  IMAD.MOV R0, RZ, RZ, -R3 ;  /* 0x000000ffff007224 */ /* 0x000fe200078e0a03 */
[----:B------:R-:W-:Y:S01]  /*01e0*/  CS2R R32, SRZ ;  /* 0x0000000000207805 */ /* 0x000fe2000001ff00 */
[----:B------:R-:W-:Y:S01]  /*01f0*/  CS2R R34, SRZ ;  /* 0x0000000000227805 */ /* 0x000fe2000001ff00 */
[----:B------:R-:W-:Y:S01]  /*0200*/  IABS R45, c[0x0][0x1d4] ;  /* 0x00007500002d7a13 */ /* 0x000fe20000000000 */
[C---:B------:R-:W-:Y:S01]  /*0210*/  IMAD R0, R5.reuse, R0, R4 ;  /* 0x0000000005007224 */ /* 0x040fe200078e0204 */
[----:B------:R-:W-:Y:S01]  /*0220*/  ISETP.EQ.U32.AND P0, PT, RZ, c[0x0][0x170], PT ;  /* 0x00005c00ff007a0c */ /* 0x000fe20003f02070 */
[----:B------:R-:W-:Y:S01]  /*0230*/  IMAD.MOV.U32 R22, RZ, RZ, RZ ;  /* 0x000000ffff167224 */ /* 0x000fe200078e00ff */
[----:B------:R-:W-:Y:S01]  /*0240*/  BSSY B0, `(.L_x_1163) ;  /* 0x000005b000007945 */ /* 0x000fe20003800000 */
[----:B------:R-:W-:Y:S02]  /*0250*/  P2R R2, PR, RZ, 0x10 ;  /* 0x00000010ff027803 */ /* 0x000fe40000000000 */
[----:B------:R-:W-:-:S13]  /*0260*/  ISETP.GT.U32.AND P2, PT, R5, R0, PT ;  /* 0x000000000500720c */ /* 0x000fda0003f44070 */
[----:B------:R-:W-:Y:S01]  /*0270*/  @!P2 IMAD.IADD R0, R0, 0x1, -R5 ;  /* 0x000000010000a824 */ /* 0x000fe200078e0a05 */
[----:B------:R-:W-:Y:S02]  /*0280*/  @!P2 IADD3 R3, R3, 0x1, RZ ;  /* 0x000000010303a810 */ /* 0x000fe40007ffe0ff */
[----:B------:R-:W-:Y:S02]  /*0290*/  ISETP.NE.AND P2, PT, RZ, c[0x0][0x1d0], PT ;  /* 0x00007400ff007a0c */ /* 0x000fe40003f45270 */
[----:B------:R-:W-:Y:S01]  /*02a0*/  ISETP.GE.U32.AND P1, PT, R0, R5, PT ;  /* 0x000000050000720c */ /* 0x000fe20003f26070 */
[C---:B------:R-:W-:Y:S01]  /*02b0*/  IMAD.WIDE R4, R28.reuse, R44, c[0x0][0x278] ;  /* 0x00009e001c047625 */ /* 0x040fe200078e022c */
[----:B------:R-:W-:-:S04]  /*02c0*/  LOP3.LUT R0, R28, c[0x0][0x1d0], RZ, 0x3c, !PT ;  /* 0x000074001c007a12 */ /* 0x000fc800078e3cff */
[----:B------:R-:W-:Y:S01]  /*02d0*/  ISETP.GE.AND P3, PT, R0, RZ, PT ;  /* 0x000000ff0000720c */ /* 0x000fe20003f66270 */
[----:B------:R-:W2:Y:S06]  /*02e0*/  LDG.E R25, [R4.64] ;  /* 0x0000002404197981 */ /* 0x000eac000c1e1900 */
[----:B------:R-:W-:-:S05]  /*02f0*/  @P1 IADD3 R3, R3, 0x1, RZ ;  /* 0x0000000103031810 */ /* 0x000fca0007ffe0ff */
[----:B------:R-:W-:-:S04]  /*0300*/  IMAD.MOV.U32 R47, RZ, RZ, R3 ;  /* 0x000000ffff2f7224 */ /* 0x000fc800078e0003 */
[----:B------:R-:W-:Y:S01]  /*0310*/  @!P3 IMAD.MOV R47, RZ, RZ, -R47 ;  /* 0x000000ffff2fb224 */ /* 0x000fe200078e0a2f */
[----:B------:R-:W-:-:S05]  /*0320*/  @!P2 LOP3.LUT R47, RZ, c[0x0][0x1d0], RZ, 0x33, !PT ;  /* 0x00007400ff2faa12 */ /* 0x000fca00078e33ff */
[----:B------:R-:W-:-:S05]  /*0330*/  @P4 IMAD.WIDE R6, R47, R44, c[0x0][0x240] ;  /* 0x000090002f064625 */ /* 0x000fca00078e022c */
[----:B------:R3:W4:Y:S01]  /*0340*/  @P4 LDG.E R26, [R6.64] ;  /* 0x00000024061a4981 */ /* 0x000722000c1e1900 */
[C---:B0-----:R-:W-:Y:S02]  /*0350*/  ISETP.GT.AND P5, PT, R24.reuse, 0x1f, PT ;  /* 0x0000001f1800780c */ /* 0x041fe40003fa4270 */
[----:B------:R-:W-:Y:S01]  /*0360*/  ISETP.LT.AND P2, PT, R24, 0x20, P4 ;  /* 0x000000201800780c */ /* 0x000fe20002741270 */
[----:B-1----:R-:W-:Y:S02]  /*0370*/  IMAD R18, R28, c[0x0][0x1d8], R23 ;  /* 0x000076001c127a24 */ /* 0x002fe400078e0217 */
[----:B------:R-:W-:Y:S02]  /*0380*/  IMAD.SHL.U32 R19, R24, 0x4, RZ ;  /* 0x0000000418137824 */ /* 0x000fe400078e00ff */
[----:B------:R-:W-:-:S05]  /*0390*/  IMAD.SHL.U32 R18, R18, 0x80, RZ ;  /* 0x0000008012127824 */ /* 0x000fca00078e00ff */
[----:B------:R-:W-:Y:S02]  /*03a0*/  IADD3 R29, R18, R19, RZ ;  /* 0x00000013121d7210 */ /* 0x000fe40007ffe0ff */
[----:B------:R-:W-:-:S04]  /*03b0*/  ISETP.NE.U32.AND P1, PT, RZ, c[0x0][0x1f8], PT ;  /* 0x00007e00ff007a0c */ /* 0x000fc80003f25070 */
[----:B------:R-:W-:Y:S02]  /*03c0*/  ISETP.NE.AND.EX P1, PT, RZ, c[0x0][0x1fc], PT, P1 ;  /* 0x00007f00ff007a0c */ /* 0x000fe40003f25310 */
[----:B------:R-:W-:-:S11]  /*03d0*/  SHF.R.S32.HI R3, RZ, 0x1f, R28 ;  /* 0x0000001fff037819 */ /* 0x000fd6000001141c */
[----:B------:R-:W-:-:S04]  /*03e0*/  @P1 LEA R20, P3, R28, c[0x0][0x1f8], 0x2 ;  /* 0x00007e001c141a11 */ /* 0x000fc800078610ff */
[----:B------:R-:W-:Y:S02]  /*03f0*/  @P1 LEA.HI.X R21, R28, c[0x0][0x1fc], R3, 0x2, P3 ;  /* 0x00007f001c151a11 */ /* 0x000fe400018f1403 */
[----:B------:R-:W0:Y:S01]  /*0400*/  I2F.RP R3, R45 ;  /* 0x0000002d00037306 */ /* 0x000e220000209400 */
[----:B--2---:R-:W-:Y:S01]  /*0410*/  IADD3 R17, R25, -0x1, RZ ;  /* 0xffffffff19117810 */ /* 0x004fe20007ffe0ff */
[----:B------:R-:W-:Y:S01]  /*0420*/  CS2R R4, SRZ ;  /* 0x0000000000047805 */ /* 0x000fe2000001ff00 */
[----:B------:R-:W-:Y:S01]  /*0430*/  ISETP.EQ.OR.EX P0, PT, RZ, c[0x0][0x174], P5, P0 ;  /* 0x00005d00ff007a0c */ /* 0x000fe20002f02700 */
[----:B---3--:R-:W-:Y:S01]  /*0440*/  CS2R R6, SRZ ;  /* 0x0000000000067805 */ /* 0x008fe2000001ff00 */
[----:B------:R-:W-:Y:S01]  /*0450*/  P2R R0, PR, RZ, 0x20 ;  /* 0x00000020ff007803 */ /* 0x000fe20000000000 */
[----:B------:R-:W-:Y:S01]  /*0460*/  @!P5 IMAD.SHL.U32 R8, R17, 0x4, RZ ;  /* 0x000000041108d824 */ /* 0x000fe200078e00ff */
[----:B------:R1:W5:Y:S03]  /*0470*/  @P1 LDG.E R22, [R20.64] ;  /* 0x0000002414161981 */ /* 0x000366000c1e1900 */
[----:B------:R-:W-:-:S04]  /*0480*/  @!P5 IMAD R8, R29, c[0x0][0x1d4], R8 ;  /* 0x000075001d08da24 */ /* 0x000fc800078e0208 */
[----:B------:R-:W-:-:S05]  /*0490*/  @!P5 IMAD.WIDE R12, R8, R44, c[0x0][0x198] ;  /* 0x00006600080cd625 */ /* 0x000fca00078e022c */
[----:B------:R1:W5:Y:S01]  /*04a0*/  @!P5 LDG.E.128 R32, [R12.64] ;  /* 0x000000240c20d981 */ /* 0x000362000c1e1d00 */
[----:B----4-:R-:W-:-:S04]  /*04b0*/  @P2 IMAD R10, R26, c[0x0][0x1d8], R23 ;  /* 0x000076001a0a2a24 */ /* 0x010fc800078e0217 */
[----:B------:R-:W-:-:S04]  /*04c0*/  @P2 IMAD R9, R10, 0x80, R19 ;  /* 0x000000800a092824 */ /* 0x000fc800078e0213 */
[----:B------:R-:W-:-:S06]  /*04d0*/  @P2 IMAD.WIDE R8, R9, R44, c[0x0][0x230] ;  /* 0x00008c0009082625 */ /* 0x000fcc00078e022c */
[----:B------:R-:W5:Y:S01]  /*04e0*/  @P2 LDG.E.128 R8, [R8.64] ;  /* 0x0000002408082981 */ /* 0x000f62000c1e1d00 */
[----:B0-----:R-:W0:Y:S01]  /*04f0*/  MUFU.RCP R3, R3 ;  /* 0x0000000300037308 */ /* 0x001e220000001000 */
[----:B------:R-:W-:Y:S01]  /*0500*/  IMAD.SHL.U32 R0, R23, 0x80, RZ ;  /* 0x0000008017007824 */ /* 0x000fe200078e00ff */
[----:B0-----:R-:W-:-:S06]  /*0510*/  IADD3 R30, R3, 0xffffffe, RZ ;  /* 0x0ffffffe031e7810 */ /* 0x001fcc0007ffe0ff */
[----:B------:R0:W2:Y:S01]  /*0520*/  F2I.FTZ.U32.TRUNC.NTZ R31, R30 ;  /* 0x0000001e001f7305 */ /* 0x0000a2000021f000 */
[----:B------:R-:W-:-:S04]  /*0530*/  IMAD.IADD R27, R0, 0x1, R19 ;  /* 0x00000001001b7824 */ /* 0x000fc800078e0213 */
[----:B------:R-:W-:-:S04]  /*0540*/  @!P0 IMAD.WIDE R14, R27, R44, c[0x0][0x170] ;  /* 0x00005c001b0e8625 */ /* 0x000fc800078e022c */
[----:B0-----:R-:W-:Y:S01]  /*0550*/  IMAD.MOV.U32 R30, RZ, RZ, RZ ;  /* 0x000000ffff1e7224 */ /* 0x001fe200078e00ff */
[----:B------:R0:W5:Y:S01]  /*0560*/  @!P0 LDG.E.128 R4, [R14.64] ;  /* 0x000000240e048981 */ /* 0x000162000c1e1d00 */
[----:B--2---:R-:W-:-:S04]  /*0570*/  IMAD.MOV R16, RZ, RZ, -R31 ;  /* 0x000000ffff107224 */ /* 0x004fc800078e0a1f */
[----:B0-----:R-:W-:Y:S01]  /*0580*/  IMAD R15, R16, R45, RZ ;  /* 0x0000002d100f7224 */ /* 0x001fe200078e02ff */
[----:B------:R-:W-:-:S03]  /*0590*/  IABS R16, R17 ;  /* 0x0000001100107213 */ /* 0x000fc60000000000 */
[----:B------:R-:W-:-:S06]  /*05a0*/  IMAD.HI.U32 R31, R31, R15, R30 ;  /* 0x0000000f1f1f7227 */ /* 0x000fcc00078e001e */
[----:B------:R-:W-:-:S04]  /*05b0*/  IMAD.HI.U32 R31, R31, R16, RZ ;  /* 0x000000101f1f7227 */ /* 0x000fc800078e00ff */
[----:B------:R-:W-:-:S04]  /*05c0*/  IMAD.MOV R31, RZ, RZ, -R31 ;  /* 0x000000ffff1f7224 */ /* 0x000fc800078e0a1f */
[----:B------:R-:W-:-:S05]  /*05d0*/  IMAD R16, R45, R31, R16 ;  /* 0x0000001f2d107224 */ /* 0x000fca00078e0210 */
[----:B------:R-:W-:Y:S01]  /*05e0*/  ISETP.GT.U32.AND P0, PT, R45, R16, PT ;  /* 0x000000102d00720c */ /* 0x000fe20003f04070 */
[----:B------:R-:W-:Y:S01]  /*05f0*/  IMAD R3, R28, c[0x0][0x1c8], R0 ;  /* 0x000072001c037a24 */ /* 0x000fe200078e0200 */
[----:B------:R-:W-:Y:S01]  /*0600*/  ISETP.NE.AND P4, PT, RZ, c[0x0][0x1ec], PT ;  /* 0x00007b00ff007a0c */ /* 0x000fe20003f85270 */
[----:B------:R-:W-:Y:S01]  /*0610*/  CS2R R42, SRZ ;  /* 0x00000000002a7805 */ /* 0x000fe2000001ff00 */
[----:B------:R-:W-:-:S09]  /*0620*/  CS2R R40, SRZ ;  /* 0x0000000000287805 */ /* 0x000fd2000001ff00 */
[----:B------:R-:W-:Y:S02]  /*0630*/  @!P0 IADD3 R16, R16, -R45, RZ ;  /* 0x8000002d10108210 */ /* 0x000fe40007ffe0ff */
[----:B------:R-:W-:Y:S02]  /*0640*/  ISETP.NE.AND P0, PT, RZ, c[0x0][0x1c8], PT ;  /* 0x00007200ff007a0c */ /* 0x000fe40003f05270 */
[----:B------:R-:W-:Y:S02]  /*0650*/  ISETP.GT.U32.AND P1, PT, R45, R16, PT ;  /* 0x000000102d00720c */ /* 0x000fe40003f24070 */
[----:B------:R-:W-:Y:S01]  /*0660*/  SEL R0, R18, R3, !P0 ;  /* 0x0000000312007207 */ /* 0x000fe20004000000 */
[----:B------:R-:W-:Y:S05]  /*0670*/  @P5 BRA `(.L_x_1164) ;  /* 0x0000017000005947 */ /* 0x000fea0003800000 */
[----:B-1----:R-:W-:Y:S02]  /*0680*/  IMAD.MOV.U32 R3, RZ, RZ, c[0x0][0x258] ;  /* 0x00009600ff037624 */ /* 0x002fe400078e00ff */
[----:B------:R-:W-:-:S03]  /*0690*/  IMAD.IADD R0, R0, 0x1, R19 ;  /* 0x0000000100007824 */ /* 0x000fc600078e0213 */
[----:B------:R-:W-:-:S13]  /*06a0*/  ISETP.NE.AND P0, PT, R3, 0x2, PT ;  /* 0x000000020300780c */ /* 0x000fda0003f05270 */
[----:B------:R-:W-:-:S04]  /*06b0*/  @!P0 IADD3 R20, P3, R0, c[0x0][0x168], RZ ;  /* 0x00005a0000148a10 */ /* 0x000fc80007f7e0ff */
[----:B------:R-:W-:-:S05]  /*06c0*/  @!P0 LEA.HI.X.SX32 R21, R0, c[0x0][0x16c], 0x1, P3 ;  /* 0x00005b0000158a11 */ /* 0x000fca00018f0eff */
[----:B------:R-:W2:Y:S01]  /*06d0*/  @!P0 LDG.E R20, [R20.64] ;  /* 0x0000002414148981 */ /* 0x000ea2000c1e1900 */
[----:B------:R-:W-:Y:S02]  /*06e0*/  @!P0 IMAD.MOV.U32 R12, RZ, RZ, c[0x0][0x248] ;  /* 0x00009200ff0c8624 */ /* 0x000fe400078e00ff */
        /* <DEDUP_REMOVED lines=16> */
.L_x_1164:
[----:B01----:R-:W-:Y:S05]  /*07f0*/  BSYNC B0 ;  /* 0x0000000000007941 */ /* 0x003fea0003800000 */
.L_x_1163:
        /* <DEDUP_REMOVED lines=11> */
.L_x_1166:
[----:B------:R-:W-:Y:S05]  /*08b0*/  BSYNC B0 ;  /* 0x0000000000007941 */ /* 0x000fea0003800000 */
.L_x_1165:
        /* <DEDUP_REMOVED lines=51> */
[----:B------:R-:W-:-:S05]  /*0bf0*/  IMAD.MOV.U32 R31, RZ, RZ, R5 ;  /* 0x000000ffff1f7224 */ /* 0x000fca00078e0005 */
[----:B------:R-:W-:Y:S02]  /*0c00*/  @!P1 IADD3 R31, -R31, RZ, RZ ;  /* 0x000000ff1f1f9210 */ /* 0x000fe40007ffe1ff */
[----:B------:R-:W-:Y:S02]  /*0c10*/  ISETP.LT.AND P1, PT, R19, c[0x0][0x1e0], !P0 ;  /* 0x0000780013007a0c */ /* 0x000fe40004721270 */
[----:B------:R-:W-:Y:S02]  /*0c20*/  LOP3.LUT P0, RZ, R30, 0x3, RZ, 0xc0, !PT ;  /* 0x000000031eff7812 */ /* 0x000fe4000780c0ff */
[----:B------:R-:W-:Y:S02]  /*0c30*/  @!P2 LOP3.LUT R31, RZ, R30, RZ, 0x33, !PT ;  /* 0x0000001eff1fa212 */ /* 0x000fe400078e33ff */
[----:B------:R-:W-:-:S03]  /*0c40*/  P2R R45, PR, RZ, 0x2 ;  /* 0x00000002ff2d7803 */ /* 0x000fc60000000000 */
[----:B------:R-:W-:-:S04]  /*0c50*/  IMAD.MOV R0, RZ, RZ, -R31 ;  /* 0x000000ffff007224 */ /* 0x000fc800078e0a1f */
[----:B------:R-:W-:Y:S02]  /*0c60*/  IMAD R44, R30, R0, R19 ;  /* 0x000000001e2c7224 */ /* 0x000fe400078e0213 */
[----:B------:R-:W-:Y:S05]  /*0c70*/  @!P0 BRA `(.L_x_1169) ;  /* 0x0000013000008947 */ /* 0x000fea0003800000 */
[----:B------:R-:W-:Y:S01]  /*0c80*/  MOV R0, 0x0 ;  /* 0x0000000000007802 */ /* 0x000fe20000000f00 */
[----:B------:R-:W-:Y:S01]  /*0c90*/  IMAD.MOV.U32 R4, RZ, RZ, c[0x4][0xc8] ;  /* 0x01003200ff047624 */ /* 0x000fe200078e00ff */
[----:B------:R-:W-:Y:S01]  /*0ca0*/  MOV R10, c[0x4][0x80] ;  /* 0x01002000000a7a02 */ /* 0x000fe20000000f00 */
[----:B------:R-:W-:Y:S01]  /*0cb0*/  IMAD.MOV.U32 R5, RZ, RZ, c[0x4][0xcc] ;  /* 0x01003300ff057624 */ /* 0x000fe200078e00ff */
[----:B------:R0:W1:Y:S01]  /*0cc0*/  LDC.64 R14, c[0x4][R0] ;  /* 0x01000000000e7b82 */ /* 0x0000620000000a00 */
[----:B------:R-:W-:Y:S02]  /*0cd0*/  IMAD.MOV.U32 R6, RZ, RZ, c[0x4][0xd0] ;  /* 0x01003400ff067624 */ /* 0x000fe400078e00ff */
[----:B------:R-:W-:Y:S02]  /*0ce0*/  IMAD.MOV.U32 R7, RZ, RZ, c[0x4][0xd4] ;  /* 0x01003500ff077624 */ /* 0x000fe400078e00ff */
[----:B------:R-:W-:-:S02]  /*0cf0*/  IMAD.MOV.U32 R8, RZ, RZ, 0x53f ;  /* 0x0000053fff087424 */ /* 0x000fc400078e00ff */
[----:B------:R-:W-:Y:S02]  /*0d00*/  IMAD.MOV.U32 R11, RZ, RZ, c[0x4][0x84] ;  /* 0x01002100ff0b7624 */ /* 0x000fe400078e00ff */
[----:B------:R-:W-:Y:S02]  /*0d10*/  IMAD.MOV.U32 R12, RZ, RZ, 0x1 ;  /* 0x00000001ff0c7424 */ /* 0x000fe400078e00ff */
        /* <DEDUP_REMOVED lines=9> */
.L_x_1169:
        /* <DEDUP_REMOVED lines=9> */
.L_x_1170:
        /* <DEDUP_REMOVED lines=14> */
[----:B------:R-:W-:Y:S02]  /*0f20*/  BSSY B1, `(.L_x_1173) ;  /* 0x0000060000017945 */ /* 0x000fe40003800000 */
[----:B------:R-:W-:Y:S01]  /*0f30*/  IMAD R30, R30, 0x4, R21 ;  /* 0x000000041e1e7824 */ /* 0x000fe200078e0215 */
[----:B------:R0:W2:Y:S04]  /*0f40*/  LDS R42, [R0.X4+0x414] ;  /* 0x00041400002a7984 */ /* 0x0000a80000004800 */
[----:B------:R0:W3:Y:S04]  /*0f50*/  LDS R41, [R30] ;  /* 0x000000001e297984 */ /* 0x0000e80000000800 */
[----:B------:R0:W4:Y:S01]  /*0f60*/  LDS R43, [R30+0x4] ;  /* 0x000004001e2b7984 */ /* 0x0001220000000800 */
[----:B------:R-:W-:Y:S05]  /*0f70*/  @!P0 BRA `(.L_x_1174) ;  /* 0x0000022000008947 */ /* 0x000fea0003800000 */
[----:B0-----:R-:W-:-:S04]  /*0f80*/  LEA.HI R0, R0, R0, RZ, 0x1 ;  /* 0x0000000000007211 */ /* 0x001fc800078f08ff */
[----:B------:R-:W-:-:S04]  /*0f90*/  SHF.L.U32 R0, R0, 0x1, RZ ;  /* 0x0000000100007819 */ /* 0x000fc800000006ff */
        /* <DEDUP_REMOVED lines=32> */
.L_x_1174:
[C---:B------:R-:W-:Y:S01]  /*11a0*/  IMAD R27, R5.reuse, 0x4, R21 ;  /* 0x00000004051b7824 */ /* 0x040fe200078e0215 */
[----:B0-----:R-:W-:Y:S01]  /*11b0*/  LEA.HI R0, R0, R0, RZ, 0x1 ;  /* 0x0000000000007211 */ /* 0x001fe200078f08ff */
[----:B------:R-:W-:Y:S01]  /*11c0*/  IMAD R20, R5, 0x4, R30 ;  /* 0x0000000405147824 */ /* 0x000fe200078e021e */
[----:B------:R-:W-:Y:S02]  /*11d0*/  BSSY B2, `(.L_x_1176) ;  /* 0x0000030000027945 */ /* 0x000fe40003800000 */
[----:B------:R0:W4:Y:S01]  /*11e0*/  LDS R32, [R27] ;  /* 0x000000001b207984 */ /* 0x0001220000000800 */
[----:B------:R-:W-:-:S03]  /*11f0*/  IMAD.SHL.U32 R0, R0, 0x2, RZ ;  /* 0x0000000200007824 */ /* 0x000fc600078e00ff */
[----:B------:R0:W3:Y:S02]  /*1200*/  LDS R34, [R27+0x4] ;  /* 0x000004001b227984 */ /* 0x0000e40000000800 */
[----:B------:R-:W-:Y:S02]  /*1210*/  LOP3.LUT R7, R0, 0xfffffffc, RZ, 0xc0, !PT ;  /* 0xfffffffc00077812 */ /* 0x000fe400078ec0ff */
[----:B------:R0:W2:Y:S02]  /*1220*/  LDS R33, [R20] ;  /* 0x0000000014217984 */ /* 0x0000a40000000800 */
[----:B------:R-:W-:Y:S02]  /*1230*/  ISETP.GE.AND P0, PT, R7, c[0x0][0x1e0], PT ;  /* 0x0000780007007a0c */ /* 0x000fe40003f06270 */
        /* <DEDUP_REMOVED lines=41> */
.L_x_1177:
[----:B0-----:R-:W-:Y:S05]  /*14d0*/  BSYNC B2 ;  /* 0x0000000000027941 */ /* 0x001fea0003800000 */
.L_x_1176:
[----:B----4-:R0:W-:Y:S04]  /*14e0*/  STS [R27], R32 ;  /* 0x000000201b007388 */ /* 0x0101e80000000800 */
[----:B---3--:R0:W-:Y:S04]  /*14f0*/  STS [R27+0x4], R34 ;  /* 0x000004221b007388 */ /* 0x0081e80000000800 */
[----:B--2---:R0:W-:Y:S04]  /*1500*/  STS [R20], R33 ;  /* 0x0000002114007388 */ /* 0x0041e80000000800 */
[----:B-1----:R0:W-:Y:S02]  /*1510*/  STS [R20+0x4], R35 ;  /* 0x0000042314007388 */ /* 0x0021e40000000800 */
.L_x_1175:
[----:B------:R-:W-:Y:S05]  /*1520*/  BSYNC B1 ;  /* 0x0000000000017941 */ /* 0x000fea0003800000 */
.L_x_1173:
[----:B-1----:R1:W-:Y:S04]  /*1530*/  STS [R21], R40 ;  /* 0x0000002815007388 */ /* 0x0023e80000000800 */
[----:B--2---:R1:W-:Y:S04]  /*1540*/  STS [R21+0x4], R42 ;  /* 0x0000042a15007388 */ /* 0x0043e80000000800 */
[----:B---3--:R1:W-:Y:S04]  /*1550*/  STS [R30], R41 ;  /* 0x000000291e007388 */ /* 0x0083e80000000800 */
[----:B----4-:R1:W-:Y:S02]  /*1560*/  STS [R30+0x4], R43 ;  /* 0x0000042b1e007388 */ /* 0x0103e40000000800 */
.L_x_1172:
[----:B------:R-:W-:Y:S05]  /*1570*/  BSYNC B0 ;  /* 0x0000000000007941 */ /* 0x000fea0003800000 */
.L_x_1171:
[----:B------:R-:W-:Y:S06]  /*1580*/  BAR.SYNC.DEFER_BLOCKING 0x0 ;  /* 0x0000000000007b1d */ /* 0x000fec0000010000 */
[----:B------:R-:W-:Y:S01]  /*1590*/  BSSY B0, `(.L_x_1178) ;  /* 0x0000005000007945 */ /* 0x000fe20003800000 */
[----:B------:R-:W-:Y:S05]  /*15a0*/  @!P6 BRA `(.L_x_1179) ;  /* 0x000000300000e947 */ /* 0x000fea0003800000 */
[----:B------:R-:W-:Y:S01]  /*15b0*/  ISETP.NE.AND P0, PT, RZ, c[0x0][0x1ec], PT ;  /* 0x00007b00ff007a0c */ /* 0x000fe20003f05270 */
[----:B01----:R0:W1:-:S12]  /*15c0*/  LDS.128 R40, [R14] ;  /* 0x000000000e287984 */ /* 0x0030580000000c00 */
[----:B------:R0:W2:Y:S02]  /*15d0*/  @!P0 LDS.128 R32, [R15] ;  /* 0x000000000f208984 */ /* 0x0000a40000000c00 */
.L_x_1179:
[----:B------:R-:W-:Y:S05]  /*15e0*/  BSYNC B0 ;  /* 0x0000000000007941 */ /* 0x000fea0003800000 */
.L_x_1178:
[----:B------:R-:W-:Y:S06]  /*15f0*/  BAR.SYNC.DEFER_BLOCKING 0x0 ;  /* 0x0000000000007b1d */ /* 0x000fec0000010000 */
[----:B------:R-:W-:Y:S05]  /*1600*/  BRA `(.L_x_1168) ;  /* 0x000004c000007947 */ /* 0x000fea0003800000 */
.L_x_1167:
        /* <DEDUP_REMOVED lines=35> */
.L_x_1180:
        /* <DEDUP_REMOVED lines=40> */
.L_x_1181:
[----:B------:R-:W-:Y:S05]  /*1ac0*/  BSYNC B0 ;  /* 0x0000000000007941 */ /* 0x000fea0003800000 */
.L_x_1168:
        /* <DEDUP_REMOVED lines=18> */
.L_x_1184:
[----:B0-2---:R-:W-:Y:S01]  /*1bf0*/  FFMA.FTZ R35, R43, R35, R8 ;  /* 0x000000232b237223 */ /* 0x005fe20000010008 */
[----:B------:R-:W-:Y:S05]  /*1c00*/  BRA.DIV ~URZ, `(.L_x_1185) ;  /* 0x000072f27f007947 */ /* 0x000fea000b800000 */
[----:B------:R0:W2:Y:S02]  /*1c10*/  SHFL.BFLY PT, R0, R35, 0x10, 0x1f ;  /* 0x0e001f0023007f89 */ /* 0x0000a400000e0000 */
.L_x_1318:
[----:B0-2---:R-:W-:Y:S01]  /*1c20*/  FADD.FTZ R35, R35, R0 ;  /* 0x0000000023237221 */ /* 0x005fe20000010000 */
[----:B------:R-:W-:Y:S05]  /*1c30*/  BRA.DIV ~URZ, `(.L_x_1186) ;  /* 0x000073427f007947 */ /* 0x000fea000b800000 */
[----:B------:R-:W0:Y:S02]  /*1c40*/  SHFL.BFLY PT, R0, R35, 0x8, 0x1f ;  /* 0x0d001f0023007f89 */ /* 0x000e2400000e0000 */
[----:B0-----:R-:W-:-:S05]  /*1c50*/  FADD.FTZ R0, R35, R0 ;  /* 0x0000000023007221 */ /* 0x001fca0000010000 */
[----:B------:R-:W0:Y:S02]  /*1c60*/  SHFL.BFLY PT, R3, R0, 0x4, 0x1f ;  /* 0x0c801f0000037f89 */ /* 0x000e2400000e0000 */
[----:B0-----:R-:W-:-:S05]  /*1c70*/  FADD.FTZ R3, R0, R3 ;  /* 0x0000000300037221 */ /* 0x001fca0000010000 */
[----:B------:R-:W0:Y:S02]  /*1c80*/  SHFL.BFLY PT, R6, R3, 0x2, 0x1f ;  /* 0x0c401f0003067f89 */ /* 0x000e2400000e0000 */
[----:B0-----:R-:W-:-:S05]  /*1c90*/  FADD.FTZ R6, R3, R6 ;  /* 0x0000000603067221 */ /* 0x001fca0000010000 */
[----:B------:R0:W2:Y:S02]  /*1ca0*/  SHFL.BFLY PT, R5, R6, 0x1, 0x1f ;  /* 0x0c201f0006057f89 */ /* 0x0000a400000e0000 */
.L_x_1319:
[----:B--2---:R-:W-:Y:S02]  /*1cb0*/  FADD.FTZ R0, R5, R6 ;  /* 0x0000000605007221 */ /* 0x004fe40000010000 */
.L_x_1183:
[----:B------:R-:W-:Y:S05]  /*1cc0*/  BSYNC B0 ;  /* 0x0000000000007941 */ /* 0x000fea0003800000 */
.L_x_1182:
[----:B------:R-:W-:Y:S02]  /*1cd0*/  ISETP.NE.AND P0, PT, R24, RZ, PT ;  /* 0x000000ff1800720c */ /* 0x000fe40003f05270 */
[----:B------:R-:W-:-:S04]  /*1ce0*/  SHF.R.S32.HI R3, RZ, 0x1f, R24 ;  /* 0x0000001fff037819 */ /* 0x000fc80000011418 */
[----:B------:R-:W-:-:S04]  /*1cf0*/  LEA.HI R79, R3, R24, RZ, 0x2 ;  /* 0x00000018034f7211 */ /* 0x000fc800078f10ff */
[----:B------:R-:W-:-:S05]  /*1d00*/  LOP3.LUT R3, R79, 0xfffffffc, RZ, 0xc0, !PT ;  /* 0xfffffffc4f037812 */ /* 0x000fca00078ec0ff */
[----:B------:R-:W-:Y:S02]  /*1d10*/  IMAD.IADD R91, R24, 0x1, -R3 ;  /* 0x00000001185b7824 */ /* 0x000fe400078e0a03 */
[----:B------:R-:W-:Y:S01]  /*1d20*/  IMAD.MOV.U32 R3, RZ, RZ, -0x800001 ;  /* 0xff7fffffff037424 */ /* 0x000fe200078e00ff */
[----:B------:R-:W-:Y:S05]  /*1d30*/  @P0 BRA `(.L_x_1187) ;  /* 0x000000e000000947 */ /* 0x000fea0003800000 */
[----:B------:R-:W-:-:S04]  /*1d40*/  ISETP.NE.U32.AND P0, PT, RZ, c[0x0][0x218], PT ;  /* 0x00008600ff007a0c */ /* 0x000fc80003f05070 */
[----:B------:R-:W-:-:S13]  /*1d50*/  ISETP.NE.AND.EX P0, PT, RZ, c[0x0][0x21c], PT, P0 ;  /* 0x00008700ff007a0c */ /* 0x000fda0003f05300 */
[----:B------:R-:W-:Y:S01]  /*1d60*/  @P0 IMAD.IADD R4, R17, 0x1, -R22 ;  /* 0x0000000111040824 */ /* 0x000fe200078e0a16 */
[----:B0-----:R-:W-:-:S03]  /*1d70*/  @P0 MOV R6, 0x4 ;  /* 0x0000000400060802 */ /* 0x001fc60000000f00 */
[----:B------:R-:W-:-:S04]  /*1d80*/  @P0 IMAD R3, R23, c[0x0][0x220], R4 ;  /* 0x0000880017030a24 */ /* 0x000fc800078e0204 */
[----:B------:R-:W-:-:S04]  /*1d90*/  @P0 IMAD R3, R3, c[0x0][0x220], R4 ;  /* 0x0000880003030a24 */ /* 0x000fc800078e0204 */
[----:B------:R-:W-:-:S06]  /*1da0*/  @P0 IMAD.WIDE R6, R3, R6, c[0x0][0x218] ;  /* 0x0000860003060625 */ /* 0x000fcc00078e0206 */
[----:B------:R-:W3:Y:S01]  /*1db0*/  @P0 LDG.E R6, [R6.64] ;  /* 0x0000002406060981 */ /* 0x000ee2000c1e1900 */
[----:B------:R-:W-:Y:S01]  /*1dc0*/  IADD3 R4, R25, -c[0x0][0x1d4], RZ ;  /* 0x8000750019047a10 */ /* 0x000fe20007ffe0ff */
[----:B------:R-:W-:-:S03]  /*1dd0*/  FMUL.FTZ R3, R0, c[0x0][0x1f0] ;  /* 0x00007c0000037a20 */ /* 0x000fc60000410000 */
[----:B------:R-:W-:-:S04]  /*1de0*/  IMNMX R4, RZ, R4, !PT ;  /* 0x00000004ff047217 */ /* 0x000fc80007800200 */
[----:B------:R-:W-:Y:S01]  /*1df0*/  IADD3 R0, -R4, -0x1, R25 ;  /* 0xffffffff04007810 */ /* 0x000fe20007ffe119 */
[----:B---3--:R-:W-:-:S05]  /*1e00*/  @P0 FADD.FTZ R3, R3, R6 ;  /* 0x0000000603030221 */ /* 0x008fca0000010000 */
[----:B------:R0:W-:Y:S02]  /*1e10*/  STS [R0.X4+0x410], R3 ;  /* 0x0004100300007388 */ /* 0x0001e40000004800 */
.L_x_1187:
[----:B------:R-:W-:Y:S01]  /*1e20*/  WARPSYNC 0xffffffff ;  /* 0xffffffff00007948 */ /* 0x000fe20003800000 */
[----:B------:R-:W-:Y:S06]  /*1e30*/  BAR.SYNC.DEFER_BLOCKING 0x0 ;  /* 0x0000000000007b1d */ /* 0x000fec0000010000 */
[----:B------:R-:W-:Y:S02]  /*1e40*/  ULDC UR4, c[0x0][0x1ec] ;  /* 0x00007b0000047ab9 */ /* 0x000fe40000000800 */
[----:B------:R-:W-:-:S06]  /*1e50*/  UISETP.NE.AND UP0, UPT, URZ, UR4, UPT ;  /* 0x000000043f00728c */ /* 0x000fcc000bf05270 */
[----:B------:R-:W-:Y:S01]  /*1e60*/  PLOP3.LUT P2, PT, PT, PT, UP0, 0x80, 0x0 ;  /* 0x000000000000781c */ /* 0x000fe20003f4f008 */
[----:B------:R3:W4:Y:S04]  /*1e70*/  LDS R5, [R91.X4+0x10] ;  /* 0x000010005b057984 */ /* 0x0007280000004800 */
[----:B0-----:R3:W0:Y:S04]  /*1e80*/  LDS R6, [R91.X4+0x20] ;  /* 0x000020005b067984 */ /* 0x0016280000004800 */
[----:B------:R3:W2:Y:S04]  /*1e90*/  LDS R7, [R91.X4+0x30] ;  /* 0x000030005b077984 */ /* 0x0006a80000004800 */
        /* <DEDUP_REMOVED lines=9> */
[----:B-1----:R3:W1:Y:S04]  /*1f30*/  LDS R21, [R91.X4+0xd0] ;  /* 0x0000d0005b157984 */ /* 0x0026680000004800 */
[----:B------:R3:W0:Y:S04]  /*1f40*/  LDS R27, [R91.X4+0xe0] ;  /* 0x0000e0005b1b7984 */ /* 0x0006280000004800 */
[----:B------:R3:W0:Y:S04]  /*1f50*/  LDS R29, [R91.X4+0xf0] ;  /* 0x0000f0005b1d7984 */ /* 0x0006280000004800 */
[----:B------:R3:W0:Y:S04]  /*1f60*/  LDS R30, [R91.X4+0x100] ;  /* 0x000100005b1e7984 */ /* 0x0006280000004800 */
[----:B------:R3:W0:Y:S04]  /*1f70*/  LDS R31, [R91.X4+0x110] ;  /* 0x000110005b1f7984 */ /* 0x0006280000004800 */
[----:B--2---:R3:W2:Y:S04]  /*1f80*/  LDS R32, [R91.X4+0x120] ;  /* 0x000120005b207984 */ /* 0x0046a80000004800 */
        /* <DEDUP_REMOVED lines=13> */
[----:B------:R3:W0:Y:S01]  /*2060*/  LDS R46, [R91.X4+0x200] ;  /* 0x000200005b2e7984 */ /* 0x0006220000004800 */
[----:B------:R-:W-:Y:S05]  /*2070*/  @P2 BRA `(.L_x_1188) ;  /* 0x0000020000002947 */ /* 0x000fea0003800000 */
[----:B-12-4-:R1:W2:Y:S04]  /*2080*/  LDS R47, [R91.X4+0x210] ;  /* 0x000210005b2f7984 */ /* 0x0162a80000004800 */
[----:B------:R1:W4:Y:S04]  /*2090*/  LDS R48, [R91.X4+0x220] ;  /* 0x000220005b307984 */ /* 0x0003280000004800 */
[----:B------:R1:W3:Y:S04]  /*20a0*/  LDS R49, [R91.X4+0x230] ;  /* 0x000230005b317984 */ /* 0x0002e80000004800 */
        /* <DEDUP_REMOVED lines=29> */
.L_x_1188:
[----:B-1234-:R-:W-:Y:S01]  /*2280*/  IADD3 R0, R17, 0x7, -R4 ;  /* 0x0000000711007810 */ /* 0x01efe20007ffe804 */
[----:B------:R-:W-:Y:S01]  /*2290*/  IMAD R80, R80, c[0x0][0x1d0], R23 ;  /* 0x0000740050507a24 */ /* 0x000fe200078e0217 */
[----:B------:R-:W-:Y:S01]  /*22a0*/  LEA.HI.SX32 R90, R79, R4, 0x1e ;  /* 0x000000044f5a7211 */ /* 0x000fe200078ff2ff */
[----:B------:R-:W-:Y:S01]  /*22b0*/  BSSY B0, `(.L_x_1189) ;  /* 0x00003fd000007945 */ /* 0x000fe20003800000 */
[----:B------:R-:W-:Y:S01]  /*22c0*/  SHF.R.S32.HI R81, RZ, 0x1f, R0 ;  /* 0x0000001fff517819 */ /* 0x000fe20000011400 */
[----:B------:R-:W-:-:S03]  /*22d0*/  IMAD.SHL.U32 R88, R80, 0x80, RZ ;  /* 0x0000008050587824 */ /* 0x000fc600078e00ff */
[----:B------:R-:W-:-:S04]  /*22e0*/  LEA.HI R81, R81, R0, RZ, 0x3 ;  /* 0x0000000051517211 */ /* 0x000fc800078f18ff */
[----:B------:R-:W-:-:S05]  /*22f0*/  LOP3.LUT R81, R81, 0xfffffff8, RZ, 0xc0, !PT ;  /* 0xfffffff851517812 */ /* 0x000fca00078ec0ff */
[----:B------:R-:W-:-:S05]  /*2300*/  IMAD.IADD R79, R81, 0x1, R4 ;  /* 0x00000001514f7824 */ /* 0x000fca00078e0204 */
[----:B------:R-:W-:-:S13]  /*2310*/  ISETP.GE.AND P0, PT, R90, R79, PT ;  /* 0x0000004f5a00720c */ /* 0x000fda0003f06270 */
        /* <DEDUP_REMOVED lines=12> */
[----:B------:R-:W-:-:S04]  /*23e0*/  IMAD.WIDE R82, R82, R83, c[0x0][0x230] ;  /* 0x00008c0052527625 */ /* 0x000fc800078e0253 */
.L_x_1259:
[----:B------:R-:W-:Y:S01]  /*23f0*/  IABS R86, c[0x0][0x1d4] ;  /* 0x0000750000567a13 */ /* 0x000fe20000000000 */
[----:B------:R-:W-:Y:S01]  /*2400*/  HFMA2.MMA R84, -RZ, RZ, 0, 0 ;  /* 0x00000000ff547435 */ /* 0x000fe200000001ff */
[----:B------:R-:W-:Y:S01]  /*2410*/  IABS R96, R90 ;  /* 0x0000005a00607213 */ /* 0x000fe20000000000 */
[----:B------:R-:W-:Y:S01]  /*2420*/  IMAD.MOV.U32 R130, RZ, RZ, c[0x0][0x1d4] ;  /* 0x00007500ff827624 */ /* 0x000fe200078e00ff */
[----:B------:R-:W1:Y:S01]  /*2430*/  I2F.RP R87, R86 ;  /* 0x0000005600577306 */ /* 0x000e620000209400 */
[----:B------:R-:W-:-:S07]  /*2440*/  ISETP.GE.AND P3, PT, R90, RZ, PT ;  /* 0x000000ff5a00720c */ /* 0x000fce0003f66270 */
[----:B-1----:R-:W1:Y:S02]  /*2450*/  MUFU.RCP R87, R87 ;  /* 0x0000005700577308 */ /* 0x002e640000001000 */
[----:B-1----:R-:W-:-:S06]  /*2460*/  IADD3 R85, R87, 0xffffffe, RZ ;  /* 0x0ffffffe57557810 */ /* 0x002fcc0007ffe0ff */
[----:B------:R-:W1:Y:S02]  /*2470*/  F2I.FTZ.U32.TRUNC.NTZ R85, R85 ;  /* 0x0000005500557305 */ /* 0x000e64000021f000 */
[----:B-1----:R-:W-:-:S04]  /*2480*/  IMAD.MOV R95, RZ, RZ, -R85 ;  /* 0x000000ffff5f7224 */ /* 0x002fc800078e0a55 */
[----:B------:R-:W-:-:S04]  /*2490*/  IMAD R95, R95, R86, RZ ;  /* 0x000000565f5f7224 */ /* 0x000fc800078e02ff */
[----:B------:R-:W-:-:S04]  /*24a0*/  IMAD.HI.U32 R84, R85, R95, R84 ;  /* 0x0000005f55547227 */ /* 0x000fc800078e0054 */
[----:B------:R-:W-:-:S04]  /*24b0*/  IMAD.MOV.U32 R95, RZ, RZ, R96 ;  /* 0x000000ffff5f7224 */ /* 0x000fc800078e0060 */
        /* <DEDUP_REMOVED lines=11> */
[----:B------:R-:W-:Y:S01]  /*2570*/  @P0 SHF.R.S32.HI R85, RZ, 0x1f, R90 ;  /* 0x0000001fff550819 */ /* 0x000fe2000001145a */
[----:B------:R-:W-:Y:S01]  /*2580*/  @!P3 IMAD.MOV R95, RZ, RZ, -R95 ;  /* 0x000000ffff5fb224 */ /* 0x000fe200078e0a5f */
[----:B------:R-:W-:-:S09]  /*2590*/  @P0 SHF.R.S32.HI R96, RZ, 0x1f, R84 ;  /* 0x0000001fff600819 */ /* 0x000fd20000011454 */
[----:B------:R-:W-:Y:S02]  /*25a0*/  @!P1 LOP3.LUT R95, RZ, c[0x0][0x1d4], RZ, 0x33, !PT ;  /* 0x00007500ff5f9a12 */ /* 0x000fe400078e33ff */
[C---:B------:R-:W-:Y:S02]  /*25b0*/  @P0 IADD3 R86, P1, P3, R90.reuse, c[0x0][0x200], R84 ;  /* 0x000080005a560a10 */ /* 0x040fe40007b3e054 */
[----:B------:R-:W-:Y:S02]  /*25c0*/  SHF.R.S32.HI R97, RZ, 0x1f, R95 ;  /* 0x0000001fff617819 */ /* 0x000fe4000001145f */
[----:B------:R-:W-:Y:S02]  /*25d0*/  @P0 IADD3.X R87, R85, c[0x0][0x204], R96, P1, P3 ;  /* 0x0000810055570a10 */ /* 0x000fe40000fe6460 */
[----:B------:R-:W-:Y:S02]  /*25e0*/  ISETP.GE.AND P1, PT, R90, R17, PT ;  /* 0x000000115a00720c */ /* 0x000fe40003f26270 */
[----:B------:R-:W-:Y:S01]  /*25f0*/  IADD3 R128, P4, R95, R84, RZ ;  /* 0x000000545f807210 */ /* 0x000fe20007f9e0ff */
[----:B------:R1:W5:Y:S03]  /*2600*/  @P0 LDG.E.U8 R96, [R86.64] ;  /* 0x0000002456600981 */ /* 0x000366000c1e1100 */
[----:B------:R-:W-:-:S02]  /*2610*/  LEA.HI.X.SX32 R97, R84, R97, 0x1, P4 ;  /* 0x0000006154617211 */ /* 0x000fc400020f0eff */
[C---:B------:R-:W-:Y:S01]  /*2620*/  LEA R84, P3, R128.reuse, c[0x0][0x1a8], 0x2 ;  /* 0x00006a0080547a11 */ /* 0x040fe200078610ff */
[----:B------:R-:W-:Y:S03]  /*2630*/  BSSY B1, `(.L_x_1191) ;  /* 0x000001b000017945 */ /* 0x000fe60003800000 */
[----:B------:R-:W-:Y:S01]  /*2640*/  LEA.HI.X R85, R128, c[0x0][0x1ac], R97, 0x2, P3 ;  /* 0x00006b0080557a11 */ /* 0x000fe200018f1461 */
[----:B------:R-:W-:Y:S01]  /*2650*/  IMAD R97, R130, 0x1f, R95 ;  /* 0x0000001f82617824 */ /* 0x000fe200078e025f */
[----:B------:R-:W-:Y:S05]  /*2660*/  @P1 BRA `(.L_x_1192) ;  /* 0x0000017000001947 */ /* 0x000fea0003800000 */
[----:B-1----:R-:W2:Y:S01]  /*2670*/  LDG.E R86, [R84.64] ;  /* 0x0000002454567981 */ /* 0x002ea2000c1e1900 */
[----:B------:R-:W-:Y:S01]  /*2680*/  SHF.L.U32 R133, R95, 0x2, RZ ;  /* 0x000000025f857819 */ /* 0x000fe200000006ff */
        /* <DEDUP_REMOVED lines=15> */
[----:B-----5:R-:W-:-:S03]  /*2780*/  FADD.FTZ R98, R47, R98 ;  /* 0x000000622f627221 */ /* 0x020fc60000010000 */
[----:B------:R-:W-:Y:S02]  /*2790*/  LEA.HI.X.SX32 R128, R133, R92, 0x1, P3 ;  /* 0x0000005c85807211 */ /* 0x000fe400018f0eff */
[----:B------:R-:W-:-:S04]  /*27a0*/  LEA R86, P3, R87, c[0x0][0x198], 0x2 ;  /* 0x0000660057567a11 */ /* 0x000fc800078610ff */
[----:B------:R-:W-:Y:S01]  /*27b0*/  LEA.HI.X R87, R87, c[0x0][0x19c], R128, 0x2, P3 ;  /* 0x0000670057577a11 */ /* 0x000fe200018f1480 */
[----:B--2---:R-:W-:-:S05]  /*27c0*/  @P5 FMUL.FTZ R98, R98, R131 ;  /* 0x0000008362625220 */ /* 0x004fca0000410000 */
[----:B------:R1:W-:Y:S03]  /*27d0*/  STG.E [R86.64], R98 ;  /* 0x0000006256007986 */ /* 0x0003e6000c101924 */
.L_x_1192:
[----:B-1----:R-:W-:Y:S05]  /*27e0*/  BSYNC B1 ;  /* 0x0000000000017941 */ /* 0x002fea0003800000 */
.L_x_1191:
        /* <DEDUP_REMOVED lines=26> */
.L_x_1194:
[----:B-1----:R-:W-:Y:S05]  /*2990*/  BSYNC B1 ;  /* 0x0000000000017941 */ /* 0x002fea0003800000 */
.L_x_1193:
        /* <DEDUP_REMOVED lines=21> */
[----:B-----5:R-:W-:-:S03]  /*2af0*/  FADD.FTZ R100, R49, R100 ;  /* 0x0000006431647221 */ /* 0x020fc60000010000 */
[----:B------:R-:W-:Y:S02]  /*2b00*/  LEA.HI.X.SX32 R128, R133, R92, 0x1, P3 ;  /* 0x0000005c85807211 */ /* 0x000fe400018f0eff */
[----:B------:R-:W-:-:S04]  /*2b10*/  LEA R86, P3, R87, c[0x0][0x198], 0x2 ;  /* 0x0000660057567a11 */ /* 0x000fc800078610ff */
[----:B------:R-:W-:Y:S01]  /*2b20*/  LEA.HI.X R87, R87, c[0x0][0x19c], R128, 0x2, P3 ;  /* 0x0000670057577a11 */ /* 0x000fe200018f1480 */
[----:B--2---:R-:W-:-:S05]  /*2b30*/  @P4 FMUL.FTZ R100, R100, R131 ;  /* 0x0000008364644220 */ /* 0x004fca0000410000 */
[----:B------:R1:W-:Y:S03]  /*2b40*/  STG.E [R86.64], R100 ;  /* 0x0000006456007986 */ /* 0x0003e6000c101924 */
.L_x_1196:
[----:B-1----:R-:W-:Y:S05]  /*2b50*/  BSYNC B1 ;  /* 0x0000000000017941 */ /* 0x002fea0003800000 */
.L_x_1195:
        /* <DEDUP_REMOVED lines=21> */
[----:B0----5:R-:W-:-:S03]  /*2cb0*/  FADD.FTZ R101, R50, R101 ;  /* 0x0000006532657221 */ /* 0x021fc60000010000 */
[----:B------:R-:W-:Y:S02]  /*2cc0*/  LEA.HI.X.SX32 R130, R131, R92, 0x1, P3 ;  /* 0x0000005c83827211 */ /* 0x000fe400018f0eff */
[----:B------:R-:W-:-:S04]  /*2cd0*/  LEA R86, P3, R87, c[0x0][0x198], 0x2 ;  /* 0x0000660057567a11 */ /* 0x000fc800078610ff */
[----:B------:R-:W-:Y:S01]  /*2ce0*/  LEA.HI.X R87, R87, c[0x0][0x19c], R130, 0x2, P3 ;  /* 0x0000670057577a11 */ /* 0x000fe200018f1482 */
[----:B--2---:R-:W-:-:S05]  /*2cf0*/  @P4 FMUL.FTZ R101, R101, R128 ;  /* 0x0000008065654220 */ /* 0x004fca0000410000 */
[----:B------:R0:W-:Y:S03]  /*2d00*/  STG.E [R86.64], R101 ;  /* 0x0000006556007986 */ /* 0x0001e6000c101924 */
.L_x_1198:
[----:B-1----:R-:W-:Y:S05]  /*2d10*/  BSYNC B1 ;  /* 0x0000000000017941 */ /* 0x002fea0003800000 */
.L_x_1197:
[----:B------:R-:W-:Y:S01]  /*2d20*/  BSSY B1, `(.L_x_1199) ;  /* 0x000001b000017945 */ /* 0x000fe20003800000 */
[----:B------:R-:W-:Y:S05]  /*2d30*/  @P1 BRA `(.L_x_1200) ;  /* 0x0000019000001947 */ /* 0x000fea0003800000 */
[----:B0-----:R-:W2:Y:S01]  /*2d40*/  LDG.E R86, [R84.64] ;  /* 0x0000002454567981 */ /* 0x001ea2000c1e1900 */
        /* <DEDUP_REMOVED lines=24> */
.L_x_1200:
[----:B0-----:R-:W-:Y:S05]  /*2ed0*/  BSYNC B1 ;  /* 0x0000000000017941 */ /* 0x001fea0003800000 */
.L_x_1199:
        /* <DEDUP_REMOVED lines=27> */
.L_x_1202:
[----:B0-----:R-:W-:Y:S05]  /*3090*/  BSYNC B1 ;  /* 0x0000000000017941 */ /* 0x001fea0003800000 */
.L_x_1201:
        /* <DEDUP_REMOVED lines=27> */
.L_x_1204:
[----:B0-----:R-:W-:Y:S05]  /*3250*/  BSYNC B1 ;  /* 0x0000000000017941 */ /* 0x001fea0003800000 */
.L_x_1203:
        /* <DEDUP_REMOVED lines=27> */
.L_x_1206:
[----:B0-----:R-:W-:Y:S05]  /*3410*/  BSYNC B1 ;  /* 0x0000000000017941 */ /* 0x001fea0003800000 */
.L_x_1205:
        /* <DEDUP_REMOVED lines=27> */
.L_x_1208:
[----:B0-----:R-:W-:Y:S05]  /*35d0*/  BSYNC B1 ;  /* 0x0000000000017941 */ /* 0x001fea0003800000 */
.L_x_1207:
        /* <DEDUP_REMOVED lines=27> */
.L_x_1210:
[----:B0-----:R-:W-:Y:S05]  /*3790*/  BSYNC B1 ;  /* 0x0000000000017941 */ /* 0x001fea0003800000 */
.L_x_1209:
        /* <DEDUP_REMOVED lines=27> */
.L_x_1212:
[----:B0-----:R-:W-:Y:S05]  /*3950*/  BSYNC B1 ;  /* 0x0000000000017941 */ /* 0x001fea0003800000 */
.L_x_1211:
        /* <DEDUP_REMOVED lines=27> */
.L_x_1214:
[----:B0-----:R-:W-:Y:S05]  /*3b10*/  BSYNC B1 ;  /* 0x0000000000017941 */ /* 0x001fea0003800000 */
.L_x_1213:
        /* <DEDUP_REMOVED lines=27> */
.L_x_1216:
[----:B0-----:R-:W-:Y:S05]  /*3cd0*/  BSYNC B1 ;  /* 0x0000000000017941 */ /* 0x001fea0003800000 */
.L_x_1215:
        /* <DEDUP_REMOVED lines=27> */
.L_x_1218:
[----:B0-----:R-:W-:Y:S05]  /*3e90*/  BSYNC B1 ;  /* 0x0000000000017941 */ /* 0x001fea0003800000 */
.L_x_1217:
        /* <DEDUP_REMOVED lines=27> */
.L_x_1220:
[----:B0-----:R-:W-:Y:S05]  /*4050*/  BSYNC B1 ;  /* 0x0000000000017941 */ /* 0x001fea0003800000 */
.L_x_1219:
        /* <DEDUP_REMOVED lines=27> */
.L_x_1222:
[----:B0-----:R-:W-:Y:S05]  /*4210*/  BSYNC B1 ;  /* 0x0000000000017941 */ /* 0x001fea0003800000 */
.L_x_1221:
        /* <DEDUP_REMOVED lines=27> */
.L_x_1224:
[----:B0-----:R-:W-:Y:S05]  /*43d0*/  BSYNC B1 ;  /* 0x0000000000017941 */ /* 0x001fea0003800000 */
.L_x_1223:
        /* <DEDUP_REMOVED lines=27> */
.L_x_1226:
[----:B0-----:R-:W-:Y:S05]  /*4590*/  BSYNC B1 ;  /* 0x0000000000017941 */ /* 0x001fea0003800000 */
.L_x_1225:
        /* <DEDUP_REMOVED lines=27> */
.L_x_1228:
[----:B0-----:R-:W-:Y:S05]  /*4750*/  BSYNC B1 ;  /* 0x0000000000017941 */ /* 0x001fea0003800000 */
.L_x_1227:
        /* <DEDUP_REMOVED lines=27> */
.L_x_1230:
[----:B0-----:R-:W-:Y:S05]  /*4910*/  BSYNC B1 ;  /* 0x0000000000017941 */ /* 0x001fea0003800000 */
.L_x_1229:
        /* <DEDUP_REMOVED lines=27> */
.L_x_1232:
[----:B0-----:R-:W-:Y:S05]  /*4ad0*/  BSYNC B1 ;  /* 0x0000000000017941 */ /* 0x001fea0003800000 */
.L_x_1231:
        /* <DEDUP_REMOVED lines=27> */
.L_x_1234:
[----:B0-----:R-:W-:Y:S05]  /*4c90*/  BSYNC B1 ;  /* 0x0000000000017941 */ /* 0x001fea0003800000 */
.L_x_1233:
        /* <DEDUP_REMOVED lines=27> */
.L_x_1236:
[----:B0-----:R-:W-:Y:S05]  /*4e50*/  BSYNC B1 ;  /* 0x0000000000017941 */ /* 0x001fea0003800000 */
.L_x_1235:
        /* <DEDUP_REMOVED lines=27> */
.L_x_1238:
[----:B0-----:R-:W-:Y:S05]  /*5010*/  BSYNC B1 ;  /* 0x0000000000017941 */ /* 0x001fea0003800000 */
.L_x_1237:
        /* <DEDUP_REMOVED lines=27> */
.L_x_1240:
[----:B0-----:R-:W-:Y:S05]  /*51d0*/  BSYNC B1 ;  /* 0x0000000000017941 */ /* 0x001fea0003800000 */
.L_x_1239:
        /* <DEDUP_REMOVED lines=27> */
.L_x_1242:
[----:B0-----:R-:W-:Y:S05]  /*5390*/  BSYNC B1 ;  /* 0x0000000000017941 */ /* 0x001fea0003800000 */
.L_x_1241:
        /* <DEDUP_REMOVED lines=27> */
.L_x_1244:
[----:B0-----:R-:W-:Y:S05]  /*5550*/  BSYNC B1 ;  /* 0x0000000000017941 */ /* 0x001fea0003800000 */
.L_x_1243:
        /* <DEDUP_REMOVED lines=27> */
.L_x_1246:
[----:B0-----:R-:W-:Y:S05]  /*5710*/  BSYNC B1 ;  /* 0x0000000000017941 */ /* 0x001fea0003800000 */
.L_x_1245:
        /* <DEDUP_REMOVED lines=27> */
.L_x_1248:
[----:B0-----:R-:W-:Y:S05]  /*58d0*/  BSYNC B1 ;  /* 0x0000000000017941 */ /* 0x001fea0003800000 */
.L_x_1247:
        /* <DEDUP_REMOVED lines=27> */
.L_x_1250:
[----:B0-----:R-:W-:Y:S05]  /*5a90*/  BSYNC B1 ;  /* 0x0000000000017941 */ /* 0x001fea0003800000 */
.L_x_1249:
        /* <DEDUP_REMOVED lines=27> */
.L_x_1252:
[----:B0-----:R-:W-:Y:S05]  /*5c50*/  BSYNC B1 ;  /* 0x0000000000017941 */ /* 0x001fea0003800000 */
.L_x_1251:
        /* <DEDUP_REMOVED lines=25> */
.L_x_1254:
[----:B0-----:R-:W-:Y:S05]  /*5df0*/  BSYNC B1 ;  /* 0x0000000000017941 */ /* 0x001fea0003800000 */
.L_x_1253:
[----:B-----5:R-:W-:Y:S01]  /*5e00*/  FMUL.FTZ R84, R6, R99 ;  /* 0x0000006306547220 */ /* 0x020fe20000410000 */
[----:B------:R-:W-:Y:S02]  /*5e10*/  LOP3.LUT P1, RZ, R24, 0x3, RZ, 0xc0, !PT ;  /* 0x0000000318ff7812 */ /* 0x000fe4000782c0ff */
[----:B------:R-:W-:Y:S01]  /*5e20*/  ISETP.NE.AND P0, PT, R96, RZ, P0 ;  /* 0x000000ff6000720c */ /* 0x000fe20000705270 */
[----:B------:R-:W-:-:S04]  /*5e30*/  FFMA.FTZ R84, R5, R98, R84 ;  /* 0x0000006205547223 */ /* 0x000fc80000010054 */
        /* <DEDUP_REMOVED lines=30> */
[----:B------:R-:W-:Y:S05]  /*6020*/  BRA.DIV ~URZ, `(.L_x_1255) ;  /* 0x000031227f007947 */ /* 0x000fea000b800000 */
[----:B------:R0:W1:Y:S02]  /*6030*/  SHFL.BFLY PT, R84, R97, 0x2, 0x1f ;  /* 0x0c401f0061547f89 */ /* 0x00006400000e0000 */
.L_x_1320:
[----:B01----:R-:W-:Y:S01]  /*6040*/  FADD.FTZ R97, R97, R84 ;  /* 0x0000005461617221 */ /* 0x003fe20000010000 */
[----:B------:R-:W-:Y:S05]  /*6050*/  BRA.DIV ~URZ, `(.L_x_1256) ;  /* 0x000031727f007947 */ /* 0x000fea000b800000 */
[----:B------:R0:W1:Y:S02]  /*6060*/  SHFL.BFLY PT, R84, R97, 0x1, 0x1f ;  /* 0x0c201f0061547f89 */ /* 0x00006400000e0000 */
.L_x_1321:
        /* <DEDUP_REMOVED lines=12> */
[----:B------:R-:W-:-:S04]  /*6130*/  @P3 IMAD R85, R85, c[0x0][0x220], R90 ;  /* 0x0000880055553a24 */ /* 0x000fc800078e025a */
[----:B------:R-:W-:-:S04]  /*6140*/  @P3 IMAD.WIDE R86, R85, R86, c[0x0][0x218] ;  /* 0x0000860055563625 */ /* 0x000fc800078e0256 */
[----:B------:R-:W-:Y:S02]  /*6150*/  @P1 IMAD.WIDE R84, R23, R84, c[0x0][0x228] ;  /* 0x00008a0017541625 */ /* 0x000fe400078e0254 */
[----:B------:R-:W2:Y:S04]  /*6160*/  @P3 LDG.E R87, [R86.64] ;  /* 0x0000002456573981 */ /* 0x000ea8000c1e1900 */
[----:B------:R-:W3:Y:S01]  /*6170*/  @P1 LDG.E R84, [R84.64] ;  /* 0x0000002454541981 */ /* 0x000ee2000c1e1900 */
[C---:B------:R-:W-:Y:S02]  /*6180*/  @P1 ISETP.GE.AND P4, PT, R90.reuse, R93, PT ;  /* 0x0000005d5a00120c */ /* 0x040fe40003f86270 */
[----:B0-----:R-:W-:Y:S02]  /*6190*/  @P1 IADD3 R97, R90, 0x1, -R25 ;  /* 0x000000015a611810 */ /* 0x001fe40007ffe819 */
[----:B------:R-:W-:-:S05]  /*61a0*/  @P1 SEL R96, R22, RZ, !P4 ;  /* 0x000000ff16601207 */ /* 0x000fca0006000000 */
[----:B------:R-:W-:Y:S02]  /*61b0*/  @P1 IMAD.IADD R97, R96, 0x1, R97 ;  /* 0x0000000160611824 */ /* 0x000fe400078e0261 */
[----:B------:R-:W-:Y:S02]  /*61c0*/  FMUL.FTZ R96, R95, c[0x0][0x1f0] ;  /* 0x00007c005f607a20 */ /* 0x000fe40000410000 */
[----:B------:R-:W-:Y:S02]  /*61d0*/  IMAD.IADD R95, R90, 0x1, -R4 ;  /* 0x000000015a5f7824 */ /* 0x000fe400078e0a04 */
[----:B------:R-:W3:Y:S01]  /*61e0*/  @P1 I2F R97, R97 ;  /* 0x0000006100611306 */ /* 0x000ee20000201400 */
[----:B--2---:R-:W-:-:S04]  /*61f0*/  @P3 FADD.FTZ R96, R96, R87 ;  /* 0x0000005760603221 */ /* 0x004fc80000010000 */
[----:B---3--:R-:W-:-:S05]  /*6200*/  @P1 FFMA.FTZ R96, R97, R84, R96 ;  /* 0x0000005461601223 */ /* 0x008fca0000010060 */
[----:B------:R0:W-:Y:S01]  /*6210*/  STS [R95.X4+0x410], R96 ;  /* 0x000410605f007388 */ /* 0x0001e20000004800 */
[----:B------:R-:W-:-:S03]  /*6220*/  @!P0 FMNMX.FTZ R3, R3, R96, !PT ;  /* 0x0000006003038209 */ /* 0x000fc60007810000 */
.L_x_1258:
[----:B------:R-:W-:Y:S05]  /*6230*/  BSYNC B1 ;  /* 0x0000000000017941 */ /* 0x000fea0003800000 */
.L_x_1257:
[----:B------:R-:W-:-:S04]  /*6240*/  IADD3 R90, R90, 0x10, RZ ;  /* 0x000000105a5a7810 */ /* 0x000fc80007ffe0ff */
[----:B------:R-:W-:-:S13]  /*6250*/  ISETP.GE.AND P0, PT, R90, R79, PT ;  /* 0x0000004f5a00720c */ /* 0x000fda0003f06270 */
[----:B0-----:R-:W-:Y:S01]  /*6260*/  @P0 CALL.REL.NOINC `(.L_x_1190) ;  /* 0x0000001000000944 */ /* 0x001fe20003c00000 */
[----:B------:R-:W-:Y:S05]  /*6270*/  BRA `(.L_x_1259) ;  /* 0xffffc17000007947 */ /* 0x000fea000383ffff */
.L_x_1190:
[----:B------:R-:W-:Y:S05]  /*6280*/  BSYNC B0 ;  /* 0x0000000000007941 */ /* 0x000fea0003800000 */
.L_x_1189:
[----:B------:R-:W-:Y:S01]  /*6290*/  SHF.R.S32.HI R7, RZ, 0x1f, R24 ;  /* 0x0000001fff077819 */ /* 0x000fe20000011418 */
[----:B------:R-:W-:Y:S05]  /*62a0*/  BRA.DIV ~URZ, `(.L_x_1260) ;  /* 0x00002fa27f007947 */ /* 0x000fea000b800000 */
[----:B------:R1:W2:Y:S02]  /*62b0*/  SHFL.BFLY PT, R0, R3, 0x10, 0x1f ;  /* 0x0e001f0003007f89 */ /* 0x0002a400000e0000 */
.L_x_1322:
[----:B--2---:R-:W-:Y:S01]  /*62c0*/  FMNMX.FTZ R5, R0, R3, !PT ;  /* 0x0000000300057209 */ /* 0x004fe20007810000 */
[----:B------:R-:W-:Y:S05]  /*62d0*/  BRA.DIV ~URZ, `(.L_x_1261) ;  /* 0x00002ff27f007947 */ /* 0x000fea000b800000 */
[----:B------:R-:W2:Y:S02]  /*62e0*/  SHFL.BFLY PT, R0, R5, 0x8, 0x1f ;  /* 0x0d001f0005007f89 */ /* 0x000ea400000e0000 */
[----:B-12---:R-:W-:-:S05]  /*62f0*/  FMNMX.FTZ R3, R5, R0, !PT ;  /* 0x0000000005037209 */ /* 0x006fca0007810000 */
[----:B0-----:R0:W1:Y:S02]  /*6300*/  SHFL.BFLY PT, R6, R3, 0x4, 0x1f ;  /* 0x0c801f0003067f89 */ /* 0x00106400000e0000 */
.L_x_1323:
[----:B------:R-:W-:Y:S01]  /*6310*/  LEA.HI R5, R7, R24, RZ, 0x5 ;  /* 0x0000001807057211 */ /* 0x000fe200078f28ff */
[----:B------:R-:W-:Y:S01]  /*6320*/  WARPSYNC 0xffffffff ;  /* 0xffffffff00007948 */ /* 0x000fe20003800000 */
[----:B-1----:R-:W-:Y:S02]  /*6330*/  FMNMX.FTZ R6, R6, R3, !PT ;  /* 0x0000000306067209 */ /* 0x002fe40007810000 */
[----:B------:R-:W-:-:S05]  /*6340*/  LOP3.LUT R7, R5, 0xffffffe0, RZ, 0xc0, !PT ;  /* 0xffffffe005077812 */ /* 0x000fca00078ec0ff */
[----:B------:R-:W-:-:S05]  /*6350*/  IMAD.IADD R0, R24, 0x1, -R7 ;  /* 0x0000000118007824 */ /* 0x000fca00078e0a07 */
[----:B------:R-:W-:-:S13]  /*6360*/  ISETP.NE.AND P0, PT, R0, RZ, PT ;  /* 0x000000ff0000720c */ /* 0x000fda0003f05270 */
[----:B0-----:R-:W-:-:S05]  /*6370*/  @!P0 SHF.R.S32.HI R3, RZ, 0x5, R5 ;  /* 0x00000005ff038819 */ /* 0x001fca0000011405 */
[----:B------:R0:W-:Y:S02]  /*6380*/  @!P0 STS [R3.X4], R6 ;  /* 0x0000000603008388 */ /* 0x0001e40000004800 */
[----:B------:R-:W-:Y:S01]  /*6390*/  BAR.SYNC.DEFER_BLOCKING 0x0 ;  /* 0x0000000000007b1d */ /* 0x000fe20000010000 */
[----:B------:R-:W-:Y:S01]  /*63a0*/  ISETP.GT.AND P0, PT, R0, 0x1, PT ;  /* 0x000000010000780c */ /* 0x000fe20003f04270 */
[----:B0-----:R-:W-:Y:S01]  /*63b0*/  IMAD.MOV.U32 R3, RZ, RZ, -0x800001 ;  /* 0xff7fffffff037424 */ /* 0x001fe200078e00ff */
[----:B------:R-:W-:Y:S01]  /*63c0*/  HFMA2.MMA R8, -RZ, RZ, 0, 0 ;  /* 0x00000000ff087435 */ /* 0x000fe200000001ff */
[----:B------:R-:W-:Y:S02]  /*63d0*/  IMAD.IADD R11, R24, 0x1, R4 ;  /* 0x00000001180b7824 */ /* 0x000fe400078e0204 */
[----:B------:R-:W-:Y:S03]  /*63e0*/  BSSY B0, `(.L_x_1262) ;  /* 0x0000077000007945 */ /* 0x000fe60003800000 */
[----:B------:R-:W-:-:S05]  /*63f0*/  ISETP.GE.AND P1, PT, R11, R25, PT ;  /* 0x000000190b00720c */ /* 0x000fca0003f26270 */
[----:B------:R-:W0:Y:S04]  /*6400*/  @!P0 LDS R3, [R0.X4] ;  /* 0x0000000000038984 */ /* 0x000e280000004800 */
[----:B0-----:R-:W0:Y:S02]  /*6410*/  SHFL.BFLY PT, R6, R3, 0x1, 0x1f ;  /* 0x0c201f0003067f89 */ /* 0x001e2400000e0000 */
[----:B0-----:R-:W-:-:S05]  /*6420*/  FMNMX.FTZ R6, R6, R3, !PT ;  /* 0x0000000306067209 */ /* 0x001fca0007810000 */
[----:B------:R0:W1:Y:S01]  /*6430*/  SHFL.IDX PT, R15, R6, RZ, 0x1f ;  /* 0x00001fff060f7589 */ /* 0x00006200000e0000 */
[----:B------:R-:W-:Y:S05]  /*6440*/  @P1 BRA `(.L_x_1263) ;  /* 0x0000070000001947 */ /* 0x000fea0003800000 */
[----:B------:R-:W-:Y:S01]  /*6450*/  LOP3.LUT R3, RZ, R4, RZ, 0x33, !PT ;  /* 0x00000004ff037212 */ /* 0x000fe200078e33ff */
[----:B------:R-:W-:Y:S01]  /*6460*/  BSSY B1, `(.L_x_1264) ;  /* 0x0000027000017945 */ /* 0x000fe20003800000 */
[----:B------:R-:W-:Y:S02]  /*6470*/  IMAD.MOV.U32 R8, RZ, RZ, RZ ;  /* 0x000000ffff087224 */ /* 0x000fe400078e00ff */
[----:B------:R-:W-:Y:S01]  /*6480*/  IADD3 R3, -R24, R25, R3 ;  /* 0x0000001918037210 */ /* 0x000fe20007ffe103 */
[----:B------:R-:W-:-:S03]  /*6490*/  IMAD.MOV.U32 R10, RZ, RZ, R11 ;  /* 0x000000ffff0a7224 */ /* 0x000fc600078e000b */
[----:B0-----:R-:W-:-:S04]  /*64a0*/  LEA.HI R6, R3, 0x1, RZ, 0x1a ;  /* 0x0000000103067811 */ /* 0x001fc800078fd0ff */
[----:B------:R-:W-:-:S13]  /*64b0*/  LOP3.LUT P0, R6, R6, 0x3, RZ, 0xc0, !PT ;  /* 0x0000000306067812 */ /* 0x000fda000780c0ff */
[----:B------:R-:W-:Y:S05]  /*64c0*/  @!P0 BRA `(.L_x_1265) ;  /* 0x0000020000008947 */ /* 0x000fea0003800000 */
[----:B------:R-:W-:Y:S01]  /*64d0*/  IMAD R14, R28, c[0x0][0x1d4], RZ ;  /* 0x000075001c0e7a24 */ /* 0x000fe200078e02ff */
[--C-:B------:R-:W-:Y:S01]  /*64e0*/  SHF.R.S32.HI R7, RZ, 0x1f, R11.reuse ;  /* 0x0000001fff077819 */ /* 0x100fe2000001140b */
[----:B------:R-:W-:Y:S01]  /*64f0*/  IMAD.MOV.U32 R9, RZ, RZ, R6 ;  /* 0x000000ffff097224 */ /* 0x000fe200078e0006 */
[----:B------:R-:W-:Y:S01]  /*6500*/  ISETP.NE.U32.AND P0, PT, RZ, c[0x0][0x200], PT ;  /* 0x00008000ff007a0c */ /* 0x000fe20003f05070 */
[--C-:B------:R-:W-:Y:S01]  /*6510*/  IMAD.MOV.U32 R10, RZ, RZ, R11.reuse ;  /* 0x000000ffff0a7224 */ /* 0x100fe200078e000b */
[----:B------:R-:W-:Y:S02]  /*6520*/  SHF.R.S32.HI R8, RZ, 0x1f, R14 ;  /* 0x0000001fff087819 */ /* 0x000fe4000001140e */
[----:B------:R-:W-:Y:S02]  /*6530*/  IADD3 R14, P3, P4, R14, c[0x0][0x200], R11 ;  /* 0x000080000e0e7a10 */ /* 0x000fe40007c7e00b */
[----:B------:R-:W-:Y:S02]  /*6540*/  ISETP.NE.AND.EX P0, PT, RZ, c[0x0][0x204], PT, P0 ;  /* 0x00008100ff007a0c */ /* 0x000fe40003f05300 */
[----:B------:R-:W-:Y:S01]  /*6550*/  IADD3.X R7, R8, c[0x0][0x204], R7, P3, P4 ;  /* 0x0000810008077a10 */ /* 0x000fe20001fe8407 */
[----:B------:R-:W-:Y:S01]  /*6560*/  IMAD.MOV.U32 R8, RZ, RZ, RZ ;  /* 0x000000ffff087224 */ /* 0x000fe200078e00ff */
[----:B------:R-:W-:-:S08]  /*6570*/  IADD3 R12, R19, 0x410, RZ ;  /* 0x00000410130c7810 */ /* 0x000fd00007ffe0ff */
.L_x_1269:
[----:B------:R-:W-:Y:S01]  /*6580*/  BSSY B2, `(.L_x_1266) ;  /* 0x000000b000027945 */ /* 0x000fe20003800000 */
[----:B0-----:R-:W-:Y:S05]  /*6590*/  @!P0 BRA `(.L_x_1267) ;  /* 0x0000005000008947 */ /* 0x001fea0003800000 */
[----:B------:R-:W-:-:S06]  /*65a0*/  MOV R6, R14 ;  /* 0x0000000e00067202 */ /* 0x000fcc0000000f00 */
[----:B------:R-:W2:Y:S01]  /*65b0*/  LDG.E.U8 R6, [R6.64] ;  /* 0x0000002406067981 */ /* 0x000ea2000c1e1100 */
[----:B------:R-:W-:Y:S01]  /*65c0*/  IMAD.MOV.U32 R13, RZ, RZ, RZ ;  /* 0x000000ffff0d7224 */ /* 0x000fe200078e00ff */
[----:B--2---:R-:W-:-:S13]  /*65d0*/  ISETP.NE.AND P3, PT, R6, RZ, PT ;  /* 0x000000ff0600720c */ /* 0x004fda0003f65270 */
[----:B------:R-:W-:Y:S05]  /*65e0*/  @P3 BRA `(.L_x_1268) ;  /* 0x0000004000003947 */ /* 0x000fea0003800000 */
.L_x_1267:
[----:B------:R-:W0:Y:S02]  /*65f0*/  LDS R6, [R12] ;  /* 0x000000000c067984 */ /* 0x000e240000000800 */
[----:B01----:R-:W-:-:S04]  /*6600*/  FADD.FTZ R6, -R15, R6 ;  /* 0x000000060f067221 */ /* 0x003fc80000010100 */
[----:B------:R-:W-:-:S04]  /*6610*/  FMUL.FTZ R6, R6, 1.4426950216293334961 ;  /* 0x3fb8aa3b06067820 */ /* 0x000fc80000410000 */
[----:B------:R0:W1:Y:S03]  /*6620*/  MUFU.EX2 R13, R6 ;  /* 0x00000006000d7308 */ /* 0x0000660000000800 */
.L_x_1268:
[----:B------:R-:W-:Y:S05]  /*6630*/  BSYNC B2 ;  /* 0x0000000000027941 */ /* 0x000fea0003800000 */
.L_x_1266:
[----:B------:R-:W-:Y:S01]  /*6640*/  IADD3 R9, R9, -0x1, RZ ;  /* 0xffffffff09097810 */ /* 0x000fe20007ffe0ff */
[----:B-1----:R1:W-:Y:S01]  /*6650*/  STS [R12], R13 ;  /* 0x0000000d0c007388 */ /* 0x0023e20000000800 */
[----:B------:R-:W-:Y:S01]  /*6660*/  IADD3 R14, P4, R14, 0x40, RZ ;  /* 0x000000400e0e7810 */ /* 0x000fe20007f9e0ff */
[----:B------:R-:W-:Y:S01]  /*6670*/  FADD.FTZ R8, R13, R8 ;  /* 0x000000080d087221 */ /* 0x000fe20000010000 */
[----:B------:R-:W-:Y:S02]  /*6680*/  ISETP.NE.AND P3, PT, R9, RZ, PT ;  /* 0x000000ff0900720c */ /* 0x000fe40003f65270 */
[----:B------:R-:W-:Y:S01]  /*6690*/  IADD3 R10, R10, 0x40, RZ ;  /* 0x000000400a0a7810 */ /* 0x000fe20007ffe0ff */
[----:B------:R-:W-:Y:S01]  /*66a0*/  IMAD.X R7, RZ, RZ, R7, P4 ;  /* 0x000000ffff077224 */ /* 0x000fe200020e0607 */
[----:B-1----:R-:W-:-:S09]  /*66b0*/  IADD3 R12, R12, 0x100, RZ ;  /* 0x000001000c0c7810 */ /* 0x002fd20007ffe0ff */
[----:B------:R-:W-:Y:S05]  /*66c0*/  @P3 BRA `(.L_x_1269) ;  /* 0xfffffeb000003947 */ /* 0x000fea000383ffff */
.L_x_1265:
[----:B------:R-:W-:Y:S05]  /*66d0*/  BSYNC B1 ;  /* 0x0000000000017941 */ /* 0x000fea0003800000 */
.L_x_1264:
[----:B------:R-:W-:-:S13]  /*66e0*/  ISETP.GE.U32.AND P0, PT, R3, 0xc0, PT ;  /* 0x000000c00300780c */ /* 0x000fda0003f06070 */
[----:B------:R-:W-:Y:S05]  /*66f0*/  @!P0 BRA `(.L_x_1263) ;  /* 0x0000045000008947 */ /* 0x000fea0003800000 */
[----:B------:R-:W-:Y:S01]  /*6700*/  IMAD R9, R28, c[0x0][0x1d4], RZ ;  /* 0x000075001c097a24 */ /* 0x000fe200078e02ff */
[----:B------:R-:W-:Y:S02]  /*6710*/  LEA R3, R10, 0x200, 0x2 ;  /* 0x000002000a037811 */ /* 0x000fe400078e10ff */
[----:B------:R-:W-:Y:S02]  /*6720*/  ISETP.NE.U32.AND P0, PT, RZ, c[0x0][0x200], PT ;  /* 0x00008000ff007a0c */ /* 0x000fe40003f05070 */
[----:B------:R-:W-:Y:S01]  /*6730*/  SHF.R.S32.HI R7, RZ, 0x1f, R9 ;  /* 0x0000001fff077819 */ /* 0x000fe20000011409 */
[----:B------:R-:W-:Y:S01]  /*6740*/  IMAD R3, R4, -0x4, R3 ;  /* 0xfffffffc04037824 */ /* 0x000fe200078e0203 */
[----:B0-----:R-:W-:Y:S02]  /*6750*/  SHF.R.S32.HI R6, RZ, 0x1f, R10 ;  /* 0x0000001fff067819 */ /* 0x001fe4000001140a */
[----:B------:R-:W-:Y:S02]  /*6760*/  IADD3 R9, P3, P4, R10, c[0x0][0x200], R9 ;  /* 0x000080000a097a10 */ /* 0x000fe40007c7e009 */
[----:B------:R-:W-:-:S02]  /*6770*/  ISETP.NE.AND.EX P0, PT, RZ, c[0x0][0x204], PT, P0 ;  /* 0x00008100ff007a0c */ /* 0x000fc40003f05300 */
[----:B------:R-:W-:Y:S02]  /*6780*/  IADD3.X R7, R6, c[0x0][0x204], R7, P3, P4 ;  /* 0x0000810006077a10 */ /* 0x000fe40001fe8407 */
[----:B------:R-:W-:-:S07]  /*6790*/  IADD3 R3, R3, 0x410, RZ ;  /* 0x0000041003037810 */ /* 0x000fce0007ffe0ff */
.L_x_1282:
[----:B------:R-:W-:Y:S01]  /*67a0*/  BSSY B1, `(.L_x_1270) ;  /* 0x000000b000017945 */ /* 0x000fe20003800000 */
[----:B------:R-:W-:Y:S01]  /*67b0*/  IMAD.MOV.U32 R6, RZ, RZ, R9 ;  /* 0x000000ffff067224 */ /* 0x000fe200078e0009 */
[----:B------:R-:W-:Y:S05]  /*67c0*/  @!P0 BRA `(.L_x_1271) ;  /* 0x0000004000008947 */ /* 0x000fea0003800000 */
[----:B------:R-:W2:Y:S02]  /*67d0*/  LDG.E.U8 R9, [R6.64] ;  /* 0x0000002406097981 */ /* 0x000ea4000c1e1100 */
[----:B--2---:R-:W-:-:S13]  /*67e0*/  ISETP.NE.AND P3, PT, R9, RZ, PT ;  /* 0x000000ff0900720c */ /* 0x004fda0003f65270 */
[----:B------:R-:W-:Y:S01]  /*67f0*/  @P3 IMAD.MOV.U32 R9, RZ, RZ, RZ ;  /* 0x000000ffff093224 */ /* 0x000fe200078e00ff */
[----:B------:R-:W-:Y:S05]  /*6800*/  @P3 BRA `(.L_x_1272) ;  /* 0x0000004000003947 */ /* 0x000fea0003800000 */
.L_x_1271:
[----:B------:R-:W0:Y:S02]  /*6810*/  LDS R9, [R3+-0x200] ;  /* 0xfffe000003097984 */ /* 0x000e240000000800 */
[----:B01----:R-:W-:-:S04]  /*6820*/  FADD.FTZ R9, -R15, R9 ;  /* 0x000000090f097221 */ /* 0x003fc80000010100 */
[----:B------:R-:W-:-:S06]  /*6830*/  FMUL.FTZ R9, R9, 1.4426950216293334961 ;  /* 0x3fb8aa3b09097820 */ /* 0x000fcc0000410000 */
[----:B------:R-:W0:Y:S02]  /*6840*/  MUFU.EX2 R9, R9 ;  /* 0x0000000900097308 */ /* 0x000e240000000800 */
.L_x_1272:
[----:B------:R-:W-:Y:S05]  /*6850*/  BSYNC B1 ;  /* 0x0000000000017941 */ /* 0x000fea0003800000 */
.L_x_1270:
        /* <DEDUP_REMOVED lines=8> */
.L_x_1274:
[----:B------:R-:W2:Y:S02]  /*68e0*/  LDS R8, [R3+-0x100] ;  /* 0xffff000003087984 */ /* 0x000ea40000000800 */
[----:B-12---:R-:W-:-:S04]  /*68f0*/  FADD.FTZ R8, -R15, R8 ;  /* 0x000000080f087221 */ /* 0x006fc80000010100 */
[----:B------:R-:W-:-:S06]  /*6900*/  FMUL.FTZ R8, R8, 1.4426950216293334961 ;  /* 0x3fb8aa3b08087820 */ /* 0x000fcc0000410000 */
[----:B------:R-:W1:Y:S02]  /*6910*/  MUFU.EX2 R8, R8 ;  /* 0x0000000800087308 */ /* 0x000e640000000800 */
.L_x_1275:
[----:B------:R-:W-:Y:S05]  /*6920*/  BSYNC B1 ;  /* 0x0000000000017941 */ /* 0x000fea0003800000 */
.L_x_1273:
[----:B-1----:R1:W-:Y:S01]  /*6930*/  STS [R3+-0x100], R8 ;  /* 0xffff000803007388 */ /* 0x0023e20000000800 */
[----:B------:R-:W-:Y:S01]  /*6940*/  BSSY B1, `(.L_x_1276) ;  /* 0x000000b000017945 */ /* 0x000fe20003800000 */
[----:B------:R-:W-:Y:S01]  /*6950*/  FADD.FTZ R13, R13, R8 ;  /* 0x000000080d0d7221 */ /* 0x000fe20000010000 */
[----:B------:R-:W-:Y:S05]  /*6960*/  @!P0 BRA `(.L_x_1277) ;  /* 0x0000004000008947 */ /* 0x000fea0003800000 */
[----:B-1----:R-:W2:Y:S02]  /*6970*/  LDG.E.U8 R8, [R6.64+0x80] ;  /* 0x0000802406087981 */ /* 0x002ea4000c1e1100 */
[----:B--2---:R-:W-:Y:S01]  /*6980*/  ISETP.NE.AND P3, PT, R8, RZ, PT ;  /* 0x000000ff0800720c */ /* 0x004fe20003f65270 */
[----:B------:R-:W-:-:S12]  /*6990*/  HFMA2.MMA R8, -RZ, RZ, 0, 0 ;  /* 0x00000000ff087435 */ /* 0x000fd800000001ff */
[----:B------:R-:W-:Y:S05]  /*69a0*/  @P3 BRA `(.L_x_1278) ;  /* 0x0000004000003947 */ /* 0x000fea0003800000 */
.L_x_1277:
[----:B-1----:R-:W1:Y:S02]  /*69b0*/  LDS R8, [R3] ;  /* 0x0000000003087984 */ /* 0x002e640000000800 */
[----:B-1----:R-:W-:-:S04]  /*69c0*/  FADD.FTZ R8, -R15, R8 ;  /* 0x000000080f087221 */ /* 0x002fc80000010100 */
[----:B------:R-:W-:-:S06]  /*69d0*/  FMUL.FTZ R8, R8, 1.4426950216293334961 ;  /* 0x3fb8aa3b08087820 */ /* 0x000fcc0000410000 */
[----:B------:R-:W1:Y:S02]  /*69e0*/  MUFU.EX2 R8, R8 ;  /* 0x0000000800087308 */ /* 0x000e640000000800 */
.L_x_1278:
[----:B------:R-:W-:Y:S05]  /*69f0*/  BSYNC B1 ;  /* 0x0000000000017941 */ /* 0x000fea0003800000 */
.L_x_1276:
        /* <DEDUP_REMOVED lines=8> */
.L_x_1280:
[----:B-1----:R-:W1:Y:S02]  /*6a80*/  LDS R8, [R3+0x100] ;  /* 0x0001000003087984 */ /* 0x002e640000000800 */
[----:B-1----:R-:W-:-:S04]  /*6a90*/  FADD.FTZ R8, -R15, R8 ;  /* 0x000000080f087221 */ /* 0x002fc80000010100 */
[----:B------:R-:W-:-:S04]  /*6aa0*/  FMUL.FTZ R8, R8, 1.4426950216293334961 ;  /* 0x3fb8aa3b08087820 */ /* 0x000fc80000410000 */
[----:B------:R1:W2:Y:S03]  /*6ab0*/  MUFU.EX2 R12, R8 ;  /* 0x00000008000c7308 */ /* 0x0002a60000000800 */
.L_x_1281:
[----:B------:R-:W-:Y:S05]  /*6ac0*/  BSYNC B1 ;  /* 0x0000000000017941 */ /* 0x000fea0003800000 */
.L_x_1279:
        /* <DEDUP_REMOVED lines=8> */
.L_x_1263:
[----:B------:R-:W-:Y:S05]  /*6b50*/  BSYNC B0 ;  /* 0x0000000000007941 */ /* 0x000fea0003800000 */
.L_x_1262:
        /* <DEDUP_REMOVED lines=19> */
[----:B------:R0:W2:Y:S01]  /*6c90*/  SHFL.IDX PT, R3, R6, RZ, 0x1f ;  /* 0x00001fff06037589 */ /* 0x0000a200000e0000 */
[----:B------:R-:W-:Y:S05]  /*6ca0*/  @P1 BRA.U `(.L_x_1283) ;  /* 0x000004b100001947 */ /* 0x000fea0003800000 */
[----:B------:R-:W3:Y:S01]  /*6cb0*/  LDC.U8 R14, c[0x0][0x26c] ;  /* 0x00009b00ff0e7b82 */ /* 0x000ee20000000000 */
[----:B------:R-:W-:Y:S01]  /*6cc0*/  BSSY B0, `(.L_x_1283) ;  /* 0x0000049000007945 */ /* 0x000fe20003800000 */
[----:B---3--:R-:W-:-:S13]  /*6cd0*/  ISETP.NE.AND P0, PT, R14, RZ, PT ;  /* 0x000000ff0e00720c */ /* 0x008fda0003f05270 */
        /* <DEDUP_REMOVED lines=9> */
[----:B--2---:R-:W-:Y:S01]  /*6d70*/  FADD.FTZ R3, R3, 9.9999999747524270788e-07 ;  /* 0x358637bd03037421 */ /* 0x004fe20000010000 */
[----:B------:R-:W-:Y:S02]  /*6d80*/  BSSY B1, `(.L_x_1285) ;  /* 0x000001a000017945 */ /* 0x000fe40003800000 */
[----:B------:R-:W-:Y:S01]  /*6d90*/  IADD3 R8, -R24, R25, R8 ;  /* 0x0000001918087210 */ /* 0x000fe20007ffe108 */
[----:B-1----:R0:W1:Y:S03]  /*6da0*/  MUFU.RCP R15, R3 ;  /* 0x00000003000f7308 */ /* 0x0020660000001000 */
[----:B------:R-:W-:-:S02]  /*6db0*/  LEA.HI R9, R8, 0x1, RZ, 0x1a ;  /* 0x0000000108097811 */ /* 0x000fc400078fd0ff */
[----:B------:R-:W-:Y:S02]  /*6dc0*/  ISETP.GE.U32.AND P1, PT, R8, 0xc0, PT ;  /* 0x000000c00800780c */ /* 0x000fe40003f26070 */
[----:B------:R-:W-:-:S13]  /*6dd0*/  LOP3.LUT P3, R9, R9, 0x3, RZ, 0xc0, !PT ;  /* 0x0000000309097812 */ /* 0x000fda000786c0ff */
[----:B------:R-:W-:Y:S05]  /*6de0*/  @!P3 BRA `(.L_x_1286) ;  /* 0x000001300000b947 */ /* 0x000fea0003800000 */
[----:B01----:R-:W-:Y:S01]  /*6df0*/  IADD3 R13, P3, R11, R6, RZ ;  /* 0x000000060b0d7210 */ /* 0x003fe20007f7e0ff */
[----:B------:R-:W-:Y:S01]  /*6e00*/  IMAD.MOV.U32 R3, RZ, RZ, R9 ;  /* 0x000000ffff037224 */ /* 0x000fe200078e0009 */
[----:B------:R-:W-:Y:S02]  /*6e10*/  IADD3 R19, R19, 0x410, RZ ;  /* 0x0000041013137810 */ /* 0x000fe40007ffe0ff */
[----:B------:R-:W-:Y:S02]  /*6e20*/  LEA R10, P4, R13, c[0x0][0x260], 0x2 ;  /* 0x000098000d0a7a11 */ /* 0x000fe400078810ff */
[----:B------:R-:W-:-:S04]  /*6e30*/  LEA.HI.X.SX32 R8, R11, R7, 0x1, P3 ;  /* 0x000000070b087211 */ /* 0x000fc800018f0eff */
[----:B------:R-:W-:-:S04]  /*6e40*/  LEA.HI.X R13, R13, c[0x0][0x264], R8, 0x2, P4 ;  /* 0x000099000d0d7a11 */ /* 0x000fc800020f1408 */
.L_x_1287:
[----:B-1----:R-:W0:Y:S01]  /*6e50*/  LDS R8, [R19] ;  /* 0x0000000013087984 */ /* 0x002e220000000800 */
[----:B------:R-:W-:Y:S01]  /*6e60*/  @P0 IMAD.MOV.U32 R9, RZ, RZ, R13 ;  /* 0x000000ffff090224 */ /* 0x000fe200078e000d */
[----:B------:R-:W-:Y:S02]  /*6e70*/  IADD3 R3, R3, -0x1, RZ ;  /* 0xffffffff03037810 */ /* 0x000fe40007ffe0ff */
[----:B------:R-:W-:Y:S02]  /*6e80*/  IADD3 R11, R11, 0x40, RZ ;  /* 0x000000400b0b7810 */ /* 0x000fe40007ffe0ff */
[----:B------:R-:W-:Y:S01]  /*6e90*/  ISETP.NE.AND P4, PT, R3, RZ, PT ;  /* 0x000000ff0300720c */ /* 0x000fe20003f85270 */
[----:B0-----:R-:W-:Y:S01]  /*6ea0*/  FMUL.FTZ R12, R8, R15 ;  /* 0x0000000f080c7220 */ /* 0x001fe20000410000 */
[----:B------:R-:W-:Y:S02]  /*6eb0*/  @P0 MOV R8, R10 ;  /* 0x0000000a00080202 */ /* 0x000fe40000000f00 */
[----:B------:R-:W-:-:S02]  /*6ec0*/  IADD3 R10, P3, R10, 0x100, RZ ;  /* 0x000001000a0a7810 */ /* 0x000fc40007f7e0ff */
[----:B------:R0:W-:Y:S03]  /*6ed0*/  STS [R19], R12 ;  /* 0x0000000c13007388 */ /* 0x0001e60000000800 */
[----:B------:R-:W-:Y:S01]  /*6ee0*/  IMAD.X R13, RZ, RZ, R13, P3 ;  /* 0x000000ffff0d7224 */ /* 0x000fe200018e060d */
[----:B------:R1:W-:Y:S01]  /*6ef0*/  @P0 STG.E [R8.64], R12 ;  /* 0x0000000c08000986 */ /* 0x0003e2000c101924 */
[----:B0-----:R-:W-:Y:S02]  /*6f00*/  IADD3 R19, R19, 0x100, RZ ;  /* 0x0000010013137810 */ /* 0x001fe40007ffe0ff */
[----:B------:R-:W-:Y:S05]  /*6f10*/  @P4 BRA `(.L_x_1287) ;  /* 0xffffff3000004947 */ /* 0x000fea000383ffff */
.L_x_1286:
[----:B01----:R-:W-:Y:S05]  /*6f20*/  BSYNC B1 ;  /* 0x0000000000017941 */ /* 0x003fea0003800000 */
.L_x_1285:
[----:B------:R-:W-:Y:S05]  /*6f30*/  @!P1 BRA `(.L_x_1284) ;  /* 0x0000021000009947 */ /* 0x000fea0003800000 */
[----:B------:R-:W-:Y:S01]  /*6f40*/  IADD3 R13, P0, R11, R6, RZ ;  /* 0x000000060b0d7210 */ /* 0x000fe20007f1e0ff */
[----:B------:R-:W-:Y:S01]  /*6f50*/  IMAD.SHL.U32 R6, R4, 0x4, RZ ;  /* 0x0000000404067824 */ /* 0x000fe200078e00ff */
[----:B------:R-:W-:Y:S02]  /*6f60*/  ISETP.NE.AND P3, PT, R14, RZ, PT ;  /* 0x000000ff0e00720c */ /* 0x000fe40003f65270 */
[----:B------:R-:W-:Y:S01]  /*6f70*/  LEA R12, P1, R13, c[0x0][0x260], 0x2 ;  /* 0x000098000d0c7a11 */ /* 0x000fe200078210ff */
[C---:B------:R-:W-:Y:S01]  /*6f80*/  IMAD R6, R11.reuse, 0x4, -R6 ;  /* 0x000000040b067824 */ /* 0x040fe200078e0a06 */
[----:B------:R-:W-:-:S04]  /*6f90*/  LEA.HI.X.SX32 R8, R11, R7, 0x1, P0 ;  /* 0x000000070b087211 */ /* 0x000fc800000f0eff */
[----:B------:R-:W-:Y:S02]  /*6fa0*/  LEA.HI.X R13, R13, c[0x0][0x264], R8, 0x2, P1 ;  /* 0x000099000d0d7a11 */ /* 0x000fe400008f1408 */
[----:B------:R-:W-:-:S05]  /*6fb0*/  IADD3 R3, R6, 0x410, RZ ;  /* 0x0000041006037810 */ /* 0x000fca0007ffe0ff */
.L_x_1288:
[----:B------:R-:W0:Y:S01]  /*6fc0*/  LDS R6, [R3+0x300] ;  /* 0x0003000003067984 */ /* 0x000e220000000800 */
[----:B------:R-:W-:Y:S02]  /*6fd0*/  MOV R7, R13 ;  /* 0x0000000d00077202 */ /* 0x000fe40000000f00 */
[----:B------:R-:W-:Y:S01]  /*6fe0*/  IADD3 R11, R11, 0x100, RZ ;  /* 0x000001000b0b7810 */ /* 0x000fe20007ffe0ff */
[----:B------:R-:W1:Y:S03]  /*6ff0*/  LDS R8, [R3] ;  /* 0x0000000003087984 */ /* 0x000e660000000800 */
[----:B------:R-:W-:Y:S01]  /*7000*/  ISETP.GE.AND P0, PT, R11, R25, PT ;  /* 0x000000190b00720c */ /* 0x000fe20003f06270 */
[----:B------:R-:W2:Y:S04]  /*7010*/  LDS R9, [R3+0x100] ;  /* 0x0001000003097984 */ /* 0x000ea80000000800 */
[----:B------:R-:W3:Y:S01]  /*7020*/  LDS R10, [R3+0x200] ;  /* 0x00020000030a7984 */ /* 0x000ee20000000800 */
[----:B0-----:R-:W-:-:S02]  /*7030*/  FMUL.FTZ R19, R6, R15 ;  /* 0x0000000f06137220 */ /* 0x001fc40000410000 */
[----:B------:R-:W-:Y:S02]  /*7040*/  IMAD.MOV.U32 R6, RZ, RZ, R12 ;  /* 0x000000ffff067224 */ /* 0x000fe400078e000c */
[-C--:B-1----:R-:W-:Y:S01]  /*7050*/  FMUL.FTZ R14, R8, R15.reuse ;  /* 0x0000000f080e7220 */ /* 0x082fe20000410000 */
[----:B------:R-:W-:Y:S01]  /*7060*/  IADD3 R8, R3, 0x400, RZ ;  /* 0x0000040003087810 */ /* 0x000fe20007ffe0ff */
[----:B------:R-:W-:Y:S01]  /*7070*/  STS [R3+0x300], R19 ;  /* 0x0003001303007388 */ /* 0x000fe20000000800 */
[----:B------:R-:W-:Y:S01]  /*7080*/  IADD3 R12, P1, R6, 0x400, RZ ;  /* 0x00000400060c7810 */ /* 0x000fe20007f3e0ff */
[-C--:B--2---:R-:W-:Y:S02]  /*7090*/  FMUL.FTZ R9, R9, R15.reuse ;  /* 0x0000000f09097220 */ /* 0x084fe40000410000 */
[----:B------:R-:W-:Y:S01]  /*70a0*/  @P3 STG.E [R6.64+0x300], R19 ;  /* 0x0003001306003986 */ /* 0x000fe2000c101924 */
[----:B---3--:R-:W-:-:S03]  /*70b0*/  FMUL.FTZ R10, R10, R15 ;  /* 0x0000000f0a0a7220 */ /* 0x008fc60000410000 */
        /* <DEDUP_REMOVED lines=9> */
.L_x_1284:
[----:B------:R-:W-:Y:S05]  /*7150*/  BSYNC B0 ;  /* 0x0000000000007941 */ /* 0x000fea0003800000 */
.L_x_1283:
[----:B--2---:R-:W-:Y:S01]  /*7160*/  LEA.HI R3, R17, R17, RZ, 0x1 ;  /* 0x0000001111037211 */ /* 0x004fe200078f08ff */
[----:B------:R-:W-:Y:S01]  /*7170*/  BSSY B0, `(.L_x_1289) ;  /* 0x0000019000007945 */ /* 0x000fe20003800000 */
[----:B------:R-:W-:Y:S01]  /*7180*/  SHF.R.S32.HI R5, RZ, 0x5, R5 ;  /* 0x00000005ff057819 */ /* 0x000fe20000011405 */
[----:B------:R-:W-:Y:S01]  /*7190*/  IMAD.MOV.U32 R11, RZ, RZ, RZ ;  /* 0x000000ffff0b7224 */ /* 0x000fe200078e00ff */
[----:B0-----:R-:W-:Y:S01]  /*71a0*/  LOP3.LUT R6, R3, 0xfffffffe, RZ, 0xc0, !PT ;  /* 0xfffffffe03067812 */ /* 0x001fe200078ec0ff */
[----:B------:R-:W-:Y:S01]  /*71b0*/  IMAD.SHL.U32 R3, R0, 0x4, RZ ;  /* 0x0000000400037824 */ /* 0x000fe200078e00ff */
[----:B-1----:R-:W-:Y:S01]  /*71c0*/  CS2R R14, SRZ ;  /* 0x00000000000e7805 */ /* 0x002fe2000001ff00 */
[----:B------:R-:W-:-:S02]  /*71d0*/  CS2R R12, SRZ ;  /* 0x00000000000c7805 */ /* 0x000fc4000001ff00 */
[----:B------:R-:W-:Y:S02]  /*71e0*/  IMAD.IADD R6, R17, 0x1, -R6 ;  /* 0x0000000111067824 */ /* 0x000fe400078e0a06 */
[--C-:B------:R-:W-:Y:S02]  /*71f0*/  IMAD R19, R18, c[0x0][0x1d4], R3.reuse ;  /* 0x0000750012137a24 */ /* 0x100fe400078e0203 */
[----:B------:R-:W-:Y:S01]  /*7200*/  IMAD R88, R88, c[0x0][0x1d4], R3 ;  /* 0x0000750058587a24 */ /* 0x000fe200078e0203 */
[----:B------:R-:W-:Y:S02]  /*7210*/  ISETP.NE.AND P1, PT, R5, R6, PT ;  /* 0x000000060500720c */ /* 0x000fe40003f25270 */
[----:B------:R-:W-:Y:S02]  /*7220*/  SHF.R.S32.HI R20, RZ, 0x1f, R19 ;  /* 0x0000001fff147819 */ /* 0x000fe40000011413 */
[----:B------:R-:W-:Y:S02]  /*7230*/  ISETP.NE.OR P0, PT, RZ, c[0x0][0x1ec], P1 ;  /* 0x00007b00ff007a0c */ /* 0x000fe40000f05670 */
[----:B------:R-:W-:-:S11]  /*7240*/  SHF.R.S32.HI R21, RZ, 0x1f, R88 ;  /* 0x0000001fff157819 */ /* 0x000fd60000011458 */
        /* <DEDUP_REMOVED lines=10> */
.L_x_1291:
[----:B-----5:R0:W-:Y:S02]  /*72f0*/  STS.128 [R0.X16+0x210], R12 ;  /* 0x0002100c00007388 */ /* 0x0201e4000000cc00 */
.L_x_1290:
[----:B------:R-:W-:Y:S05]  /*7300*/  BSYNC B0 ;  /* 0x0000000000007941 */ /* 0x000fea0003800000 */
.L_x_1289:
[----:B------:R-:W-:Y:S01]  /*7310*/  IMAD.IADD R22, R5, 0x1, R4 ;  /* 0x0000000105167824 */ /* 0x000fe200078e0204 */
[----:B------:R-:W-:Y:S01]  /*7320*/  IMNMX R27, R17, c[0x0][0x1d4], PT ;  /* 0x00007500111b7a17 */ /* 0x000fe20003800200 */
[----:B------:R-:W-:Y:S01]  /*7330*/  BAR.SYNC.DEFER_BLOCKING 0x0 ;  /* 0x0000000000007b1d */ /* 0x000fe20000010000 */
[----:B------:R-:W-:Y:S02]  /*7340*/  IMAD.MOV.U32 R10, RZ, RZ, RZ ;  /* 0x000000ffff0a7224 */ /* 0x000fe400078e00ff */
[----:B------:R-:W-:-:S03]  /*7350*/  IMAD.SHL.U32 R6, R22, 0x80, RZ ;  /* 0x0000008016067824 */ /* 0x000fc600078e00ff */
[----:B------:R-:W-:Y:S02]  /*7360*/  BSSY B0, `(.L_x_1292) ;  /* 0x0000088000007945 */ /* 0x000fe40003800000 */
        /* <DEDUP_REMOVED lines=17> */
[----:B------:R-:W-:Y:S01]  /*7480*/  IMAD.MOV.U32 R42, RZ, RZ, R22 ;  /* 0x000000ffff2a7224 */ /* 0x000fe200078e0016 */
[----:B------:R-:W-:Y:S01]  /*7490*/  IADD3 R29, R8, -R9, RZ ;  /* 0x80000009081d7210 */ /* 0x000fe20007ffe0ff */
[----:B------:R-:W-:Y:S01]  /*74a0*/  IMAD.WIDE R30, R30, R31, c[0x0][0x238] ;  /* 0x00008e001e1e7625 */ /* 0x000fe200078e021f */
[----:B------:R-:W-:-:S02]  /*74b0*/  CS2R R8, SRZ ;  /* 0x0000000000087805 */ /* 0x000fc4000001ff00 */
[----:B------:R-:W-:-:S13]  /*74c0*/  LOP3.LUT P0, RZ, R29, 0x2, RZ, 0xc0, !PT ;  /* 0x000000021dff7812 */ /* 0x000fda000780c0ff */
[----:B------:R-:W-:Y:S05]  /*74d0*/  @P0 BRA `(.L_x_1295) ;  /* 0x0000025000000947 */ /* 0x000fea0003800000 */
[----:B------:R-:W-:Y:S01]  /*74e0*/  IMAD R11, R28, c[0x0][0x1d4], RZ ;  /* 0x000075001c0b7a24 */ /* 0x000fe200078e02ff */
[----:B------:R-:W-:Y:S01]  /*74f0*/  SHF.R.S32.HI R8, RZ, 0x1f, R22 ;  /* 0x0000001fff087819 */ /* 0x000fe20000011416 */
[----:B------:R1:W2:Y:S03]  /*7500*/  LDS R40, [R5.X4+0x410] ;  /* 0x0004100005287984 */ /* 0x0002a60000004800 */
        /* <DEDUP_REMOVED lines=17> */
[----:B-12---:R-:W-:Y:S01]  /*7620*/  ISETP.NE.AND P4, PT, R2, RZ, PT ;  /* 0x000000ff0200720c */ /* 0x006fe20003f85270 */
[----:B------:R-:W1:-:S12]  /*7630*/  LDS.128 R8, [R0.X16+0x210] ;  /* 0x0002100000087984 */ /* 0x000e58000000cc00 */
[----:B------:R-:W2:Y:S01]  /*7640*/  @P4 LDG.E.128 R36, [R30.64] ;  /* 0x000000241e244981 */ /* 0x000ea2000c1e1d00 */
[----:B-1---5:R-:W-:Y:S02]  /*7650*/  FADD.FTZ R32, R32, R8 ;  /* 0x0000000820207221 */ /* 0x022fe40000010000 */
        /* <DEDUP_REMOVED lines=8> */
.L_x_1296:
[----:B-12--5:R-:W-:Y:S01]  /*76e0*/  FFMA.FTZ R8, R40, R32, RZ ;  /* 0x0000002028087223 */ /* 0x026fe200000100ff */
[----:B------:R-:W-:Y:S01]  /*76f0*/  IADD3 R42, R22, 0x2, RZ ;  /* 0x00000002162a7810 */ /* 0x000fe20007ffe0ff */
[C---:B------:R-:W-:Y:S02]  /*7700*/  FFMA.FTZ R9, R40.reuse, R33, RZ ;  /* 0x0000002128097223 */ /* 0x040fe400000100ff */
[C---:B------:R-:W-:Y:S02]  /*7710*/  FFMA.FTZ R10, R40.reuse, R34, RZ ;  /* 0x00000022280a7223 */ /* 0x040fe400000100ff */
[----:B------:R-:W-:Y:S02]  /*7720*/  FFMA.FTZ R11, R40, R35, RZ ;  /* 0x00000023280b7223 */ /* 0x000fe400000100ff */
.L_x_1295:
[----:B------:R-:W-:Y:S05]  /*7730*/  BSYNC B1 ;  /* 0x0000000000017941 */ /* 0x000fea0003800000 */
.L_x_1294:
[----:B------:R-:W-:-:S13]  /*7740*/  LOP3.LUT P0, RZ, R29, 0xfffffffe, RZ, 0xc0, !PT ;  /* 0xfffffffe1dff7812 */ /* 0x000fda000780c0ff */
[----:B------:R-:W-:Y:S05]  /*7750*/  @!P0 BRA `(.L_x_1293) ;  /* 0x0000048000008947 */ /* 0x000fea0003800000 */
[----:B------:R-:W-:Y:S01]  /*7760*/  ULDC UR4, c[0x0][0x1ec] ;  /* 0x00007b0000047ab9 */ /* 0x000fe20000000800 */
[----:B------:R-:W-:Y:S01]  /*7770*/  IMAD R52, R28, c[0x0][0x1d4], RZ ;  /* 0x000075001c347a24 */ /* 0x000fe200078e02ff */
[----:B------:R-:W-:-:S06]  /*7780*/  UISETP.NE.AND UP0, UPT, URZ, UR4, UPT ;  /* 0x000000043f00728c */ /* 0x000fcc000bf05270 */
[----:B------:R-:W-:Y:S02]  /*7790*/  PLOP3.LUT P2, PT, PT, PT, UP0, 0x80, 0x0 ;  /* 0x000000000000781c */ /* 0x000fe40003f4f008 */
.L_x_1299:
        /* <DEDUP_REMOVED lines=10> */
[----:B-1----:R-:W-:-:S04]  /*7840*/  LEA R40, P3, R33, c[0x0][0x1a0], 0x2 ;  /* 0x0000680021287a11 */ /* 0x002fc800078610ff */
[----:B------:R-:W-:Y:S01]  /*7850*/  LEA.HI.X R41, R33, c[0x0][0x1a4], R34, 0x2, P3 ;  /* 0x0000690021297a11 */ /* 0x000fe200018f1422 */
[----:B--2---:R-:W-:-:S04]  /*7860*/  IMAD R29, R29, c[0x0][0x1d8], RZ ;  /* 0x000076001d1d7a24 */ /* 0x004fc800078e02ff */
[----:B------:R-:W-:-:S05]  /*7870*/  IMAD R29, R29, c[0x0][0x1d4], R42 ;  /* 0x000075001d1d7a24 */ /* 0x000fca00078e022a */
[----:B------:R-:W-:-:S04]  /*7880*/  SHF.L.U32 R29, R29, 0x7, RZ ;  /* 0x000000071d1d7819 */ /* 0x000fc800000006ff */
[----:B------:R-:W-:-:S04]  /*7890*/  IADD3 R35, P0, R88, R29, RZ ;  /* 0x0000001d58237210 */ /* 0x000fc80007f1e0ff */
[----:B------:R-:W-:Y:S02]  /*78a0*/  LEA.HI.X.SX32 R36, R29, R21, 0x1, P0 ;  /* 0x000000151d247211 */ /* 0x000fe400000f0eff */
[----:B------:R-:W-:-:S04]  /*78b0*/  LEA R32, P0, R35, c[0x0][0x1a0], 0x2 ;  /* 0x0000680023207a11 */ /* 0x000fc800078010ff */
[----:B------:R-:W-:-:S06]  /*78c0*/  LEA.HI.X R33, R35, c[0x0][0x1a4], R36, 0x2, P0 ;  /* 0x0000690023217a11 */ /* 0x000fcc00000f1424 */
[----:B------:R-:W5:Y:S01]  /*78d0*/  LDG.E.128 R32, [R32.64] ;  /* 0x0000002420207981 */ /* 0x000f62000c1e1d00 */
[----:B------:R-:W-:Y:S05]  /*78e0*/  @P2 BRA `(.L_x_1297) ;  /* 0x000000b000002947 */ /* 0x000fea0003800000 */
[----:B------:R-:W2:Y:S04]  /*78f0*/  @P4 LDG.E.128 R48, [R30.64] ;  /* 0x000000241e304981 */ /* 0x000ea8000c1e1d00 */
[----:B------:R-:W1:Y:S02]  /*7900*/  LDS.128 R44, [R0.X16+0x210] ;  /* 0x00021000002c7984 */ /* 0x000e64000000cc00 */
[----:B-1---5:R-:W-:Y:S02]  /*7910*/  FADD.FTZ R32, R32, R44 ;  /* 0x0000002c20207221 */ /* 0x022fe40000010000 */
        /* <DEDUP_REMOVED lines=8> */
.L_x_1297:
[----:B------:R-:W2:Y:S02]  /*79a0*/  LDG.E R38, [R38.64+0x8] ;  /* 0x0000082426267981 */ /* 0x000ea4000c1e1900 */
[----:B--2---:R-:W-:-:S04]  /*79b0*/  IMAD R29, R38, c[0x0][0x1d8], RZ ;  /* 0x00007600261d7a24 */ /* 0x004fc800078e02ff */
        /* <DEDUP_REMOVED lines=8> */
[----:B------:R-:W3:Y:S02]  /*7a40*/  LDS R43, [R29.X4+0x410] ;  /* 0x000410001d2b7984 */ /* 0x000ee40000004800 */
[----:B---3-5:R-:W-:Y:S01]  /*7a50*/  FFMA.FTZ R38, R43, R32, R8 ;  /* 0x000000202b267223 */ /* 0x028fe20000010008 */
[----:B-1----:R-:W-:Y:S01]  /*7a60*/  LEA R32, R29, 0x410, 0x2 ;  /* 0x000004101d207811 */ /* 0x002fe200078e10ff */
[C---:B------:R-:W-:Y:S02]  /*7a70*/  FFMA.FTZ R48, R43.reuse, R33, R9 ;  /* 0x000000212b307223 */ /* 0x040fe40000010009 */
[C---:B------:R-:W-:Y:S02]  /*7a80*/  FFMA.FTZ R34, R43.reuse, R34, R10 ;  /* 0x000000222b227223 */ /* 0x040fe4000001000a */
[----:B------:R-:W-:Y:S01]  /*7a90*/  FFMA.FTZ R50, R43, R35, R11 ;  /* 0x000000232b327223 */ /* 0x000fe2000001000b */
[----:B------:R-:W-:Y:S05]  /*7aa0*/  @P2 BRA `(.L_x_1298) ;  /* 0x000000b000002947 */ /* 0x000fea0003800000 */
[----:B--2---:R-:W2:Y:S04]  /*7ab0*/  @P4 LDG.E.128 R8, [R30.64] ;  /* 0x000000241e084981 */ /* 0x004ea8000c1e1d00 */
[----:B------:R-:W1:Y:S02]  /*7ac0*/  LDS.128 R56, [R0.X16+0x210] ;  /* 0x0002100000387984 */ /* 0x000e64000000cc00 */
[----:B-1----:R-:W-:-:S02]  /*7ad0*/  FADD.FTZ R44, R56, R44 ;  /* 0x0000002c382c7221 */ /* 0x002fc40000010000 */
        /* <DEDUP_REMOVED lines=8> */
.L_x_1298:
[----:B--2---:R-:W2:Y:S01]  /*7b60*/  LDS R11, [R32+0x8] ;  /* 0x00000800200b7984 */ /* 0x004ea20000000800 */
[----:B------:R-:W-:-:S04]  /*7b70*/  IADD3 R42, R42, 0x4, RZ ;  /* 0x000000042a2a7810 */ /* 0x000fc80007ffe0ff */
[----:B------:R-:W-:Y:S01]  /*7b80*/  ISETP.GE.AND P0, PT, R42, R27, PT ;  /* 0x0000001b2a00720c */ /* 0x000fe20003f06270 */
[C---:B--2---:R-:W-:Y:S02]  /*7b90*/  FFMA.FTZ R8, R11.reuse, R44, R38 ;  /* 0x0000002c0b087223 */ /* 0x044fe40000010026 */
[C---:B------:R-:W-:Y:S02]  /*7ba0*/  FFMA.FTZ R9, R11.reuse, R45, R48 ;  /* 0x0000002d0b097223 */ /* 0x040fe40000010030 */
[C---:B------:R-:W-:Y:S02]  /*7bb0*/  FFMA.FTZ R10, R11.reuse, R46, R34 ;  /* 0x0000002e0b0a7223 */ /* 0x040fe40000010022 */
[----:B------:R-:W-:-:S06]  /*7bc0*/  FFMA.FTZ R11, R11, R47, R50 ;  /* 0x0000002f0b0b7223 */ /* 0x000fcc0000010032 */
[----:B------:R-:W-:Y:S05]  /*7bd0*/  @!P0 BRA `(.L_x_1299) ;  /* 0xfffffbc000008947 */ /* 0x000fea000383ffff */
.L_x_1293:
[----:B------:R-:W-:Y:S05]  /*7be0*/  BSYNC B0 ;  /* 0x0000000000007941 */ /* 0x000fea0003800000 */
.L_x_1292:
        /* <DEDUP_REMOVED lines=16> */
[----:B------:R-:W-:Y:S01]  /*7cf0*/  HFMA2.MMA R32, -RZ, RZ, 0, 0 ;  /* 0x00000000ff207435 */ /* 0x000fe200000001ff */
        /* <DEDUP_REMOVED lines=8> */
[----:B------:R-:W-:-:S04]  /*7d80*/  IMAD R27, R27, R34, RZ ;  /* 0x000000221b1b7224 */ /* 0x000fc800078e02ff */
[----:B------:R-:W-:-:S06]  /*7d90*/  IMAD.HI.U32 R32, R33, R27, R32 ;  /* 0x0000001b21207227 */ /* 0x000fcc00078e0020 */
        /* <DEDUP_REMOVED lines=30> */
[----:B-1----:R-:W1:-:S12]  /*7f80*/  LDS.128 R40, [R0.X16+0x210] ;  /* 0x0002100000287984 */ /* 0x002e58000000cc00 */
        /* <DEDUP_REMOVED lines=10> */
.L_x_1306:
[C---:B--23-5:R-:W-:Y:S02]  /*8030*/  FFMA.FTZ R8, R27.reuse, R36, R8 ;  /* 0x000000241b087223 */ /* 0x06cfe40000010008 */
[C---:B------:R-:W-:Y:S02]  /*8040*/  FFMA.FTZ R9, R27.reuse, R37, R9 ;  /* 0x000000251b097223 */ /* 0x040fe40000010009 */
[C---:B------:R-:W-:Y:S02]  /*8050*/  FFMA.FTZ R10, R27.reuse, R38, R10 ;  /* 0x000000261b0a7223 */ /* 0x040fe4000001000a */
[----:B------:R-:W-:Y:S02]  /*8060*/  FFMA.FTZ R11, R27, R39, R11 ;  /* 0x000000271b0b7223 */ /* 0x000fe4000001000b */
.L_x_1305:
[----:B------:R-:W-:Y:S05]  /*8070*/  BSYNC B2 ;  /* 0x0000000000027941 */ /* 0x000fea0003800000 */
.L_x_1304:
[----:B------:R-:W-:Y:S02]  /*8080*/  IADD3 R22, R22, 0x2, RZ ;  /* 0x0000000216167810 */ /* 0x000fe40007ffe0ff */
.L_x_1303:
[----:B------:R-:W-:Y:S05]  /*8090*/  BSYNC B1 ;  /* 0x0000000000017941 */ /* 0x000fea0003800000 */
.L_x_1302:
[----:B------:R-:W-:-:S13]  /*80a0*/  LOP3.LUT P0, RZ, R25, 0xfffffffe, RZ, 0xc0, !PT ;  /* 0xfffffffe19ff7812 */ /* 0x000fda000780c0ff */
[----:B------:R-:W-:Y:S05]  /*80b0*/  @!P0 BRA `(.L_x_1301) ;  /* 0x000008a000008947 */ /* 0x000fea0003800000 */
[----:B-1----:R-:W-:Y:S01]  /*80c0*/  SHF.L.U32 R7, R4, 0x2, RZ ;  /* 0x0000000204077819 */ /* 0x002fe200000006ff */
[----:B------:R-:W-:Y:S01]  /*80d0*/  IMAD.MOV.U32 R25, RZ, RZ, RZ ;  /* 0x000000ffff197224 */ /* 0x000fe200078e00ff */
[----:B------:R-:W-:-:S03]  /*80e0*/  LEA R46, R22, 0x100, 0x7 ;  /* 0x00000100162e7811 */ /* 0x000fc600078e38ff */
[----:B------:R-:W-:Y:S02]  /*80f0*/  IMAD R44, R22, 0x4, -R7 ;  /* 0x00000004162c7824 */ /* 0x000fe400078e0a07 */
.L_x_1313:
        /* <DEDUP_REMOVED lines=10> */
[----:B------:R-:W-:Y:S01]  /*81a0*/  IMAD.MOV.U32 R32, RZ, RZ, RZ ;  /* 0x000000ffff207224 */ /* 0x000fe200078e00ff */
        /* <DEDUP_REMOVED lines=8> */
[----:B------:R-:W-:-:S04]  /*8230*/  IMAD R27, R27, R34, RZ ;  /* 0x000000221b1b7224 */ /* 0x000fc800078e02ff */
[----:B------:R-:W-:-:S06]  /*8240*/  IMAD.HI.U32 R32, R33, R27, R32 ;  /* 0x0000001b21207227 */ /* 0x000fcc00078e0020 */
[----:B------:R-:W-:-:S05]  /*8250*/  IMAD.HI.U32 R27, R32, R29, RZ ;  /* 0x0000001d201b7227 */ /* 0x000fca00078e00ff */
[----:B------:R-:W-:-:S05]  /*8260*/  IADD3 R32, -R27, RZ, RZ ;  /* 0x000000ff1b207210 */ /* 0x000fca0007ffe1ff */
        /* <DEDUP_REMOVED lines=27> */
[----:B-1----:R-:W-:Y:S01]  /*8420*/  ISETP.NE.AND P4, PT, R2, RZ, PT ;  /* 0x000000ff0200720c */ /* 0x002fe20003f85270 */
[----:B------:R-:W1:-:S12]  /*8430*/  LDS.128 R32, [R0.X16+0x210] ;  /* 0x0002100000207984 */ /* 0x000e58000000cc00 */
[----:B------:R-:W3:Y:S01]  /*8440*/  @P4 LDG.E.128 R40, [R30.64] ;  /* 0x000000241e284981 */ /* 0x000ee2000c1e1d00 */
[----:B-1---5:R-:W-:Y:S02]  /*8450*/  FADD.FTZ R36, R36, R32 ;  /* 0x0000002024247221 */ /* 0x022fe40000010000 */
        /* <DEDUP_REMOVED lines=8> */
.L_x_1309:
[C---:B-12--5:R-:W-:Y:S02]  /*84e0*/  FFMA.FTZ R8, R27.reuse, R36, R8 ;  /* 0x000000241b087223 */ /* 0x066fe40000010008 */
[C---:B------:R-:W-:Y:S02]  /*84f0*/  FFMA.FTZ R9, R27.reuse, R37, R9 ;  /* 0x000000251b097223 */ /* 0x040fe40000010009 */
[C---:B------:R-:W-:Y:S02]  /*8500*/  FFMA.FTZ R10, R27.reuse, R38, R10 ;  /* 0x000000261b0a7223 */ /* 0x040fe4000001000a */
[----:B------:R-:W-:Y:S02]  /*8510*/  FFMA.FTZ R11, R27, R39, R11 ;  /* 0x000000271b0b7223 */ /* 0x000fe4000001000b */
.L_x_1308:
[----:B------:R-:W-:Y:S05]  /*8520*/  BSYNC B1 ;  /* 0x0000000000017941 */ /* 0x000fea0003800000 */
.L_x_1307:
[----:B------:R-:W-:Y:S01]  /*8530*/  IADD3 R36, R22, 0x2, RZ ;  /* 0x0000000216247810 */ /* 0x000fe20007ffe0ff */
[----:B------:R-:W-:Y:S03]  /*8540*/  BSSY B1, `(.L_x_1310) ;  /* 0x000003c000017945 */ /* 0x000fe60003800000 */
[----:B------:R-:W-:-:S13]  /*8550*/  ISETP.GE.AND P0, PT, R36, c[0x0][0x1d4], PT ;  /* 0x0000750024007a0c */ /* 0x000fda0003f06270 */
[----:B------:R-:W-:Y:S05]  /*8560*/  @!P0 BRA `(.L_x_1311) ;  /* 0x0000039000008947 */ /* 0x000fea0003800000 */
[----:B------:R-:W-:Y:S01]  /*8570*/  IABS R34, c[0x0][0x1d4] ;  /* 0x0000750000227a13 */ /* 0x000fe20000000000 */
[----:B------:R-:W-:Y:S01]  /*8580*/  HFMA2.MMA R32, -RZ, RZ, 0, 0 ;  /* 0x00000000ff207435 */ /* 0x000fe200000001ff */
        /* <DEDUP_REMOVED lines=51> */
.L_x_1312:
[C---:B-12--5:R-:W-:Y:S02]  /*88c0*/  FFMA.FTZ R8, R27.reuse, R36, R8 ;  /* 0x000000241b087223 */ /* 0x066fe40000010008 */
[C---:B------:R-:W-:Y:S02]  /*88d0*/  FFMA.FTZ R9, R27.reuse, R37, R9 ;  /* 0x000000251b097223 */ /* 0x040fe40000010009 */
[C---:B------:R-:W-:Y:S02]  /*88e0*/  FFMA.FTZ R10, R27.reuse, R38, R10 ;  /* 0x000000261b0a7223 */ /* 0x040fe4000001000a */
[----:B------:R-:W-:Y:S02]  /*88f0*/  FFMA.FTZ R11, R27, R39, R11 ;  /* 0x000000271b0b7223 */ /* 0x000fe4000001000b */
.L_x_1311:
[----:B------:R-:W-:Y:S05]  /*8900*/  BSYNC B1 ;  /* 0x0000000000017941 */ /* 0x000fea0003800000 */
.L_x_1310:
[----:B------:R-:W-:Y:S02]  /*8910*/  IADD3 R22, R22, 0x4, RZ ;  /* 0x0000000416167810 */ /* 0x000fe40007ffe0ff */
[----:B------:R-:W-:Y:S02]  /*8920*/  IADD3 R25, R25, 0x10, RZ ;  /* 0x0000001019197810 */ /* 0x000fe40007ffe0ff */
[----:B------:R-:W-:-:S02]  /*8930*/  ISETP.GE.AND P0, PT, R22, R17, PT ;  /* 0x000000111600720c */ /* 0x000fc40003f06270 */
[----:B------:R-:W-:-:S11]  /*8940*/  IADD3 R46, R46, 0x200, RZ ;  /* 0x000002002e2e7810 */ /* 0x000fd60007ffe0ff */
[----:B------:R-:W-:Y:S05]  /*8950*/  @!P0 BRA `(.L_x_1313) ;  /* 0xfffff7a000008947 */ /* 0x000fea000383ffff */
.L_x_1301:
[----:B------:R-:W-:Y:S05]  /*8960*/  BSYNC B0 ;  /* 0x0000000000007941 */ /* 0x000fea0003800000 */
.L_x_1300:
[----:B------:R-:W-:Y:S01]  /*8970*/  BSSY B0, `(.L_x_1314) ;  /* 0x0000025000007945 */ /* 0x000fe20003800000 */
[----:B------:R-:W-:Y:S05]  /*8980*/  @P1 BRA `(.L_x_1315) ;  /* 0x0000023000001947 */ /* 0x000fea0003800000 */
[----:B0-----:R-:W-:-:S04]  /*8990*/  SHF.L.U32 R0, R17, 0x7, RZ ;  /* 0x0000000711007819 */ /* 0x001fc800000006ff */
[----:B-1----:R-:W-:-:S04]  /*89a0*/  IADD3 R7, P0, R19, R0, RZ ;  /* 0x0000000013077210 */ /* 0x002fc80007f1e0ff */
[----:B------:R-:W-:Y:S02]  /*89b0*/  LEA.HI.X.SX32 R0, R0, R20, 0x1, P0 ;  /* 0x0000001400007211 */ /* 0x000fe400000f0eff */
[----:B------:R-:W-:-:S04]  /*89c0*/  LEA R6, P0, R7, c[0x0][0x1a0], 0x2 ;  /* 0x0000680007067a11 */ /* 0x000fc800078010ff */
[----:B------:R-:W-:-:S05]  /*89d0*/  LEA.HI.X R7, R7, c[0x0][0x1a4], R0, 0x2, P0 ;  /* 0x0000690007077a11 */ /* 0x000fca00000f1400 */
[----:B------:R0:W5:Y:S01]  /*89e0*/  LDG.E.128 R28, [R6.64] ;  /* 0x00000024061c7981 */ /* 0x000162000c1e1d00 */
[----:B------:R-:W-:Y:S01]  /*89f0*/  IMAD.IADD R4, R17, 0x1, -R4 ;  /* 0x0000000111047824 */ /* 0x000fe200078e0a04 */
[----:B------:R-:W-:Y:S05]  /*8a00*/  BSSY B1, `(.L_x_1316) ;  /* 0x0000017000017945 */ /* 0x000fea0003800000 */
[----:B------:R-:W1:Y:S01]  /*8a10*/  LDS R4, [R4.X4+0x410] ;  /* 0x0004100004047984 */ /* 0x000e620000004800 */
[----:B------:R-:W-:Y:S05]  /*8a20*/  @P2 BRA `(.L_x_1317) ;  /* 0x0000014000002947 */ /* 0x000fea0003800000 */
[----:B------:R-:W-:-:S13]  /*8a30*/  ISETP.NE.AND P3, PT, R2, RZ, PT ;  /* 0x000000ff0200720c */ /* 0x000fda0003f65270 */
[----:B------:R-:W-:Y:S02]  /*8a40*/  @P3 IMAD R26, R26, c[0x0][0x1d8], R23 ;  /* 0x000076001a1a3a24 */ /* 0x000fe400078e0217 */
[----:B------:R-:W-:Y:S02]  /*8a50*/  @P3 IMAD.MOV.U32 R23, RZ, RZ, 0x4 ;  /* 0x00000004ff173424 */ /* 0x000fe400078e00ff */
[----:B------:R-:W-:-:S04]  /*8a60*/  @P3 IMAD R22, R26, 0x80, R3 ;  /* 0x000000801a163824 */ /* 0x000fc800078e0203 */
[----:B------:R-:W-:-:S05]  /*8a70*/  @P3 IMAD.WIDE R22, R22, R23, c[0x0][0x238] ;  /* 0x00008e0016163625 */ /* 0x000fca00078e0217 */
[----:B------:R-:W2:Y:S01]  /*8a80*/  @P3 LDG.E.128 R32, [R22.64] ;  /* 0x0000002416203981 */ /* 0x000ea2000c1e1d00 */
[----:B------:R-:W-:Y:S02]  /*8a90*/  IMAD.SHL.U32 R16, R16, 0x80, RZ ;  /* 0x0000008010107824 */ /* 0x000fe400078e00ff */
[----:B-----5:R-:W-:Y:S02]  /*8aa0*/  FADD.FTZ R28, R28, R12 ;  /* 0x0000000c1c1c7221 */ /* 0x020fe40000010000 */
[----:B------:R-:W-:Y:S01]  /*8ab0*/  FADD.FTZ R29, R29, R13 ;  /* 0x0000000d1d1d7221 */ /* 0x000fe20000010000 */
[----:B------:R-:W-:Y:S01]  /*8ac0*/  IADD3 R19, P0, R19, R16, RZ ;  /* 0x0000001013137210 */ /* 0x000fe20007f1e0ff */
[----:B------:R-:W-:Y:S02]  /*8ad0*/  FADD.FTZ R30, R30, R14 ;  /* 0x0000000e1e1e7221 */ /* 0x000fe40000010000 */
[----:B------:R-:W-:Y:S01]  /*8ae0*/  FADD.FTZ R31, R31, R15 ;  /* 0x0000000f1f1f7221 */ /* 0x000fe20000010000 */
[----:B------:R-:W-:-:S02]  /*8af0*/  LEA.HI.X.SX32 R16, R16, R20, 0x1, P0 ;  /* 0x0000001410107211 */ /* 0x000fc400000f0eff */
[----:B0-----:R-:W-:-:S04]  /*8b00*/  LEA R6, P0, R19, c[0x0][0x1a0], 0x2 ;  /* 0x0000680013067a11 */ /* 0x001fc800078010ff */
[----:B------:R-:W-:Y:S01]  /*8b10*/  LEA.HI.X R7, R19, c[0x0][0x1a4], R16, 0x2, P0 ;  /* 0x0000690013077a11 */ /* 0x000fe200000f1410 */
[----:B--2---:R-:W-:Y:S02]  /*8b20*/  @P3 FMUL.FTZ R28, R28, R32 ;  /* 0x000000201c1c3220 */ /* 0x004fe40000410000 */
[----:B------:R-:W-:Y:S02]  /*8b30*/  @P3 FMUL.FTZ R29, R29, R33 ;  /* 0x000000211d1d3220 */ /* 0x000fe40000410000 */
[----:B------:R-:W-:Y:S02]  /*8b40*/  @P3 FMUL.FTZ R30, R30, R34 ;  /* 0x000000221e1e3220 */ /* 0x000fe40000410000 */
[----:B------:R-:W-:-:S05]  /*8b50*/  @P3 FMUL.FTZ R31, R31, R35 ;  /* 0x000000231f1f3220 */ /* 0x000fca0000410000 */
[----:B------:R0:W-:Y:S02]  /*8b60*/  STG.E.128 [R6.64], R28 ;  /* 0x0000001c06007986 */ /* 0x0001e4000c101d24 */
.L_x_1317:
[----:B------:R-:W-:Y:S05]  /*8b70*/  BSYNC B1 ;  /* 0x0000000000017941 */ /* 0x000fea0003800000 */
.L_x_1316:
[C---:B-1---5:R-:W-:Y:S02]  /*8b80*/  FFMA.FTZ R8, R4.reuse, R28, R8 ;  /* 0x0000001c04087223 */ /* 0x062fe40000010008 */
[C---:B------:R-:W-:Y:S02]  /*8b90*/  FFMA.FTZ R9, R4.reuse, R29, R9 ;  /* 0x0000001d04097223 */ /* 0x040fe40000010009 */
[C---:B------:R-:W-:Y:S02]  /*8ba0*/  FFMA.FTZ R10, R4.reuse, R30, R10 ;  /* 0x0000001e040a7223 */ /* 0x040fe4000001000a */
[----:B------:R-:W-:Y:S02]  /*8bb0*/  FFMA.FTZ R11, R4, R31, R11 ;  /* 0x0000001f040b7223 */ /* 0x000fe4000001000b */
.L_x_1315:
[----:B------:R-:W-:Y:S05]  /*8bc0*/  BSYNC B0 ;  /* 0x0000000000007941 */ /* 0x000fea0003800000 */
.L_x_1314:
[----:B------:R-:W-:Y:S01]  /*8bd0*/  BAR.SYNC.DEFER_BLOCKING 0x0 ;  /* 0x0000000000007b1d */ /* 0x000fe20000010000 */
[C---:B0-----:R-:W-:Y:S01]  /*8be0*/  LOP3.LUT R0, R24.reuse, 0xffffffe0, RZ, 0xc0, !PT ;  /* 0xffffffe018007812 */ /* 0x041fe200078ec0ff */
[----:B------:R-:W-:Y:S01]  /*8bf0*/  IMAD R5, R5, 0x80, R3 ;  /* 0x0000008005057824 */ /* 0x000fe200078e0203 */
[----:B------:R-:W-:Y:S02]  /*8c00*/  ISETP.GT.AND P1, PT, R24, 0x1f, PT ;  /* 0x0000001f1800780c */ /* 0x000fe40003f24270 */
[----:B------:R-:W-:-:S02]  /*8c10*/  ISETP.NE.AND P0, PT, R0, 0x20, PT ;  /* 0x000000200000780c */ /* 0x000fc40003f05270 */
[----:B------:R-:W-:-:S11]  /*8c20*/  IADD3 R24, R24, 0x1f, RZ ;  /* 0x0000001f18187810 */ /* 0x000fd60007ffe0ff */
[----:B------:R0:W-:Y:S04]  /*8c30*/  @!P0 STS.128 [R5.X4+0x210], R8 ;  /* 0x0002100805008388 */ /* 0x0001e80000004c00 */
[----:B------:R-:W-:Y:S01]  /*8c40*/  BAR.SYNC.DEFER_BLOCKING 0x0 ;  /* 0x0000000000007b1d */ /* 0x000fe20000010000 */
[----:B------:R-:W-:-:S05]  /*8c50*/  ISETP.GT.U32.AND P0, PT, R24, 0x3e, PT ;  /* 0x0000003e1800780c */ /* 0x000fca0003f04070 */
[----:B------:R0:W2:Y:S04]  /*8c60*/  @!P1 LDS.128 R12, [R5.X4+0x410] ;  /* 0x00041000050c9984 */ /* 0x0000a80000004c00 */
[----:B------:R-:W-:Y:S06]  /*8c70*/  BAR.SYNC.DEFER_BLOCKING 0x0 ;  /* 0x0000000000007b1d */ /* 0x000fec0000010000 */
[----:B------:R-:W-:Y:S05]  /*8c80*/  @P0 EXIT ;  /* 0x000000000000094d */ /* 0x000fea0003800000 */
[----:B0-----:R-:W-:Y:S01]  /*8c90*/  MOV R0, c[0x0][0x258] ;  /* 0x0000960000007a02 */ /* 0x001fe20000000f00 */
[----:B--2---:R-:W-:-:S02]  /*8ca0*/  @!P1 FADD.FTZ R8, R8, R12 ;  /* 0x0000000c08089221 */ /* 0x004fc40000010000 */
[----:B------:R-:W-:Y:S01]  /*8cb0*/  @!P1 FADD.FTZ R9, R9, R13 ;  /* 0x0000000d09099221 */ /* 0x000fe20000010000 */
[----:B------:R-:W-:Y:S01]  /*8cc0*/  ISETP.NE.AND P0, PT, R0, 0x2, PT ;  /* 0x000000020000780c */ /* 0x000fe20003f05270 */
[----:B------:R-:W-:Y:S02]  /*8cd0*/  @!P1 FADD.FTZ R10, R10, R14 ;  /* 0x0000000e0a0a9221 */ /* 0x000fe40000010000 */
[----:B------:R-:W-:-:S10]  /*8ce0*/  @!P1 FADD.FTZ R11, R11, R15 ;  /* 0x0000000f0b0b9221 */ /* 0x000fd40000010000 */
[----:B------:R-:W-:Y:S02]  /*8cf0*/  @P0 IMAD.IADD R4, R18, 0x1, R3 ;  /* 0x0000000112040824 */ /* 0x000fe400078e0203 */
[----:B------:R-:W-:-:S04]  /*8d00*/  @P0 IMAD.MOV.U32 R5, RZ, RZ, 0x4 ;  /* 0x00000004ff050424 */ /* 0x000fc800078e00ff */
[----:B------:R-:W-:-:S05]  /*8d10*/  @P0 IMAD.WIDE R4, R4, R5, c[0x0][0x160] ;  /* 0x0000580004040625 */ /* 0x000fca00078e0205 */
[----:B------:R0:W-:Y:S01]  /*8d20*/  @P0 STG.E.128 [R4.64], R8 ;  /* 0x0000000804000986 */ /* 0x0001e2000c101d24 */
[----:B------:R-:W-:Y:S05]  /*8d30*/  @P0 EXIT ;  /* 0x000000000000094d */ /* 0x000fea0003800000 */
        /* <DEDUP_REMOVED lines=8> */
[----:B------:R-:W-:-:S07]  /*8dc0*/  FMUL.FTZ R11, R4, R11 ;  /* 0x0000000b040b7220 */ /* 0x000fce0000410000 */
[----:B------:R-:W2:Y:S08]  /*8dd0*/  F2I.S8.NTZ R9, R9 ;  /* 0x0000000900097305 */ /* 0x000eb00000202100 */
[----:B------:R-:W3:Y:S01]  /*8de0*/  F2I.S8.NTZ R10, R10 ;  /* 0x0000000a000a7305 */ /* 0x000ee20000202100 */
[----:B0-----:R-:W-:-:S04]  /*8df0*/  PRMT R0, R8, 0x8880, RZ ;  /* 0x0000888008007816 */ /* 0x001fc800000000ff */
[----:B------:R-:W-:-:S03]  /*8e00*/  PRMT R0, R0, 0x7710, RZ ;  /* 0x0000771000007816 */ /* 0x000fc600000000ff */
[----:B------:R-:W0:Y:S01]  /*8e10*/  F2I.S8.NTZ R11, R11 ;  /* 0x0000000b000b7305 */ /* 0x000e220000202100 */
[----:B--2---:R-:W-:Y:S02]  /*8e20*/  PRMT R2, R9, 0x8880, RZ ;  /* 0x0000888009027816 */ /* 0x004fe400000000ff */
[----:B------:R-:W-:Y:S02]  /*8e30*/  LOP3.LUT R5, R0, 0xff, RZ, 0xc0, !PT ;  /* 0x000000ff00057812 */ /* 0x000fe400078ec0ff */
[----:B------:R-:W-:Y:S02]  /*8e40*/  PRMT R2, R2, 0x7710, RZ ;  /* 0x0000771002027816 */ /* 0x000fe400000000ff */
[----:B---3--:R-:W-:Y:S02]  /*8e50*/  PRMT R0, R10, 0x8880, RZ ;  /* 0x000088800a007816 */ /* 0x008fe400000000ff */
        /* <DEDUP_REMOVED lines=10> */
.L_x_1185:
[----:B------:R-:W-:Y:S01]  /*8f00*/  MOV R86, R35 ;  /* 0x0000002300567202 */ /* 0x000fe20000000f00 */
[----:B------:R-:W-:Y:S01]  /*8f10*/  IMAD.MOV.U32 R87, RZ, RZ, 0x10 ;  /* 0x00000010ff577424 */ /* 0x000fe200078e00ff */
[----:B------:R-:W-:Y:S01]  /*8f20*/  MOV R84, 0x8f60 ;  /* 0x00008f6000547802 */ /* 0x000fe20000000f00 */
[----:B------:R-:W-:Y:S02]  /*8f30*/  IMAD.MOV.U32 R95, RZ, RZ, 0x1f ;  /* 0x0000001fff5f7424 */ /* 0x000fe400078e00ff */
[----:B------:R-:W-:Y:S02]  /*8f40*/  IMAD.MOV.U32 R96, RZ, RZ, -0x1 ;  /* 0xffffffffff607424 */ /* 0x000fe400078e00ff */
[----:B-1----:R-:W-:Y:S05]  /*8f50*/  CALL.REL.NOINC `($__internal_8_$__cuda_sm70_shflsync_bfly_p) ;  /* 0x0000046000007944 */ /* 0x002fea0003c00000 */
[----:B-1----:R-:W-:Y:S01]  /*8f60*/  IMAD.MOV.U32 R0, RZ, RZ, R86 ;  /* 0x000000ffff007224 */ /* 0x002fe200078e0056 */
[----:B0-----:R-:W-:Y:S05]  /*8f70*/  BRA `(.L_x_1318) ;  /* 0xffff8ca000007947 */ /* 0x001fea000383ffff */
.L_x_1186:
[----:B------:R-:W-:Y:S01]  /*8f80*/  HFMA2.MMA R87, -RZ, RZ, 0, 4.76837158203125e-07 ;  /* 0x00000008ff577435 */ /* 0x000fe200000001ff */
[----:B------:R-:W-:Y:S01]  /*8f90*/  IMAD.MOV.U32 R86, RZ, RZ, R35 ;  /* 0x000000ffff567224 */ /* 0x000fe200078e0023 */
[----:B------:R-:W-:Y:S01]  /*8fa0*/  MOV R84, 0x8fe0 ;  /* 0x00008fe000547802 */ /* 0x000fe20000000f00 */
[----:B------:R-:W-:-:S02]  /*8fb0*/  IMAD.MOV.U32 R95, RZ, RZ, 0x1f ;  /* 0x0000001fff5f7424 */ /* 0x000fc400078e00ff */
[----:B------:R-:W-:Y:S02]  /*8fc0*/  IMAD.MOV.U32 R96, RZ, RZ, -0x1 ;  /* 0xffffffffff607424 */ /* 0x000fe400078e00ff */
[----:B-1----:R-:W-:Y:S05]  /*8fd0*/  CALL.REL.NOINC `($__internal_8_$__cuda_sm70_shflsync_bfly_p) ;  /* 0x000003e000007944 */ /* 0x002fea0003c00000 */
[----:B-1----:R-:W-:Y:S01]  /*8fe0*/  FADD.FTZ R35, R35, R86 ;  /* 0x0000005623237221 */ /* 0x002fe20000010000 */
[----:B------:R-:W-:Y:S01]  /*8ff0*/  MOV R84, 0x9050 ;  /* 0x0000905000547802 */ /* 0x000fe20000000f00 */
[----:B0-----:R-:W-:Y:S02]  /*9000*/  IMAD.MOV.U32 R87, RZ, RZ, 0x4 ;  /* 0x00000004ff577424 */ /* 0x001fe400078e00ff */
[----:B------:R-:W-:Y:S01]  /*9010*/  IMAD.MOV.U32 R95, RZ, RZ, 0x1f ;  /* 0x0000001fff5f7424 */ /* 0x000fe200078e00ff */
[----:B------:R-:W-:Y:S01]  /*9020*/  MOV R86, R35 ;  /* 0x0000002300567202 */ /* 0x000fe20000000f00 */
[----:B------:R-:W-:Y:S02]  /*9030*/  IMAD.MOV.U32 R96, RZ, RZ, -0x1 ;  /* 0xffffffffff607424 */ /* 0x000fe400078e00ff */
[----:B------:R-:W-:Y:S05]  /*9040*/  CALL.REL.NOINC `($__internal_8_$__cuda_sm70_shflsync_bfly_p) ;  /* 0x0000037000007944 */ /* 0x000fea0003c00000 */
[----:B-1----:R-:W-:Y:S01]  /*9050*/  FADD.FTZ R35, R35, R86 ;  /* 0x0000005623237221 */ /* 0x002fe20000010000 */
[----:B------:R-:W-:Y:S01]  /*9060*/  MOV R84, 0x90c0 ;  /* 0x000090c000547802 */ /* 0x000fe20000000f00 */
[----:B0-----:R-:W-:Y:S02]  /*9070*/  IMAD.MOV.U32 R87, RZ, RZ, 0x2 ;  /* 0x00000002ff577424 */ /* 0x001fe400078e00ff */
[----:B------:R-:W-:-:S02]  /*9080*/  IMAD.MOV.U32 R95, RZ, RZ, 0x1f ;  /* 0x0000001fff5f7424 */ /* 0x000fc400078e00ff */
[----:B------:R-:W-:Y:S02]  /*9090*/  IMAD.MOV.U32 R96, RZ, RZ, -0x1 ;  /* 0xffffffffff607424 */ /* 0x000fe400078e00ff */
[----:B------:R-:W-:Y:S02]  /*90a0*/  IMAD.MOV.U32 R86, RZ, RZ, R35 ;  /* 0x000000ffff567224 */ /* 0x000fe400078e0023 */
[----:B------:R-:W-:Y:S05]  /*90b0*/  CALL.REL.NOINC `($__internal_8_$__cuda_sm70_shflsync_bfly_p) ;  /* 0x0000030000007944 */ /* 0x000fea0003c00000 */
[----:B-1----:R-:W-:Y:S01]  /*90c0*/  FADD.FTZ R6, R35, R86 ;  /* 0x0000005623067221 */ /* 0x002fe20000010000 */
[----:B0-----:R-:W-:Y:S01]  /*90d0*/  HFMA2.MMA R95, -RZ, RZ, 0, 1.847743988037109375e-06 ;  /* 0x0000001fff5f7435 */ /* 0x001fe200000001ff */
[----:B------:R-:W-:Y:S01]  /*90e0*/  IMAD.MOV.U32 R87, RZ, RZ, 0x1 ;  /* 0x00000001ff577424 */ /* 0x000fe200078e00ff */
[----:B------:R-:W-:Y:S01]  /*90f0*/  MOV R84, 0x9130 ;  /* 0x0000913000547802 */ /* 0x000fe20000000f00 */
[----:B------:R-:W-:Y:S02]  /*9100*/  IMAD.MOV.U32 R96, RZ, RZ, -0x1 ;  /* 0xffffffffff607424 */ /* 0x000fe400078e00ff */
[----:B------:R-:W-:Y:S02]  /*9110*/  IMAD.MOV.U32 R86, RZ, RZ, R6 ;  /* 0x000000ffff567224 */ /* 0x000fe400078e0006 */
[----:B------:R-:W-:Y:S05]  /*9120*/  CALL.REL.NOINC `($__internal_8_$__cuda_sm70_shflsync_bfly_p) ;  /* 0x0000029000007944 */ /* 0x000fea0003c00000 */
[----:B-1----:R-:W-:Y:S01]  /*9130*/  IMAD.MOV.U32 R5, RZ, RZ, R86 ;  /* 0x000000ffff057224 */ /* 0x002fe200078e0056 */
[----:B0-----:R-:W-:Y:S05]  /*9140*/  BRA `(.L_x_1319) ;  /* 0xffff8b6000007947 */ /* 0x001fea000383ffff */
.L_x_1255:
[----:B------:R-:W-:Y:S01]  /*9150*/  IMAD.MOV.U32 R86, RZ, RZ, R97 ;  /* 0x000000ffff567224 */ /* 0x000fe200078e0061 */
[----:B------:R-:W-:Y:S01]  /*9160*/  MOV R95, 0x1f ;  /* 0x0000001f005f7802 */ /* 0x000fe20000000f00 */
[----:B------:R-:W-:Y:S01]  /*9170*/  IMAD.MOV.U32 R87, RZ, RZ, 0x2 ;  /* 0x00000002ff577424 */ /* 0x000fe200078e00ff */
[----:B------:R-:W-:Y:S01]  /*9180*/  MOV R84, 0x91b0 ;  /* 0x000091b000547802 */ /* 0x000fe20000000f00 */
[----:B------:R-:W-:-:S02]  /*9190*/  IMAD.MOV.U32 R96, RZ, RZ, -0x1 ;  /* 0xffffffffff607424 */ /* 0x000fc400078e00ff */
[----:B------:R-:W-:Y:S05]  /*91a0*/  CALL.REL.NOINC `($__internal_8_$__cuda_sm70_shflsync_bfly_p) ;  /* 0x0000021000007944 */ /* 0x000fea0003c00000 */
[----:B-1----:R-:W-:Y:S01]  /*91b0*/  IMAD.MOV.U32 R84, RZ, RZ, R86 ;  /* 0x000000ffff547224 */ /* 0x002fe200078e0056 */
[----:B0-----:R-:W-:Y:S05]  /*91c0*/  BRA `(.L_x_1320) ;  /* 0xffffce7000007947 */ /* 0x001fea000383ffff */
.L_x_1256:
[----:B------:R-:W-:Y:S01]  /*91d0*/  IMAD.MOV.U32 R86, RZ, RZ, R97 ;  /* 0x000000ffff567224 */ /* 0x000fe200078e0061 */
[----:B------:R-:W-:Y:S01]  /*91e0*/  MOV R96, 0xffffffff ;  /* 0xffffffff00607802 */ /* 0x000fe20000000f00 */
[----:B------:R-:W-:Y:S01]  /*91f0*/  IMAD.MOV.U32 R87, RZ, RZ, 0x1 ;  /* 0x00000001ff577424 */ /* 0x000fe200078e00ff */
[----:B------:R-:W-:Y:S01]  /*9200*/  MOV R84, 0x9230 ;  /* 0x0000923000547802 */ /* 0x000fe20000000f00 */
[----:B------:R-:W-:-:S02]  /*9210*/  IMAD.MOV.U32 R95, RZ, RZ, 0x1f ;  /* 0x0000001fff5f7424 */ /* 0x000fc400078e00ff */
[----:B------:R-:W-:Y:S05]  /*9220*/  CALL.REL.NOINC `($__internal_8_$__cuda_sm70_shflsync_bfly_p) ;  /* 0x0000019000007944 */ /* 0x000fea0003c00000 */
[----:B-1----:R-:W-:Y:S01]  /*9230*/  IMAD.MOV.U32 R84, RZ, RZ, R86 ;  /* 0x000000ffff547224 */ /* 0x002fe200078e0056 */
[----:B0-----:R-:W-:Y:S05]  /*9240*/  BRA `(.L_x_1321) ;  /* 0xffffce2000007947 */ /* 0x001fea000383ffff */
.L_x_1260:
[----:B------:R-:W-:Y:S01]  /*9250*/  IMAD.MOV.U32 R86, RZ, RZ, R3 ;  /* 0x000000ffff567224 */ /* 0x000fe200078e0003 */
[----:B------:R-:W-:Y:S01]  /*9260*/  MOV R84, 0x92b0 ;  /* 0x000092b000547802 */ /* 0x000fe20000000f00 */
[----:B------:R-:W-:-:S02]  /*9270*/  IMAD.MOV.U32 R87, RZ, RZ, 0x10 ;  /* 0x00000010ff577424 */ /* 0x000fc400078e00ff */
[----:B------:R-:W-:Y:S02]  /*9280*/  IMAD.MOV.U32 R95, RZ, RZ, 0x1f ;  /* 0x0000001fff5f7424 */ /* 0x000fe400078e00ff */
[----:B------:R-:W-:Y:S02]  /*9290*/  IMAD.MOV.U32 R96, RZ, RZ, -0x1 ;  /* 0xffffffffff607424 */ /* 0x000fe400078e00ff */
[----:B0-----:R-:W-:Y:S05]  /*92a0*/  CALL.REL.NOINC `($__internal_8_$__cuda_sm70_shflsync_bfly_p) ;  /* 0x0000011000007944 */ /* 0x001fea0003c00000 */
[----:B-1----:R-:W-:Y:S01]  /*92b0*/  MOV R0, R86 ;  /* 0x0000005600007202 */ /* 0x002fe20000000f00 */
[----:B0-----:R-:W-:Y:S05]  /*92c0*/  BRA `(.L_x_1322) ;  /* 0xffffcff000007947 */ /* 0x001fea000383ffff */
.L_x_1261:
[----:B------:R-:W-:Y:S01]  /*92d0*/  IMAD.MOV.U32 R86, RZ, RZ, R5 ;  /* 0x000000ffff567224 */ /* 0x000fe200078e0005 */
[----:B------:R-:W-:Y:S01]  /*92e0*/  MOV R84, 0x9330 ;  /* 0x0000933000547802 */ /* 0x000fe20000000f00 */
[----:B------:R-:W-:Y:S02]  /*92f0*/  IMAD.MOV.U32 R87, RZ, RZ, 0x8 ;  /* 0x00000008ff577424 */ /* 0x000fe400078e00ff */
[----:B------:R-:W-:Y:S02]  /*9300*/  IMAD.MOV.U32 R95, RZ, RZ, 0x1f ;  /* 0x0000001fff5f7424 */ /* 0x000fe400078e00ff */
[----:B------:R-:W-:Y:S02]  /*9310*/  IMAD.MOV.U32 R96, RZ, RZ, -0x1 ;  /* 0xffffffffff607424 */ /* 0x000fe400078e00ff */
[----:B01----:R-:W-:Y:S05]  /*9320*/  CALL.REL.NOINC `($__internal_8_$__cuda_sm70_shflsync_bfly_p) ;  /* 0x0000009000007944 */ /* 0x003fea0003c00000 */
[----:B-1----:R-:W-:Y:S01]  /*9330*/  FMNMX.FTZ R3, R5, R86, !PT ;  /* 0x0000005605037209 */ /* 0x002fe20007810000 */
[----:B0-----:R-:W-:Y:S01]  /*9340*/  HFMA2.MMA R95, -RZ, RZ, 0, 1.847743988037109375e-06 ;  /* 0x0000001fff5f7435 */ /* 0x001fe200000001ff */
[----:B------:R-:W-:Y:S01]  /*9350*/  IMAD.MOV.U32 R87, RZ, RZ, 0x4 ;  /* 0x00000004ff577424 */ /* 0x000fe200078e00ff */
[----:B------:R-:W-:Y:S01]  /*9360*/  MOV R84, 0x93a0 ;  /* 0x000093a000547802 */ /* 0x000fe20000000f00 */
[----:B------:R-:W-:-:S02]  /*9370*/  IMAD.MOV.U32 R96, RZ, RZ, -0x1 ;  /* 0xffffffffff607424 */ /* 0x000fc400078e00ff */
[----:B------:R-:W-:Y:S02]  /*9380*/  IMAD.MOV.U32 R86, RZ, RZ, R3 ;  /* 0x000000ffff567224 */ /* 0x000fe400078e0003 */
[----:B------:R-:W-:Y:S05]  /*9390*/  CALL.REL.NOINC `($__internal_8_$__cuda_sm70_shflsync_bfly_p) ;  /* 0x0000002000007944 */ /* 0x000fea0003c00000 */
[----:B-1----:R-:W-:Y:S01]  /*93a0*/  IMAD.MOV.U32 R6, RZ, RZ, R86 ;  /* 0x000000ffff067224 */ /* 0x002fe200078e0056 */
[----:B0-----:R-:W-:Y:S05]  /*93b0*/  BRA `(.L_x_1323) ;  /* 0xffffcf5000007947 */ /* 0x001fea000383ffff */
        .weak           $__internal_8_$__cuda_sm70_shflsync_bfly_p
        .type           $__internal_8_$__cuda_sm70_shflsync_bfly_p,@function
        .size           $__internal_8_$__cuda_sm70_shflsync_bfly_p,(.L_x_2681 - $__internal_8_$__cuda_sm70_shflsync_bfly_p)
$__internal_8_$__cuda_sm70_shflsync_bfly_p:
[----:B------:R-:W-:Y:S01]  /*93c0*/  IMAD.MOV.U32 R85, RZ, RZ, 0x0 ;  /* 0x00000000ff557424 */ /* 0x000fe200078e00ff */
[----:B------:R-:W-:Y:S04]  /*93d0*/  WARPSYNC R96 ;  /* 0x0000006000007348 */ /* 0x000fe80003800000 */
[----:B------:R0:W1:Y:S01]  /*93e0*/  SHFL.BFLY PT, R86, R86, R87, R95 ;  /* 0x0c00005756567389 */ /* 0x00006200000e005f */
[----:B------:R-:W-:Y:S05]  /*93f0*/  RET.REL.NODEC R84 `(_ZN4mmha33masked_multihead_attention_kernelIfLi128ELi128ELi4ELi32ELi64ELb1ELb1EEEv26Multihead_attention_paramsIT_XT5_EE) ;  /* 0xffff6c0054007950 */ /* 0x000fea0003c3ffff */
.L_x_1324:
        /* <DEDUP_REMOVED lines=16> */
.L_x_2681:


//--------------------- .text._ZN4mmha33masked_multihead_attention_kernelIfLi128ELi128ELi1ELi32ELi256ELb1ELb0EEEv26Multihead_attention_paramsIT_XT5_EE --------------------------
	.section	.text._ZN4mmha33masked_multihead_attention_kernelIfLi128ELi128ELi1ELi32ELi256ELb1ELb0EEEv26Multihead_attention_paramsIT_XT5_EE,"ax",@progbits
	.sectioninfo	@"SHI_REGISTERS=255"
	.align	128
        .global         _ZN4mmha33masked_multihead_attention_kernelIfLi128ELi128ELi1ELi32ELi256ELb1ELb0EEEv26Multihead_attention_paramsIT_XT5_EE
        .type           _ZN4mmha33masked_multihead_attention_kernelIfLi128ELi128ELi1ELi32ELi256ELb1ELb0EEEv26Multihead_attention_paramsIT_XT5_EE,@function
        .size           _ZN4mmha33masked_multihead_attention_kernelIfLi128ELi128ELi1ELi32ELi256ELb1ELb0EEEv26Multihead_attention_paramsIT_XT5_EE,(.L_x_2682 - _ZN4mmha33masked_multihead_attention_kernelIfLi128ELi128ELi1ELi32ELi256ELb1ELb0EEEv26Multihead_attention_paramsIT_XT5_EE)
        .other          _ZN4mmha33masked_multihead_attention_kernelIfLi128ELi128ELi1ELi32ELi256ELb1ELb0EEEv26Multihead_attention_paramsIT_XT5_EE,@"STO_CUDA_ENTRY STV_DEFAULT"
_ZN4mmha33masked_multihead_attention_kernelIfLi128ELi128ELi1ELi32ELi256ELb1ELb0EEEv26Multihead_attention_paramsIT_XT5_EE:
.text._ZN4mmha33masked_multihead_attention_kernelIfLi128ELi128ELi1ELi32ELi256ELb1ELb0EEEv26Multihead_attention_paramsIT_XT5_EE:
        /* <DEDUP_REMOVED lines=12> */
.L_x_1325:
        /* <DEDUP_REMOVED lines=43> */
[C---:B------:R-:W-:Y:S02]  /*0370*/  SHF.L.U32 R41, R40.reuse, 0x2, RZ ;  /* 0x0000000228297819 */ /* 0x040fe400000006ff */
[----:B------:R-:W-:Y:S02]  /*0380*/  IABS R16, c[0x0][0x1d4] ;  /* 0x0000750000107a13 */ /* 0x000fe40000000000 */
[----:B------:R-:W-:Y:S02]  /*0390*/  ISETP.GT.AND P5, PT, R40, 0x1f, PT ;  /* 0x0000001f2800780c */ /* 0x000fe40003fa4270 */
[----:B------:R-:W0:Y:S01]  /*03a0*/  R2UR UR7, R16 ;  /* 0x00000000100773c2 */ /* 0x000e2200000e0000 */
[----:B-1----:R-:W-:-:S04]  /*03b0*/  IMAD R245, R19, c[0x0][0x1d8], R17 ;  /* 0x0000760013f57a24 */ /* 0x002fc800078e0211 */
[----:B------:R-:W-:-:S05]  /*03c0*/  IMAD.SHL.U32 R245, R245, 0x80, RZ ;  /* 0x00000080f5f57824 */ /* 0x000fca00078e00ff */
[----:B------:R-:W-:Y:S01]  /*03d0*/  IADD3 R18, R245, R41, RZ ;  /* 0x00000029f5127210 */ /* 0x000fe20007ffe0ff */
[----:B------:R-:W-:Y:S01]  /*03e0*/  CS2R R24, SRZ ;  /* 0x0000000000187805 */ /* 0x000fe2000001ff00 */
[----:B------:R-:W-:Y:S01]  /*03f0*/  CS2R R26, SRZ ;  /* 0x00000000001a7805 */ /* 0x000fe2000001ff00 */
[----:B------:R-:W-:Y:S01]  /*0400*/  UMOV UR4, URZ ;  /* 0x0000003f00047c82 */ /* 0x000fe20008000000 */
[----:B---3--:R-:W-:-:S04]  /*0410*/  @P2 IMAD R4, R252, c[0x0][0x1d8], R17 ;  /* 0x00007600fc042a24 */ /* 0x008fc800078e0211 */
[----:B------:R-:W-:-:S04]  /*0420*/  @P2 IMAD R8, R4, 0x80, R41 ;  /* 0x0000008004082824 */ /* 0x000fc800078e0229 */
[----:B------:R-:W-:-:S05]  /*0430*/  @P2 IMAD.WIDE R8, R8, R14, c[0x0][0x230] ;  /* 0x00008c0008082625 */ /* 0x000fca00078e020e */
[----:B------:R1:W5:Y:S01]  /*0440*/  @P2 LDG.E.128 R36, [R8.64] ;  /* 0x0000002408242981 */ /* 0x000362000c1e1d00 */
[----:B--2---:R-:W2:Y:S02]  /*0450*/  R2UR UR40, R3 ;  /* 0x00000000032873c2 */ /* 0x004ea400000e0000 */
[----:B--2---:R-:W-:-:S06]  /*0460*/  UIADD3 UR39, UR40, -0x1, URZ ;  /* 0xffffffff28277890 */ /* 0x004fcc000fffe03f */
[----:B------:R-:W-:-:S05]  /*0470*/  MOV R3, UR39 ;  /* 0x0000002700037c02 */ /* 0x000fca0008000f00 */
[----:B------:R-:W-:-:S04]  /*0480*/  @!P5 IMAD.SHL.U32 R3, R3, 0x4, RZ ;  /* 0x000000040303d824 */ /* 0x000fc800078e00ff */
[----:B------:R-:W-:-:S04]  /*0490*/  @!P5 IMAD R3, R18, c[0x0][0x1d4], R3 ;  /* 0x000075001203da24 */ /* 0x000fc800078e0203 */
[----:B------:R-:W-:Y:S02]  /*04a0*/  @!P5 IMAD.WIDE R4, R3, R14, c[0x0][0x198] ;  /* 0x000066000304d625 */ /* 0x000fe400078e020e */
[----:B0-----:R-:W0:Y:S03]  /*04b0*/  I2F.RP R3, UR7 ;  /* 0x0000000700037d06 */ /* 0x001e260008209400 */
[----:B------:R2:W5:Y:S05]  /*04c0*/  @!P5 LDG.E.128 R24, [R4.64] ;  /* 0x000000240418d981 */ /* 0x00056a000c1e1d00 */
[----:B0-----:R-:W0:Y:S02]  /*04d0*/  MUFU.RCP R3, R3 ;  /* 0x0000000300037308 */ /* 0x001e240000001000 */
[----:B0-----:R-:W-:-:S06]  /*04e0*/  IADD3 R12, R3, 0xffffffe, RZ ;  /* 0x0ffffffe030c7810 */ /* 0x001fcc0007ffe0ff */
[----:B------:R-:W0:Y:S01]  /*04f0*/  F2I.FTZ.U32.TRUNC.NTZ R12, R12 ;  /* 0x0000000c000c7305 */ /* 0x000e22000021f000 */
[----:B--2---:R-:W-:Y:S01]  /*0500*/  IABS R4, UR39 ;  /* 0x0000002700047c13 */ /* 0x004fe20008000000 */
[----:B0-----:R-:W0:Y:S08]  /*0510*/  R2UR UR5, R12 ;  /* 0x000000000c0573c2 */ /* 0x001e3000000e0000 */
[----:B------:R-:W2:Y:S01]  /*0520*/  R2UR UR38, R4 ;  /* 0x00000000042673c2 */ /* 0x000ea200000e0000 */
[----:B0-----:R-:W-:-:S04]  /*0530*/  UIADD3 UR6, URZ, -UR5, URZ ;  /* 0x800000053f067290 */ /* 0x001fc8000fffe03f */
[----:B------:R-:W-:-:S04]  /*0540*/  UIMAD UR6, UR6, UR7, URZ ;  /* 0x00000007060672a4 */ /* 0x000fc8000f8e023f */
[----:B------:R-:W-:-:S04]  /*0550*/  UIMAD.WIDE.U32 UR4, UR5, UR6, UR4 ;  /* 0x00000006050472a5 */ /* 0x000fc8000f8e0004 */
[----:B--2---:R-:W-:-:S04]  /*0560*/  UIMAD.WIDE.U32 UR4, UR5, UR38, URZ ;  /* 0x00000026050472a5 */ /* 0x004fc8000f8e003f */
[----:B------:R-:W-:-:S04]  /*0570*/  UIADD3 UR5, -UR5, URZ, URZ ;  /* 0x0000003f05057290 */ /* 0x000fc8000fffe13f */
[----:B------:R-:W-:-:S04]  /*0580*/  UIMAD UR38, UR7, UR5, UR38 ;  /* 0x00000005072672a4 */ /* 0x000fc8000f8e0226 */
[----:B------:R-:W-:Y:S01]  /*0590*/  UISETP.GT.U32.AND UP0, UPT, UR7, UR38, UPT ;  /* 0x000000260700728c */ /* 0x000fe2000bf04070 */
[----:B------:R-:W-:-:S10]  /*05a0*/  ISETP.EQ.U32.AND P0, PT, RZ, c[0x0][0x170], PT ;  /* 0x00005c00ff007a0c */ /* 0x000fd40003f02070 */
[----:B------:R-:W-:Y:S01]  /*05b0*/  @!UP0 UIADD3 UR38, UR38, -UR7, URZ ;  /* 0x8000000726268290 */ /* 0x000fe2000fffe03f */
[----:B------:R-:W-:-:S03]  /*05c0*/  ISETP.EQ.OR.EX P0, PT, RZ, c[0x0][0x174], P5, P0 ;  /* 0x00005d00ff007a0c */ /* 0x000fc60002f02700 */
[----:B------:R-:W-:Y:S01]  /*05d0*/  UISETP.GT.U32.AND UP1, UPT, UR7, UR38, UPT ;  /* 0x000000260700728c */ /* 0x000fe2000bf24070 */
[----:B------:R-:W-:Y:S01]  /*05e0*/  IMAD.SHL.U32 R0, R17, 0x80, RZ ;  /* 0x0000008011007824 */ /* 0x000fe200078e00ff */
[----:B----4-:R1:W-:Y:S01]  /*05f0*/  STL [R1+0x188], R42 ;  /* 0x0001882a01007387 */ /* 0x0103e20000100800 */
[----:B------:R-:W-:Y:S02]  /*0600*/  ULDC UR4, c[0x0][0x1d4] ;  /* 0x0000750000047ab9 */ /* 0x000fe40000000800 */
[----:B------:R-:W-:Y:S01]  /*0610*/  UISETP.GE.AND UP0, UPT, UR39, URZ, UPT ;  /* 0x0000003f2700728c */ /* 0x000fe2000bf06270 */
[----:B------:R-:W-:Y:S01]  /*0620*/  IADD3 R13, R0, R41, RZ ;  /* 0x00000029000d7210 */ /* 0x000fe20007ffe0ff */
[----:B------:R-:W-:-:S04]  /*0630*/  CS2R R20, SRZ ;  /* 0x0000000000147805 */ /* 0x000fc8000001ff00 */
[----:B------:R-:W-:Y:S02]  /*0640*/  @!UP1 UIADD3 UR38, UR38, -UR7, URZ ;  /* 0x8000000726269290 */ /* 0x000fe4000fffe03f */
[----:B------:R-:W-:Y:S01]  /*0650*/  UISETP.NE.AND UP1, UPT, URZ, UR4, UPT ;  /* 0x000000043f00728c */ /* 0x000fe2000bf25270 */
[----:B------:R-:W-:Y:S01]  /*0660*/  CS2R R22, SRZ ;  /* 0x0000000000167805 */ /* 0x000fe2000001ff00 */
[----:B------:R-:W-:Y:S01]  /*0670*/  @!P0 IMAD.WIDE R6, R13, R14, c[0x0][0x170] ;  /* 0x00005c000d068625 */ /* 0x000fe200078e020e */
[----:B------:R-:W-:Y:S01]  /*0680*/  @!UP0 UIADD3 UR38, -UR38, URZ, URZ ;  /* 0x0000003f26268290 */ /* 0x000fe2000fffe13f */
[----:B------:R-:W-:Y:S02]  /*0690*/  BSSY B0, `(.L_x_1326) ;  /* 0x0000022000007945 */ /* 0x000fe40003800000 */
[----:B------:R-:W-:Y:S01]  /*06a0*/  IMAD R0, R19, c[0x0][0x1c8], R0 ;  /* 0x0000720013007a24 */ /* 0x000fe200078e0200 */
[----:B------:R1:W5:Y:S01]  /*06b0*/  @!P0 LDG.E.128 R20, [R6.64] ;  /* 0x0000002406148981 */ /* 0x000362000c1e1d00 */
[----:B------:R-:W-:-:S03]  /*06c0*/  ISETP.NE.AND P0, PT, RZ, c[0x0][0x1c8], PT ;  /* 0x00007200ff007a0c */ /* 0x000fc60003f05270 */
[----:B------:R-:W-:Y:S01]  /*06d0*/  @!UP1 ULOP3.LUT UR38, URZ, UR4, URZ, 0x33, !UPT ;  /* 0x000000043f269292 */ /* 0x000fe2000f8e333f */
[----:B------:R-:W-:Y:S01]  /*06e0*/  P2R R2, PR, RZ, 0x10 ;  /* 0x00000010ff027803 */ /* 0x000fe20000000000 */
[----:B------:R-:W-:Y:S01]  /*06f0*/  CS2R R32, SRZ ;  /* 0x0000000000207805 */ /* 0x000fe2000001ff00 */
[----:B------:R-:W-:Y:S01]  /*0700*/  ISETP.NE.AND P4, PT, RZ, c[0x0][0x1ec], PT ;  /* 0x00007b00ff007a0c */ /* 0x000fe20003f85270 */
[----:B------:R-:W-:Y:S01]  /*0710*/  CS2R R34, SRZ ;  /* 0x0000000000227805 */ /* 0x000fe2000001ff00 */
[----:B------:R-:W-:Y:S01]  /*0720*/  SEL R0, R245, R0, !P0 ;  /* 0x00000000f5007207 */ /* 0x000fe20004000000 */
[----:B------:R-:W-:Y:S05]  /*0730*/  @P5 BRA `(.L_x_1327) ;  /* 0x0000017000005947 */ /* 0x000fea0003800000 */
[----:B-1----:R-:W-:Y:S01]  /*0740*/  MOV R3, c[0x0][0x258] ;  /* 0x0000960000037a02 */ /* 0x002fe20000000f00 */
        /* <DEDUP_REMOVED lines=22> */
.L_x_1327:
[----:B01----:R-:W-:Y:S05]  /*08b0*/  BSYNC B0 ;  /* 0x0000000000007941 */ /* 0x003fea0003800000 */
.L_x_1326:
        /* <DEDUP_REMOVED lines=11> */
.L_x_1329:
[----:B------:R-:W-:Y:S05]  /*0970*/  BSYNC B0 ;  /* 0x0000000000007941 */ /* 0x000fea0003800000 */
.L_x_1328:
        /* <DEDUP_REMOVED lines=12> */
[----:B------:R-:W-:Y:S02]  /*0a40*/  IMAD R104, R15, c[0x0][0x1d8], RZ ;  /* 0x000076000f687a24 */ /* 0x000fe400078e02ff */
[----:B------:R-:W-:Y:S02]  /*0a50*/  FADD.FTZ R32, R20, R32 ;  /* 0x0000002014207221 */ /* 0x000fe40000010000 */
[----:B------:R-:W-:Y:S02]  /*0a60*/  FADD.FTZ R33, R21, R33 ;  /* 0x0000002115217221 */ /* 0x000fe40000010000 */
[----:B------:R-:W-:-:S02]  /*0a70*/  FADD.FTZ R34, R22, R34 ;  /* 0x0000002216227221 */ /* 0x000fc40000010000 */
[----:B------:R-:W-:Y:S02]  /*0a80*/  FADD.FTZ R35, R23, R35 ;  /* 0x0000002317237221 */ /* 0x000fe40000010000 */
[----:B------:R-:W-:Y:S02]  /*0a90*/  IMAD R104, R104, c[0x0][0x1d0], R17 ;  /* 0x0000740068687a24 */ /* 0x000fe400078e0211 */
        /* <DEDUP_REMOVED lines=57> */
.L_x_1332:
        /* <DEDUP_REMOVED lines=9> */
.L_x_1333:
        /* <DEDUP_REMOVED lines=54> */
.L_x_1337:
        /* <DEDUP_REMOVED lines=51> */
.L_x_1340:
[----:B0-----:R-:W-:Y:S05]  /*1550*/  BSYNC B2 ;  /* 0x0000000000027941 */ /* 0x001fea0003800000 */
.L_x_1339:
[----:B----4-:R0:W-:Y:S04]  /*1560*/  STS [R19], R24 ;  /* 0x0000001813007388 */ /* 0x0101e80000000800 */
[----:B---3--:R0:W-:Y:S04]  /*1570*/  STS [R19+0x4], R26 ;  /* 0x0000041a13007388 */ /* 0x0081e80000000800 */
[----:B--2---:R0:W-:Y:S04]  /*1580*/  STS [R20], R25 ;  /* 0x0000001914007388 */ /* 0x0041e80000000800 */
[----:B-1----:R0:W-:Y:S02]  /*1590*/  STS [R20+0x4], R27 ;  /* 0x0000041b14007388 */ /* 0x0021e40000000800 */
.L_x_1338:
[----:B------:R-:W-:Y:S05]  /*15a0*/  BSYNC B1 ;  /* 0x0000000000017941 */ /* 0x000fea0003800000 */
.L_x_1336:
[----:B-1----:R1:W-:Y:S04]  /*15b0*/  STS [R17], R32 ;  /* 0x0000002011007388 */ /* 0x0023e80000000800 */
[----:B--2---:R1:W-:Y:S04]  /*15c0*/  STS [R17+0x4], R34 ;  /* 0x0000042211007388 */ /* 0x0043e80000000800 */
[----:B---3--:R1:W-:Y:S04]  /*15d0*/  STS [R16], R33 ;  /* 0x0000002110007388 */ /* 0x0083e80000000800 */
[----:B----4-:R1:W-:Y:S02]  /*15e0*/  STS [R16+0x4], R35 ;  /* 0x0000042310007388 */ /* 0x0103e40000000800 */
.L_x_1335:
[----:B------:R-:W-:Y:S05]  /*15f0*/  BSYNC B0 ;  /* 0x0000000000007941 */ /* 0x000fea0003800000 */
.L_x_1334:
[----:B------:R-:W-:Y:S06]  /*1600*/  BAR.SYNC.DEFER_BLOCKING 0x0 ;  /* 0x0000000000007b1d */ /* 0x000fec0000010000 */
[----:B------:R-:W-:Y:S01]  /*1610*/  BSSY B0, `(.L_x_1341) ;  /* 0x0000005000007945 */ /* 0x000fe20003800000 */
[----:B------:R-:W-:Y:S05]  /*1620*/  @!P6 BRA `(.L_x_1342) ;  /* 0x000000300000e947 */ /* 0x000fea0003800000 */
[----:B------:R-:W-:Y:S01]  /*1630*/  ISETP.NE.AND P0, PT, RZ, c[0x0][0x1ec], PT ;  /* 0x00007b00ff007a0c */ /* 0x000fe20003f05270 */
[----:B01----:R0:W1:-:S12]  /*1640*/  LDS.128 R32, [R14] ;  /* 0x000000000e207984 */ /* 0x0030580000000c00 */
[----:B------:R0:W2:Y:S02]  /*1650*/  @!P0 LDS.128 R24, [R15] ;  /* 0x000000000f188984 */ /* 0x0000a40000000c00 */
.L_x_1342:
[----:B------:R-:W-:Y:S05]  /*1660*/  BSYNC B0 ;  /* 0x0000000000007941 */ /* 0x000fea0003800000 */
.L_x_1341:
[----:B------:R-:W-:Y:S06]  /*1670*/  BAR.SYNC.DEFER_BLOCKING 0x0 ;  /* 0x0000000000007b1d */ /* 0x000fec0000010000 */
[----:B------:R-:W-:Y:S05]  /*1680*/  BRA `(.L_x_1331) ;  /* 0x000004c000007947 */ /* 0x000fea0003800000 */
.L_x_1330:
        /* <DEDUP_REMOVED lines=35> */
.L_x_1343:
        /* <DEDUP_REMOVED lines=40> */
.L_x_1344:
[----:B------:R-:W-:Y:S05]  /*1b40*/  BSYNC B0 ;  /* 0x0000000000007941 */ /* 0x000fea0003800000 */
.L_x_1331:
[----:B------:R-:W-:Y:S01]  /*1b50*/  IMAD.U32 R3, RZ, RZ, UR40 ;  /* 0x00000028ff037e24 */ /* 0x000fe2000f8e00ff */
[----:B------:R-:W-:Y:S01]  /*1b60*/  ISETP.GT.AND P0, PT, R40, 0x1f, PT ;  /* 0x0000001f2800780c */ /* 0x000fe20003f04270 */
[----:B------:R-:W-:Y:S01]  /*1b70*/  BSSY B0, `(.L_x_1345) ;  /* 0x0000020000007945 */ /* 0x000fe20003800000 */
[----:B------:R-:W-:Y:S02]  /*1b80*/  HFMA2.MMA R0, -RZ, RZ, 0, 0 ;  /* 0x00000000ff007435 */ /* 0x000fe400000001ff */
[----:B------:R-:W-:-:S04]  /*1b90*/  IADD3 R3, R3, -c[0x0][0x1d4], RZ ;  /* 0x8000750003037a10 */ /* 0x000fc80007ffe0ff */
[----:B------:R-:W-:-:S05]  /*1ba0*/  IMNMX R3, RZ, R3, !PT ;  /* 0x00000003ff037217 */ /* 0x000fca0007800200 */
[----:B------:R3:W-:Y:S01]  /*1bb0*/  STL [R1+0x184], R3 ;  /* 0x0001840301007387 */ /* 0x0007e20000100800 */
[----:B------:R-:W-:Y:S05]  /*1bc0*/  @P0 BRA `(.L_x_1346) ;  /* 0x000001a000000947 */ /* 0x000fea0003800000 */
[----:B-1----:R1:W-:Y:S01]  /*1bd0*/  STS.128 [R40.X16+0x40], R32 ;  /* 0x0000402028007388 */ /* 0x0023e2000000cc00 */
[----:B------:R-:W-:Y:S01]  /*1be0*/  ISETP.NE.AND P0, PT, RZ, c[0x0][0x1ec], PT ;  /* 0x00007b00ff007a0c */ /* 0x000fe20003f05270 */
[----:B--23--:R-:W-:-:S04]  /*1bf0*/  FMUL.FTZ R3, R33, R25 ;  /* 0x0000001921037220 */ /* 0x00cfc80000410000 */
        /* <DEDUP_REMOVED lines=10> */
.L_x_1347:
[----:B------:R-:W-:Y:S01]  /*1ca0*/  FFMA.FTZ R6, R35, R27, R0 ;  /* 0x0000001b23067223 */ /* 0x000fe20000010000 */
[----:B------:R-:W-:Y:S05]  /*1cb0*/  BRA.DIV ~URZ, `(.L_x_1348) ;  /* 0x000098027f007947 */ /* 0x000fea000b800000 */
[----:B------:R3:W4:Y:S02]  /*1cc0*/  SHFL.BFLY PT, R0, R6, 0x10, 0x1f ;  /* 0x0e001f0006007f89 */ /* 0x00072400000e0000 */
.L_x_1477:
        /* <DEDUP_REMOVED lines=9> */
.L_x_1478:
[----:B---3--:R-:W-:Y:S02]  /*1d60*/  FADD.FTZ R0, R5, R6 ;  /* 0x0000000605007221 */ /* 0x008fe40000010000 */
.L_x_1346:
[----:B------:R-:W-:Y:S05]  /*1d70*/  BSYNC B0 ;  /* 0x0000000000007941 */ /* 0x000fea0003800000 */
.L_x_1345:
[----:B------:R-:W4:Y:S01]  /*1d80*/  S2R R45, SR_TID.X ;  /* 0x00000000002d7919 */ /* 0x000f220000002100 */
[----:B---3--:R-:W-:-:S03]  /*1d90*/  IMAD.MOV.U32 R3, RZ, RZ, -0x800001 ;  /* 0xff7fffffff037424 */ /* 0x008fc600078e00ff */
[----:B------:R3:W5:Y:S04]  /*1da0*/  LDL R44, [R1+0x184] ;  /* 0x00018400012c7983 */ /* 0x0007680000100800 */
[----:B------:R3:W-:Y:S01]  /*1db0*/  STL [R1+0x180], R3 ;  /* 0x0001800301007387 */ /* 0x0007e20000100800 */
[----:B----4-:R-:W-:-:S13]  /*1dc0*/  ISETP.NE.AND P0, PT, R45, RZ, PT ;  /* 0x000000ff2d00720c */ /* 0x010fda0003f05270 */
[----:B------:R-:W-:Y:S05]  /*1dd0*/  @P0 BRA `(.L_x_1350) ;  /* 0x0000014000000947 */ /* 0x000fea0003800000 */
[----:B---3--:R-:W3:Y:S01]  /*1de0*/  LDL R3, [R1+0x188] ;  /* 0x0001880001037983 */ /* 0x008ee20000100800 */
[----:B------:R-:W-:-:S03]  /*1df0*/  ISETP.NE.U32.AND P0, PT, RZ, c[0x0][0x218], PT ;  /* 0x00008600ff007a0c */ /* 0x000fc60003f05070 */
[----:B------:R-:W4:Y:S01]  /*1e00*/  S2R R4, SR_CTAID.X ;  /* 0x0000000000047919 */ /* 0x000f220000002500 */
[----:B------:R-:W-:-:S13]  /*1e10*/  ISETP.NE.AND.EX P0, PT, RZ, c[0x0][0x21c], PT, P0 ;  /* 0x00008700ff007a0c */ /* 0x000fda0003f05300 */
[----:B------:R-:W-:Y:S02]  /*1e20*/  @P0 MOV R5, 0x4 ;  /* 0x0000000400050802 */ /* 0x000fe40000000f00 */
[----:B---3--:R-:W-:-:S05]  /*1e30*/  @P0 IADD3 R3, -R3, UR39, RZ ;  /* 0x0000002703030c10 */ /* 0x008fca000fffe1ff */
[----:B----4-:R-:W-:-:S04]  /*1e40*/  @P0 IMAD R4, R4, c[0x0][0x220], R3 ;  /* 0x0000880004040a24 */ /* 0x010fc800078e0203 */
[----:B------:R-:W-:-:S04]  /*1e50*/  @P0 IMAD R4, R4, c[0x0][0x220], R3 ;  /* 0x0000880004040a24 */ /* 0x000fc800078e0203 */
[----:B------:R-:W-:-:S06]  /*1e60*/  @P0 IMAD.WIDE R4, R4, R5, c[0x0][0x218] ;  /* 0x0000860004040625 */ /* 0x000fcc00078e0205 */
[----:B------:R-:W3:Y:S01]  /*1e70*/  @P0 LDG.E R4, [R4.64] ;  /* 0x0000002404040981 */ /* 0x000ee2000c1e1900 */
[----:B------:R-:W-:Y:S01]  /*1e80*/  IMAD.U32 R3, RZ, RZ, UR40 ;  /* 0x00000028ff037e24 */ /* 0x000fe2000f8e00ff */
[----:B--2---:R-:W-:Y:S01]  /*1e90*/  MOV R6, UR40 ;  /* 0x0000002800067c02 */ /* 0x004fe20008000f00 */
[----:B------:R-:W-:-:S03]  /*1ea0*/  FMUL.FTZ R7, R0, c[0x0][0x1f0] ;  /* 0x00007c0000077a20 */ /* 0x000fc60000410000 */
[----:B------:R-:W-:-:S04]  /*1eb0*/  IADD3 R3, R3, -c[0x0][0x1d4], RZ ;  /* 0x8000750003037a10 */ /* 0x000fc80007ffe0ff */
[----:B-----5:R-:W-:-:S04]  /*1ec0*/  IMNMX R44, RZ, R3, !PT ;  /* 0x00000003ff2c7217 */ /* 0x020fc80007800200 */
[----:B------:R-:W-:Y:S01]  /*1ed0*/  IADD3 R0, -R44, -0x1, R6 ;  /* 0xffffffff2c007810 */ /* 0x000fe20007ffe106 */
[----:B------:R2:W-:Y:S01]  /*1ee0*/  STL [R1+0x184], R44 ;  /* 0x0001842c01007387 */ /* 0x0005e20000100800 */
[----:B---3--:R-:W-:-:S05]  /*1ef0*/  @P0 FADD.FTZ R7, R7, R4 ;  /* 0x0000000407070221 */ /* 0x008fca0000010000 */
[----:B------:R2:W-:Y:S04]  /*1f00*/  STL [R1+0x180], R7 ;  /* 0x0001800701007387 */ /* 0x0005e80000100800 */
[----:B------:R2:W-:Y:S02]  /*1f10*/  STS [R0.X4+0x440], R7 ;  /* 0x0004400700007388 */ /* 0x0005e40000004800 */
.L_x_1350:
[----:B---3--:R-:W-:Y:S02]  /*1f20*/  WARPSYNC 0xffffffff ;  /* 0xffffffff00007948 */ /* 0x008fe40003800000 */
[----:B------:R-:W-:Y:S01]  /*1f30*/  BAR.SYNC.DEFER_BLOCKING 0x0 ;  /* 0x0000000000007b1d */ /* 0x000fe20000010000 */
[----:B--2---:R-:W-:-:S05]  /*1f40*/  IMAD.U32 R0, RZ, RZ, UR39 ;  /* 0x00000027ff007e24 */ /* 0x004fca000f8e00ff */
[----:B-----5:R-:W-:Y:S01]  /*1f50*/  IADD3 R0, R0, 0x1f, -R44 ;  /* 0x0000001f00007810 */ /* 0x020fe20007ffe82c */
[----:B------:R-:W-:Y:S02]  /*1f60*/  ULDC UR61, c[0x0][0x1ec] ;  /* 0x00007b00003d7ab9 */ /* 0x000fe40000000800 */
[----:B------:R-:W-:Y:S01]  /*1f70*/  UISETP.NE.AND UP0, UPT, URZ, UR61, UPT ;  /* 0x0000003d3f00728c */ /* 0x000fe2000bf05270 */
[----:B------:R-:W-:-:S04]  /*1f80*/  SHF.R.S32.HI R3, RZ, 0x1f, R0 ;  /* 0x0000001fff037819 */ /* 0x000fc80000011400 */
[----:B------:R-:W-:Y:S02]  /*1f90*/  LEA.HI R3, R3, R0, RZ, 0x5 ;  /* 0x0000000003037211 */ /* 0x000fe400078f28ff */
[----:B------:R-:W-:Y:S02]  /*1fa0*/  PLOP3.LUT P2, PT, PT, PT, UP0, 0x80, 0x0 ;  /* 0x000000000000781c */ /* 0x000fe40003f4f008 */
[----:B------:R-:W-:Y:S01]  /*1fb0*/  LOP3.LUT R3, R3, 0xffffffe0, RZ, 0xc0, !PT ;  /* 0xffffffe003037812 */ /* 0x000fe200078ec0ff */
[----:B0-----:R-:W0:Y:S04]  /*1fc0*/  LDS.128 R20, [0x1e0] ;  /* 0x0001e000ff147984 */ /* 0x001e280000000c00 */
[----:B-1----:R-:W-:Y:S04]  /*1fd0*/  LDS.128 R16, [0x1d0] ;  /* 0x0001d000ff107984 */ /* 0x002fe80000000c00 */
        /* <DEDUP_REMOVED lines=19> */
[----:B------:R1:W2:Y:S08]  /*2110*/  R2UR UR30, R17 ;  /* 0x00000000111e73c2 */ /* 0x0002b000000e0000 */
[----:B------:R1:W2:Y:S02]  /*2120*/  R2UR UR31, R16 ;  /* 0x00000000101f73c2 */ /* 0x0002a400000e0000 */
[----:B-1----:R-:W1:Y:S06]  /*2130*/  LDS.128 R16, [0x50] ;  /* 0x00005000ff107984 */ /* 0x002e6c0000000c00 */
[----:B------:R2:W1:Y:S01]  /*2140*/  R2UR UR24, R15 ;  /* 0x000000000f1873c2 */ /* 0x00046200000e0000 */
[----:B0-----:R-:W-:Y:S07]  /*2150*/  STL.64 [R1+0x160], R20 ;  /* 0x0001601401007387 */ /* 0x001fee0000100a00 */
[----:B------:R2:W0:Y:S01]  /*2160*/  R2UR UR25, R14 ;  /* 0x000000000e1973c2 */ /* 0x00042200000e0000 */
[----:B------:R-:W-:Y:S04]  /*2170*/  STL.64 [R1+0x168], R22 ;  /* 0x0001681601007387 */ /* 0x000fe80000100a00 */
[----:B------:R-:W-:Y:S03]  /*2180*/  LDS.128 R20, [0x70] ;  /* 0x00007000ff147984 */ /* 0x000fe60000000c00 */
[----:B------:R2:W0:Y:S08]  /*2190*/  R2UR UR26, R13 ;  /* 0x000000000d1a73c2 */ /* 0x00043000000e0000 */
[----:B------:R2:W0:Y:S02]  /*21a0*/  R2UR UR27, R12 ;  /* 0x000000000c1b73c2 */ /* 0x00042400000e0000 */
[----:B--2---:R-:W2:Y:S06]  /*21b0*/  LDS.128 R12, [0x60] ;  /* 0x00006000ff0c7984 */ /* 0x004eac0000000c00 */
[----:B------:R0:W0:Y:S01]  /*21c0*/  R2UR UR16, R7 ;  /* 0x00000000071073c2 */ /* 0x00002200000e0000 */
[----:B-1----:R-:W-:Y:S07]  /*21d0*/  STL.64 [R1+0x150], R16 ;  /* 0x0001501001007387 */ /* 0x002fee0000100a00 */
[----:B------:R0:W1:Y:S01]  /*21e0*/  R2UR UR17, R6 ;  /* 0x00000000061173c2 */ /* 0x00006200000e0000 */
[----:B------:R-:W-:Y:S04]  /*21f0*/  STL.64 [R1+0x158], R18 ;  /* 0x0001581201007387 */ /* 0x000fe80000100a00 */
[----:B------:R-:W1:Y:S03]  /*2200*/  LDS.128 R16, [0x80] ;  /* 0x00008000ff107984 */ /* 0x000e660000000c00 */
[----:B------:R0:W1:Y:S08]  /*2210*/  R2UR UR18, R5 ;  /* 0x00000000051273c2 */ /* 0x00007000000e0000 */
[----:B------:R0:W1:Y:S02]  /*2220*/  R2UR UR19, R4 ;  /* 0x00000000041373c2 */ /* 0x00006400000e0000 */
[----:B0-----:R-:W-:Y:S06]  /*2230*/  LDS.128 R4, [0x220] ;  /* 0x00022000ff047984 */ /* 0x001fec0000000c00 */
[----:B------:R0:W0:Y:S01]  /*2240*/  R2UR UR4, R35 ;  /* 0x00000000230473c2 */ /* 0x00002200000e0000 */
[----:B--2---:R-:W-:Y:S07]  /*2250*/  STL.64 [R1+0x140], R12 ;  /* 0x0001400c01007387 */ /* 0x004fee0000100a00 */
[----:B------:R0:W2:Y:S01]  /*2260*/  R2UR UR5, R34 ;  /* 0x00000000220573c2 */ /* 0x0000a200000e0000 */
[----:B------:R-:W-:Y:S04]  /*2270*/  STL.64 [R1+0x148], R14 ;  /* 0x0001480e01007387 */ /* 0x000fe80000100a00 */
[----:B------:R-:W2:Y:S03]  /*2280*/  LDS.128 R12, [0x90] ;  /* 0x00009000ff0c7984 */ /* 0x000ea60000000c00 */
[----:B------:R0:W0:Y:S01]  /*2290*/  R2UR UR6, R33 ;  /* 0x00000000210673c2 */ /* 0x00002200000e0000 */
[----:B------:R-:W-:Y:S04]  /*22a0*/  STL.64 [R1+0x130], R20 ;  /* 0x0001301401007387 */ /* 0x000fe80000100a00 */
[----:B------:R-:W-:Y:S03]  /*22b0*/  STL.64 [R1+0x138], R22 ;  /* 0x0001381601007387 */ /* 0x000fe60000100a00 */
[----:B------:R0:W2:Y:S01]  /*22c0*/  R2UR UR7, R32 ;  /* 0x00000000200773c2 */ /* 0x0000a200000e0000 */
[----:B------:R-:W3:Y:S04]  /*22d0*/  LDS.128 R20, [0xa0] ;  /* 0x0000a000ff147984 */ /* 0x000ee80000000c00 */
[----:B-1----:R-:W-:Y:S03]  /*22e0*/  STL.64 [R1+0x120], R16 ;  /* 0x0001201001007387 */ /* 0x002fe60000100a00 */
[----:B------:R1:W1:Y:S01]  /*22f0*/  R2UR UR20, R11 ;  /* 0x000000000b1473c2 */ /* 0x00026200000e0000 */
[----:B------:R-:W-:Y:S04]  /*2300*/  STL.64 [R1+0x128], R18 ;  /* 0x0001281201007387 */ /* 0x000fe80000100a00 */
[----:B------:R-:W1:Y:S03]  /*2310*/  LDS.128 R16, [0xb0] ;  /* 0x0000b000ff107984 */ /* 0x000e660000000c00 */
[----:B------:R1:W1:Y:S01]  /*2320*/  R2UR UR21, R10 ;  /* 0x000000000a1573c2 */ /* 0x00026200000e0000 */
[----:B0-----:R-:W-:Y:S07]  /*2330*/  LDS.128 R32, [0x210] ;  /* 0x00021000ff207984 */ /* 0x001fee0000000c00 */
[----:B------:R0:W0:Y:S01]  /*2340*/  R2UR UR22, R9 ;  /* 0x00000000091673c2 */ /* 0x00002200000e0000 */
[----:B--2---:R-:W-:Y:S07]  /*2350*/  STL.64 [R1+0x110], R12 ;  /* 0x0001100c01007387 */ /* 0x004fee0000100a00 */
[----:B------:R0:W2:Y:S01]  /*2360*/  R2UR UR23, R8 ;  /* 0x00000000081773c2 */ /* 0x0000a200000e0000 */
[----:B------:R-:W-:Y:S04]  /*2370*/  STL.64 [R1+0x118], R14 ;  /* 0x0001180e01007387 */ /* 0x000fe80000100a00 */
[----:B------:R-:W2:Y:S03]  /*2380*/  LDS.128 R12, [0xc0] ;  /* 0x0000c000ff0c7984 */ /* 0x000ea60000000c00 */
[----:B------:R0:W2:Y:S01]  /*2390*/  R2UR UR61, R0 ;  /* 0x00000000003d73c2 */ /* 0x0000a200000e0000 */
[----:B---3--:R-:W-:Y:S04]  /*23a0*/  STL.64 [R1+0x100], R20 ;  /* 0x0001001401007387 */ /* 0x008fe80000100a00 */
[----:B------:R-:W-:Y:S01]  /*23b0*/  STL.64 [R1+0x108], R22 ;  /* 0x0001081601007387 */ /* 0x000fe20000100a00 */
[----:B0-----:R-:W-:-:S02]  /*23c0*/  IADD3 R0, R3, R44, RZ ;  /* 0x0000002c03007210 */ /* 0x001fc40007ffe0ff */
[----:B------:R0:W3:Y:S01]  /*23d0*/  R2UR UR54, R6 ;  /* 0x00000000063673c2 */ /* 0x0000e200000e0000 */
[----:B------:R-:W3:Y:S04]  /*23e0*/  LDS.128 R20, [0xd0] ;  /* 0x0000d000ff147984 */ /* 0x000ee80000000c00 */
[----:B-1----:R-:W-:Y:S01]  /*23f0*/  STL.64 [R1+0xf0], R16 ;  /* 0x0000f01001007387 */ /* 0x002fe20000100a00 */
[----:B0-----:R-:W-:-:S03]  /*2400*/  IMAD.IADD R6, R45, 0x1, R44 ;  /* 0x000000012d067824 */ /* 0x001fc600078e022c */
[----:B------:R-:W-:Y:S01]  /*2410*/  STL.64 [R1+0xf8], R18 ;  /* 0x0000f81201007387 */ /* 0x000fe20000100a00 */
[----:B------:R0:W1:Y:S03]  /*2420*/  R2UR UR8, R39 ;  /* 0x00000000270873c2 */ /* 0x00006600000e0000 */
[----:B------:R-:W0:Y:S01]  /*2430*/  LDS.128 R16, [0xe0] ;  /* 0x0000e000ff107984 */ /* 0x000e220000000c00 */
[----:B------:R-:W-:-:S03]  /*2440*/  ISETP.GE.AND P0, PT, R6, R0, PT ;  /* 0x000000000600720c */ /* 0x000fc60003f06270 */
[----:B------:R-:W-:Y:S01]  /*2450*/  LDS.128 R8, [0x230] ;  /* 0x00023000ff087984 */ /* 0x000fe20000000c00 */
[----:B------:R0:W0:Y:S08]  /*2460*/  R2UR UR9, R38 ;  /* 0x00000000260973c2 */ /* 0x00003000000e0000 */
[----:B------:R0:W0:Y:S01]  /*2470*/  R2UR UR10, R37 ;  /* 0x00000000250a73c2 */ /* 0x00002200000e0000 */
[----:B--2---:R-:W-:Y:S04]  /*2480*/  STL.64 [R1+0xe0], R12 ;  /* 0x0000e00c01007387 */ /* 0x004fe80000100a00 */
[----:B------:R-:W-:Y:S03]  /*2490*/  STL.64 [R1+0xe8], R14 ;  /* 0x0000e80e01007387 */ /* 0x000fe60000100a00 */
[----:B------:R2:W1:Y:S01]  /*24a0*/  R2UR UR11, R36 ;  /* 0x00000000240b73c2 */ /* 0x00046200000e0000 */
[----:B------:R-:W1:Y:S04]  /*24b0*/  LDS.128 R12, [0xf0] ;  /* 0x0000f000ff0c7984 */ /* 0x000e680000000c00 */
[----:B---3--:R-:W-:Y:S03]  /*24c0*/  STL.64 [R1+0xd0], R20 ;  /* 0x0000d01401007387 */ /* 0x008fe60000100a00 */
[----:B------:R2:W3:Y:S01]  /*24d0*/  R2UR UR12, R43 ;  /* 0x000000002b0c73c2 */ /* 0x0004e200000e0000 */
[----:B------:R-:W-:Y:S04]  /*24e0*/  STL.64 [R1+0xd8], R22 ;  /* 0x0000d81601007387 */ /* 0x000fe80000100a00 */
[----:B------:R-:W2:Y:S03]  /*24f0*/  LDS.128 R20, [0x100] ;  /* 0x00010000ff147984 */ /* 0x000ea60000000c00 */
[----:B------:R1:W1:Y:S01]  /*2500*/  R2UR UR13, R42 ;  /* 0x000000002a0d73c2 */ /* 0x00026200000e0000 */
[----:B0-----:R-:W-:Y:S04]  /*2510*/  STL.64 [R1+0xc0], R16 ;  /* 0x0000c01001007387 */ /* 0x001fe80000100a00 */
[----:B------:R-:W-:Y:S03]  /*2520*/  STL.64 [R1+0xc8], R18 ;  /* 0x0000c81201007387 */ /* 0x000fe60000100a00 */
[----:B------:R0:W0:Y:S01]  /*2530*/  R2UR UR14, R41 ;  /* 0x00000000290e73c2 */ /* 0x00002200000e0000 */
[----:B------:R-:W0:Y:S07]  /*2540*/  LDS.128 R16, [0x110] ;  /* 0x00011000ff107984 */ /* 0x000e2e0000000c00 */
[----:B------:R0:W0:Y:S08]  /*2550*/  R2UR UR15, R40 ;  /* 0x00000000280f73c2 */ /* 0x00003000000e0000 */
[----:B------:R0:W0:Y:S01]  /*2560*/  R2UR UR41, R27 ;  /* 0x000000001b2973c2 */ /* 0x00002200000e0000 */
[----:B-1----:R-:W-:Y:S04]  /*2570*/  STL.64 [R1+0xb0], R12 ;  /* 0x0000b00c01007387 */ /* 0x002fe80000100a00 */
[----:B------:R-:W-:Y:S03]  /*2580*/  STL.64 [R1+0xb8], R14 ;  /* 0x0000b80e01007387 */ /* 0x000fe60000100a00 */
[----:B------:R1:W1:Y:S01]  /*2590*/  R2UR UR42, R26 ;  /* 0x000000001a2a73c2 */ /* 0x00026200000e0000 */
[----:B------:R-:W1:Y:S04]  /*25a0*/  LDS.128 R12, [0x120] ;  /* 0x00012000ff0c7984 */ /* 0x000e680000000c00 */
[----:B--2---:R-:W-:Y:S03]  /*25b0*/  STL.64 [R1+0xa0], R20 ;  /* 0x0000a01401007387 */ /* 0x004fe60000100a00 */
[----:B------:R2:W1:Y:S01]  /*25c0*/  R2UR UR43, R25 ;  /* 0x00000000192b73c2 */ /* 0x00046200000e0000 */
        /* <DEDUP_REMOVED lines=13> */
[----:B--2---:R2:W-:Y:S03]  /*26a0*/  STL.64 [R1+0x70], R20 ;  /* 0x0000701401007387 */ /* 0x0045e60000100a00 */
[----:B------:R2:W1:Y:S01]  /*26b0*/  R2UR UR49, R35 ;  /* 0x00000000233173c2 */ /* 0x00046200000e0000 */
[----:B------:R2:W-:Y:S07]  /*26c0*/  STL.64 [R1+0x78], R22 ;  /* 0x0000781601007387 */ /* 0x0005ee0000100a00 */
[----:B------:R2:W1:Y:S01]  /*26d0*/  R2UR UR50, R34 ;  /* 0x00000000223273c2 */ /* 0x00046200000e0000 */
[----:B0-----:R2:W-:Y:S04]  /*26e0*/  STL.64 [R1+0x60], R16 ;  /* 0x0000601001007387 */ /* 0x0015e80000100a00 */
[----:B------:R2:W-:Y:S03]  /*26f0*/  STL.64 [R1+0x68], R18 ;  /* 0x0000681201007387 */ /* 0x0005e60000100a00 */
[----:B------:R2:W0:Y:S08]  /*2700*/  R2UR UR51, R33 ;  /* 0x00000000213373c2 */ /* 0x00043000000e0000 */
[----:B------:R2:W0:Y:S08]  /*2710*/  R2UR UR52, R32 ;  /* 0x00000000203473c2 */ /* 0x00043000000e0000 */
[----:B------:R2:W0:Y:S01]  /*2720*/  R2UR UR53, R7 ;  /* 0x00000000073573c2 */ /* 0x00042200000e0000 */
[----:B-1----:R2:W-:Y:S04]  /*2730*/  STL.64 [R1+0x50], R12 ;  /* 0x0000500c01007387 */ /* 0x0025e80000100a00 */
[----:B------:R2:W-:Y:S03]  /*2740*/  STL.64 [R1+0x58], R14 ;  /* 0x0000580e01007387 */ /* 0x0005e60000100a00 */
[----:B------:R2:W1:Y:S01]  /*2750*/  R2UR UR55, R5 ;  /* 0x00000000053773c2 */ /* 0x00046200000e0000 */
[----:B------:R2:W-:Y:S07]  /*2760*/  STL [R1+0x17c], R0 ;  /* 0x00017c0001007387 */ /* 0x0005ee0000100800 */
[----:B------:R2:W0:Y:S08]  /*2770*/  R2UR UR56, R4 ;  /* 0x00000000043873c2 */ /* 0x00043000000e0000 */
[----:B------:R2:W0:Y:S08]  /*2780*/  R2UR UR57, R11 ;  /* 0x000000000b3973c2 */ /* 0x00043000000e0000 */
[----:B------:R2:W0:Y:S08]  /*2790*/  R2UR UR58, R10 ;  /* 0x000000000a3a73c2 */ /* 0x00043000000e0000 */
[----:B------:R2:W0:Y:S08]  /*27a0*/  R2UR UR59, R9 ;  /* 0x00000000093b73c2 */ /* 0x00043000000e0000 */
[----:B------:R2:W0:Y:S01]  /*27b0*/  R2UR UR60, R8 ;  /* 0x00000000083c73c2 */ /* 0x00042200000e0000 */
[----:B------:R-:W-:Y:S05]  /*27c0*/  @P2 BRA `(.L_x_1351) ;  /* 0x000002a000002947 */ /* 0x000fea0003800000 */
[----:B-1234-:R-:W1:Y:S04]  /*27d0*/  LDS.128 R12, [0x240] ;  /* 0x00024000ff0c7984 */ /* 0x01ee680000000c00 */
[----:B------:R-:W2:Y:S04]  /*27e0*/  LDS.128 R8, [0x250] ;  /* 0x00025000ff087984 */ /* 0x000ea80000000c00 */
        /* <DEDUP_REMOVED lines=14> */
[----:B---3--:R3:W-:Y:S04]  /*28d0*/  STL.64 [R1+0x20], R16 ;  /* 0x0000201001007387 */ /* 0x0087e80000100a00 */
[----:B------:R3:W-:Y:S04]  /*28e0*/  STL.64 [R1+0x28], R18 ;  /* 0x0000281201007387 */ /* 0x0007e80000100a00 */
[----:B------:R-:W4:Y:S04]  /*28f0*/  LDS.128 R16, [0x2e0] ;  /* 0x0002e000ff107984 */ /* 0x000f280000000c00 */
[----:B------:R-:W0:Y:S04]  /*2900*/  LDS.128 R32, [0x320] ;  /* 0x00032000ff207984 */ /* 0x000e280000000c00 */
[----:B------:R-:W0:Y:S04]  /*2910*/  LDS.128 R36, [0x330] ;  /* 0x00033000ff247984 */ /* 0x000e280000000c00 */
[----:B------:R-:W0:Y:S04]  /*2920*/  LDS.128 R40, [0x340] ;  /* 0x00034000ff287984 */ /* 0x000e280000000c00 */
[----:B-1----:R3:W-:Y:S04]  /*2930*/  STL.64 [R1+0x10], R12 ;  /* 0x0000100c01007387 */ /* 0x0027e80000100a00 */
[----:B------:R3:W-:Y:S04]  /*2940*/  STL.64 [R1+0x18], R14 ;  /* 0x0000180e01007387 */ /* 0x0007e80000100a00 */
[----:B------:R-:W1:Y:S04]  /*2950*/  LDS.128 R12, [0x2d0] ;  /* 0x0002d000ff0c7984 */ /* 0x000e680000000c00 */
        /* <DEDUP_REMOVED lines=15> */
[----:B--2---:R3:W-:Y:S04]  /*2a50*/  STL.64 [R1], R8 ;  /* 0x0000000801007387 */ /* 0x0047e80000100a00 */
[----:B------:R3:W-:Y:S02]  /*2a60*/  STL.64 [R1+0x8], R10 ;  /* 0x0000080a01007387 */ /* 0x0007e40000100a00 */
.L_x_1351:
        /* <DEDUP_REMOVED lines=10> */
[----:B--2---:R-:W-:Y:S01]  /*2b10*/  IADD3 R4, R3, 0xffffffe, RZ ;  /* 0x0ffffffe03047810 */ /* 0x004fe20007ffe0ff */
[----:B------:R-:W-:-:S05]  /*2b20*/  IMAD.MOV.U32 R3, RZ, RZ, R6 ;  /* 0x000000ffff037224 */ /* 0x000fca00078e0006 */
        /* <DEDUP_REMOVED lines=8> */
.L_x_1420:
[----:B------:R-:W2:Y:S01]  /*2bb0*/  S2R R5, SR_CTAID.Y ;  /* 0x0000000000057919 */ /* 0x000ea20000002600 */
[----:B------:R-:W-:-:S03]  /*2bc0*/  ISETP.NE.U32.AND P0, PT, RZ, c[0x0][0x200], PT ;  /* 0x00008000ff007a0c */ /* 0x000fc60003f05070 */
[----:B------:R-:W3:Y:S01]  /*2bd0*/  LDL R228, [R1+0x18c] ;  /* 0x00018c0001e47983 */ /* 0x000ee20000100800 */
[----:B------:R-:W-:-:S13]  /*2be0*/  ISETP.NE.AND.EX P0, PT, RZ, c[0x0][0x204], PT, P0 ;  /* 0x00008100ff007a0c */ /* 0x000fda0003f05300 */
[----:B------:R-:W-:Y:S01]  /*2bf0*/  @P0 SHF.R.S32.HI R7, RZ, 0x1f, R3 ;  /* 0x0000001fff070819 */ /* 0x000fe20000011403 */
[----:B--2---:R-:W-:-:S05]  /*2c00*/  @P0 IMAD R6, R5, c[0x0][0x1d4], RZ ;  /* 0x0000750005060a24 */ /* 0x004fca00078e02ff */
[--C-:B------:R-:W-:Y:S02]  /*2c10*/  @P0 SHF.R.S32.HI R5, RZ, 0x1f, R6.reuse ;  /* 0x0000001fff050819 */ /* 0x100fe40000011406 */
[----:B------:R-:W-:-:S04]  /*2c20*/  @P0 IADD3 R6, P1, P3, R3, c[0x0][0x200], R6 ;  /* 0x0000800003060a10 */ /* 0x000fc80007b3e006 */
[----:B------:R-:W-:-:S05]  /*2c30*/  @P0 IADD3.X R7, R7, c[0x0][0x204], R5, P1, P3 ;  /* 0x0000810007070a10 */ /* 0x000fca0000fe6405 */
[----:B------:R2:W4:Y:S01]  /*2c40*/  @P0 LDG.E.U8 R6, [R6.64] ;  /* 0x0000002406060981 */ /* 0x000522000c1e1100 */
[----:B------:R-:W-:Y:S01]  /*2c50*/  IABS R5, R3 ;  /* 0x0000000300057213 */ /* 0x000fe20000000000 */
[----:B------:R-:W-:Y:S01]  /*2c60*/  BSSY B1, `(.L_x_1354) ;  /* 0x0000039000017945 */ /* 0x000fe20003800000 */
[----:B------:R-:W-:Y:S02]  /*2c70*/  ISETP.GE.AND P3, PT, R3, RZ, PT ;  /* 0x000000ff0300720c */ /* 0x000fe40003f66270 */
[----:B------:R-:W-:Y:S02]  /*2c80*/  ISETP.NE.AND P4, PT, RZ, c[0x0][0x1d4], PT ;  /* 0x00007500ff007a0c */ /* 0x000fe40003f85270 */
[----:B--2---:R-:W-:Y:S02]  /*2c90*/  IABS R7, c[0x0][0x1d4] ;  /* 0x0000750000077a13 */ /* 0x004fe40000000000 */
[----:B----4-:R-:W-:Y:S01]  /*2ca0*/  ISETP.NE.AND P0, PT, R6, RZ, P0 ;  /* 0x000000ff0600720c */ /* 0x010fe20000705270 */
[----:B---3--:R-:W-:Y:S01]  /*2cb0*/  IMAD.HI.U32 R6, R228, R5, RZ ;  /* 0x00000005e4067227 */ /* 0x008fe200078e00ff */
[----:B------:R-:W-:-:S04]  /*2cc0*/  IABS R228, c[0x0][0x1d4] ;  /* 0x0000750000e47a13 */ /* 0x000fc80000000000 */
[----:B------:R-:W-:-:S05]  /*2cd0*/  IADD3 R6, -R6, RZ, RZ ;  /* 0x000000ff06067210 */ /* 0x000fca0007ffe1ff */
[----:B------:R-:W-:-:S05]  /*2ce0*/  IMAD R5, R7, R6, R5 ;  /* 0x0000000607057224 */ /* 0x000fca00078e0205 */
[----:B------:R-:W-:-:S13]  /*2cf0*/  ISETP.GT.U32.AND P1, PT, R228, R5, PT ;  /* 0x00000005e400720c */ /* 0x000fda0003f24070 */
[----:B------:R-:W-:-:S05]  /*2d00*/  @!P1 IMAD.IADD R5, R5, 0x1, -R7 ;  /* 0x0000000105059824 */ /* 0x000fca00078e0a07 */
[----:B------:R-:W-:-:S13]  /*2d10*/  ISETP.GT.U32.AND P1, PT, R228, R5, PT ;  /* 0x00000005e400720c */ /* 0x000fda0003f24070 */
[----:B------:R-:W-:Y:S02]  /*2d20*/  @!P1 IADD3 R5, R5, -R7, RZ ;  /* 0x8000000705059210 */ /* 0x000fe40007ffe0ff */
[----:B------:R-:W-:-:S03]  /*2d30*/  ISETP.GE.AND P1, PT, R3, UR39, PT ;  /* 0x0000002703007c0c */ /* 0x000fc6000bf26270 */
[----:B------:R-:W-:Y:S01]  /*2d40*/  @!P3 IMAD.MOV R5, RZ, RZ, -R5 ;  /* 0x000000ffff05b224 */ /* 0x000fe200078e0a05 */
[----:B------:R-:W-:-:S09]  /*2d50*/  @!P4 LOP3.LUT R5, RZ, c[0x0][0x1d4], RZ, 0x33, !PT ;  /* 0x00007500ff05ca12 */ /* 0x000fd200078e33ff */
[----:B------:R-:W-:Y:S05]  /*2d60*/  @P1 BRA `(.L_x_1355) ;  /* 0x0000028000001947 */ /* 0x000fea0003800000 */
[----:B------:R-:W-:Y:S01]  /*2d70*/  IMAD.SHL.U32 R246, R5, 0x4, RZ ;  /* 0x0000000405f67824 */ /* 0x000fe200078e00ff */
[----:B------:R-:W-:Y:S01]  /*2d80*/  MOV R6, UR4 ;  /* 0x0000000400067c02 */ /* 0x000fe20008000f00 */
[----:B------:R-:W-:Y:S02]  /*2d90*/  ULDC UR4, c[0x0][0x1ec] ;  /* 0x00007b0000047ab9 */ /* 0x000fe40000000800 */
[----:B------:R-:W-:Y:S01]  /*2da0*/  UISETP.NE.AND UP0, UPT, URZ, UR4, UPT ;  /* 0x000000043f00728c */ /* 0x000fe2000bf05270 */
[----:B------:R-:W-:Y:S01]  /*2db0*/  SHF.R.S32.HI R247, RZ, 0x1f, R246 ;  /* 0x0000001ffff77819 */ /* 0x000fe200000114f6 */
[----:B------:R2:W3:Y:S01]  /*2dc0*/  R2UR UR4, R6 ;  /* 0x00000000060473c2 */ /* 0x0004e200000e0000 */
[----:B------:R-:W-:-:S04]  /*2dd0*/  IADD3 R7, P2, R0, R246, RZ ;  /* 0x000000f600077210 */ /* 0x000fc80007f5e0ff */
[----:B------:R-:W-:Y:S02]  /*2de0*/  IADD3.X R104, R4, R247, RZ, P2, !PT ;  /* 0x000000f704687210 */ /* 0x000fe400017fe4ff */
[----:B--2---:R-:W-:-:S04]  /*2df0*/  LEA R6, P2, R7, c[0x0][0x198], 0x2 ;  /* 0x0000660007067a11 */ /* 0x004fc800078410ff */
[----:B------:R-:W-:-:S05]  /*2e00*/  LEA.HI.X R7, R7, c[0x0][0x19c], R104, 0x2, P2 ;  /* 0x0000670007077a11 */ /* 0x000fca00010f1468 */
[----:B------:R2:W5:Y:S01]  /*2e10*/  LDG.E.128 R104, [R6.64] ;  /* 0x0000002406687981 */ /* 0x000562000c1e1d00 */
[----:B------:R-:W-:-:S13]  /*2e20*/  PLOP3.LUT P2, PT, PT, PT, UP0, 0x80, 0x0 ;  /* 0x000000000000781c */ /* 0x000fda0003f4f008 */
[----:B---3--:R-:W-:Y:S05]  /*2e30*/  @P2 BRA `(.L_x_1355) ;  /* 0x000001b000002947 */ /* 0x008fea0003800000 */
[----:B--2---:R-:W2:Y:S01]  /*2e40*/  S2R R228, SR_CTAID.X ;  /* 0x0000000000e47919 */ /* 0x004ea20000002500 */
[----:B------:R-:W-:-:S03]  /*2e50*/  ISETP.NE.AND P5, PT, R2, RZ, PT ;  /* 0x000000ff0200720c */ /* 0x000fc60003fa5270 */
[----:B------:R3:W-:Y:S10]  /*2e60*/  STL [R1+0x194], R0 ;  /* 0x0001940001007387 */ /* 0x0007f40000100800 */
[----:B------:R-:W-:Y:S01]  /*2e70*/  @P5 MOV R7, 0x4 ;  /* 0x0000000400075802 */ /* 0x000fe20000000f00 */
[----:B---3--:R-:W3:Y:S01]  /*2e80*/  LDL R0, [R1+0x40] ;  /* 0x0000400001007983 */ /* 0x008ee20000100800 */
[----:B--2---:R-:W-:-:S04]  /*2e90*/  @P5 IMAD R6, R252, c[0x0][0x1d8], R228 ;  /* 0x00007600fc065a24 */ /* 0x004fc800078e02e4 */
[----:B------:R-:W-:-:S04]  /*2ea0*/  @P5 IMAD.SHL.U32 R6, R6, 0x80, RZ ;  /* 0x0000008006065824 */ /* 0x000fc800078e00ff */
[----:B------:R-:W-:-:S05]  /*2eb0*/  @P5 IMAD.WIDE R6, R6, R7, c[0x0][0x230] ;  /* 0x00008c0006065625 */ /* 0x000fca00078e0207 */
[----:B------:R2:W4:Y:S04]  /*2ec0*/  @P5 LDG.E.128 R228, [R6.64] ;  /* 0x0000002406e45981 */ /* 0x000528000c1e1d00 */
[----:B--2---:R-:W2:Y:S04]  /*2ed0*/  LDL R6, [R1+0x44] ;  /* 0x0000440001067983 */ /* 0x004ea80000100800 */
[----:B------:R-:W2:Y:S01]  /*2ee0*/  LDL R7, [R1+0x48] ;  /* 0x0000480001077983 */ /* 0x000ea20000100800 */
[----:B---3-5:R-:W-:-:S03]  /*2ef0*/  FADD.FTZ R104, R0, R104 ;  /* 0x0000006800687221 */ /* 0x028fc60000010000 */
[----:B------:R3:W5:Y:S01]  /*2f00*/  LDL.LU R0, [R1+0x194] ;  /* 0x0001940001007983 */ /* 0x0007620000300800 */
[----:B----4-:R-:W-:-:S03]  /*2f10*/  @P5 FMUL.FTZ R104, R104, R228 ;  /* 0x000000e468685220 */ /* 0x010fc60000410000 */
[----:B------:R-:W4:Y:S01]  /*2f20*/  LDL R228, [R1+0x4c] ;  /* 0x00004c0001e47983 */ /* 0x000f220000100800 */
[----:B--2---:R-:W-:Y:S01]  /*2f30*/  FADD.FTZ R105, R6, R105 ;  /* 0x0000006906697221 */ /* 0x004fe20000010000 */
[----:B------:R-:W-:Y:S01]  /*2f40*/  SHF.R.S32.HI R6, RZ, 0x1f, R244 ;  /* 0x0000001fff067819 */ /* 0x000fe200000114f4 */
[----:B------:R-:W-:Y:S01]  /*2f50*/  FADD.FTZ R106, R7, R106 ;  /* 0x0000006a076a7221 */ /* 0x000fe20000010000 */
[----:B------:R-:W-:Y:S01]  /*2f60*/  IADD3 R7, P3, R244, R246, RZ ;  /* 0x000000f6f4077210 */ /* 0x000fe20007f7e0ff */
[----:B------:R-:W-:Y:S02]  /*2f70*/  @P5 FMUL.FTZ R105, R105, R229 ;  /* 0x000000e569695220 */ /* 0x000fe40000410000 */
[----:B------:R-:W-:Y:S02]  /*2f80*/  @P5 FMUL.FTZ R106, R106, R230 ;  /* 0x000000e66a6a5220 */ /* 0x000fe40000410000 */
[----:B----4-:R-:W-:Y:S02]  /*2f90*/  FADD.FTZ R107, R228, R107 ;  /* 0x0000006be46b7221 */ /* 0x010fe40000010000 */
[----:B------:R-:W-:Y:S01]  /*2fa0*/  IMAD.X R228, R6, 0x1, R247, P3 ;  /* 0x0000000106e47824 */ /* 0x000fe200018e06f7 */
[----:B------:R-:W-:Y:S01]  /*2fb0*/  LEA R6, P3, R7, c[0x0][0x198], 0x2 ;  /* 0x0000660007067a11 */ /* 0x000fe200078610ff */
[----:B------:R-:W-:-:S03]  /*2fc0*/  @P5 FMUL.FTZ R107, R107, R231 ;  /* 0x000000e76b6b5220 */ /* 0x000fc60000410000 */
[----:B------:R-:W-:-:S05]  /*2fd0*/  LEA.HI.X R7, R7, c[0x0][0x19c], R228, 0x2, P3 ;  /* 0x0000670007077a11 */ /* 0x000fca00018f14e4 */
[----:B------:R3:W-:Y:S04]  /*2fe0*/  STG.E.128 [R6.64], R104 ;  /* 0x0000006806007986 */ /* 0x0007e8000c101d24 */
.L_x_1355:
[----:B--2---:R-:W-:Y:S05]  /*2ff0*/  BSYNC B1 ;  /* 0x0000000000017941 */ /* 0x004fea0003800000 */
.L_x_1354:
[----:B---3--:R-:W2:Y:S01]  /*3000*/  S2R R6, SR_CTAID.X ;  /* 0x0000000000067919 */ /* 0x008ea20000002500 */
[----:B------:R-:W-:Y:S01]  /*3010*/  HFMA2.MMA R7, -RZ, RZ, 0, 2.384185791015625e-07 ;  /* 0x00000004ff077435 */ /* 0x000fe200000001ff */
[----:B------:R-:W-:Y:S01]  /*3020*/  BSSY B1, `(.L_x_1356) ;  /* 0x000002d000017945 */ /* 0x000fe20003800000 */
[----:B--2---:R-:W-:-:S05]  /*3030*/  IMAD R6, R252, c[0x0][0x1d8], R6 ;  /* 0x00007600fc067a24 */ /* 0x004fca00078e0206 */
[----:B------:R-:W-:-:S05]  /*3040*/  LEA R6, R6, 0x4, 0x7 ;  /* 0x0000000406067811 */ /* 0x000fca00078e38ff */
[----:B------:R-:W-:Y:S01]  /*3050*/  IMAD.WIDE R6, R6, R7, c[0x0][0x230] ;  /* 0x00008c0006067625 */ /* 0x000fe200078e0207 */
[----:B------:R-:W-:Y:S05]  /*3060*/  @P1 BRA `(.L_x_1357) ;  /* 0x0000028000001947 */ /* 0x000fea0003800000 */
[----:B------:R-:W-:Y:S01]  /*3070*/  IMAD.U32 R108, RZ, RZ, UR4 ;  /* 0x00000004ff6c7e24 */ /* 0x000fe2000f8e00ff */
[----:B------:R-:W-:Y:S02]  /*3080*/  ULDC UR4, c[0x0][0x1ec] ;  /* 0x00007b0000047ab9 */ /* 0x000fe40000000800 */
[----:B------:R-:W-:Y:S02]  /*3090*/  UISETP.NE.AND UP0, UPT, URZ, UR4, UPT ;  /* 0x000000043f00728c */ /* 0x000fe4000bf05270 */
[----:B------:R2:W3:Y:S02]  /*30a0*/  R2UR UR4, R108 ;  /* 0x000000006c0473c2 */ /* 0x0004e400000e0000 */
[----:B--2---:R-:W-:-:S04]  /*30b0*/  IADD3 R108, R5, c[0x0][0x1d4], RZ ;  /* 0x00007500056c7a10 */ /* 0x004fc80007ffe0ff */
[----:B------:R-:W-:-:S04]  /*30c0*/  SHF.L.U32 R246, R108, 0x2, RZ ;  /* 0x000000026cf67819 */ /* 0x000fc800000006ff */
[----:B------:R-:W-:Y:S02]  /*30d0*/  SHF.R.S32.HI R247, RZ, 0x1f, R246 ;  /* 0x0000001ffff77819 */ /* 0x000fe400000114f6 */
[----:B-----5:R-:W-:-:S05]  /*30e0*/  IADD3 R109, P2, R0, R246, RZ ;  /* 0x000000f6006d7210 */ /* 0x020fca0007f5e0ff */
[----:B------:R-:W-:Y:S01]  /*30f0*/  IMAD.X R110, R4, 0x1, R247, P2 ;  /* 0x00000001046e7824 */ /* 0x000fe200010e06f7 */
[----:B------:R-:W-:-:S04]  /*3100*/  LEA R108, P2, R109, c[0x0][0x198], 0x2 ;  /* 0x000066006d6c7a11 */ /* 0x000fc800078410ff */
[----:B------:R-:W-:-:S06]  /*3110*/  LEA.HI.X R109, R109, c[0x0][0x19c], R110, 0x2, P2 ;  /* 0x000067006d6d7a11 */ /* 0x000fcc00010f146e */
[----:B------:R-:W5:Y:S01]  /*3120*/  LDG.E.128 R108, [R108.64] ;  /* 0x000000246c6c7981 */ /* 0x000f62000c1e1d00 */
[----:B------:R-:W-:-:S13]  /*3130*/  PLOP3.LUT P2, PT, PT, PT, UP0, 0x80, 0x0 ;  /* 0x000000000000781c */ /* 0x000fda0003f4f008 */
[----:B---3--:R-:W-:Y:S05]  /*3140*/  @P2 BRA `(.L_x_1357) ;  /* 0x000001a000002947 */ /* 0x008fea0003800000 */
[----:B------:R-:W-:Y:S01]  /*3150*/  ISETP.NE.AND P4, PT, R2, RZ, PT ;  /* 0x000000ff0200720c */ /* 0x000fe20003f85270 */
[----:B------:R2:W-:Y:S04]  /*3160*/  STL [R1+0x19c], R4 ;  /* 0x00019c0401007387 */ /* 0x0005e80000100800 */
[----:B--2---:R-:W2:Y:S04]  /*3170*/  LDL R4, [R1+0x30] ;  /* 0x0000300001047983 */ /* 0x004ea80000100800 */
[----:B------:R3:W-:Y:S04]  /*3180*/  STL [R1+0x198], R3 ;  /* 0x0001980301007387 */ /* 0x0007e80000100800 */
[----:B------:R-:W4:Y:S04]  /*3190*/  @P4 LDG.E.128 R228, [R6.64] ;  /* 0x0000002406e44981 */ /* 0x000f28000c1e1d00 */
[----:B---3--:R-:W3:Y:S04]  /*31a0*/  LDL R3, [R1+0x34] ;  /* 0x0000340001037983 */ /* 0x008ee80000100800 */
[----:B------:R1:W-:Y:S04]  /*31b0*/  STL [R1+0x194], R0 ;  /* 0x0001940001007387 */ /* 0x0003e80000100800 */
[----:B-1----:R-:W4:Y:S01]  /*31c0*/  LDL R0, [R1+0x38] ;  /* 0x0000380001007983 */ /* 0x002f220000100800 */
[----:B--2--5:R-:W-:-:S03]  /*31d0*/  FADD.FTZ R108, R4, R108 ;  /* 0x0000006c046c7221 */ /* 0x024fc60000010000 */
[----:B------:R1:W5:Y:S01]  /*31e0*/  LDL.LU R4, [R1+0x19c] ;  /* 0x00019c0001047983 */ /* 0x0003620000300800 */
[----:B---3--:R-:W-:-:S03]  /*31f0*/  FADD.FTZ R109, R3, R109 ;  /* 0x0000006d036d7221 */ /* 0x008fc60000010000 */
[----:B------:R1:W5:Y:S01]  /*3200*/  LDL.LU R3, [R1+0x198] ;  /* 0x0001980001037983 */ /* 0x0003620000300800 */
[----:B----4-:R-:W-:-:S03]  /*3210*/  FADD.FTZ R110, R0, R110 ;  /* 0x0000006e006e7221 */ /* 0x010fc60000010000 */
[----:B------:R1:W5:Y:S01]  /*3220*/  LDL.LU R0, [R1+0x194] ;  /* 0x0001940001007983 */ /* 0x0003620000300800 */
[----:B------:R-:W-:-:S03]  /*3230*/  @P4 FMUL.FTZ R110, R110, R230 ;  /* 0x000000e66e6e4220 */ /* 0x000fc60000410000 */
[----:B------:R-:W2:Y:S01]  /*3240*/  LDL R230, [R1+0x3c] ;  /* 0x00003c0001e67983 */ /* 0x000ea20000100800 */
[----:B------:R-:W-:Y:S01]  /*3250*/  @P4 FMUL.FTZ R108, R108, R228 ;  /* 0x000000e46c6c4220 */ /* 0x000fe20000410000 */
[----:B------:R-:W-:Y:S01]  /*3260*/  SHF.R.S32.HI R228, RZ, 0x1f, R244 ;  /* 0x0000001fffe47819 */ /* 0x000fe200000114f4 */
[----:B------:R-:W-:Y:S01]  /*3270*/  @P4 FMUL.FTZ R109, R109, R229 ;  /* 0x000000e56d6d4220 */ /* 0x000fe20000410000 */
[----:B------:R-:W-:Y:S01]  /*3280*/  IADD3 R229, P3, R244, R246, RZ ;  /* 0x000000f6f4e57210 */ /* 0x000fe20007f7e0ff */
[----:B--2---:R-:W-:-:S03]  /*3290*/  FADD.FTZ R111, R230, R111 ;  /* 0x0000006fe66f7221 */ /* 0x004fc60000010000 */
[----:B------:R-:W-:Y:S02]  /*32a0*/  IADD3.X R230, R228, R247, RZ, P3, !PT ;  /* 0x000000f7e4e67210 */ /* 0x000fe40001ffe4ff */
[----:B------:R-:W-:Y:S01]  /*32b0*/  LEA R228, P3, R229, c[0x0][0x198], 0x2 ;  /* 0x00006600e5e47a11 */ /* 0x000fe200078610ff */
[----:B------:R-:W-:-:S03]  /*32c0*/  @P4 FMUL.FTZ R111, R111, R231 ;  /* 0x000000e76f6f4220 */ /* 0x000fc60000410000 */
[----:B------:R-:W-:-:S05]  /*32d0*/  LEA.HI.X R229, R229, c[0x0][0x19c], R230, 0x2, P3 ;  /* 0x00006700e5e57a11 */ /* 0x000fca00018f14e6 */
[----:B------:R1:W-:Y:S04]  /*32e0*/  STG.E.128 [R228.64], R108 ;  /* 0x0000006ce4007986 */ /* 0x0003e8000c101d24 */
.L_x_1357:
[----:B------:R-:W-:Y:S05]  /*32f0*/  BSYNC B1 ;  /* 0x0000000000017941 */ /* 0x000fea0003800000 */
.L_x_1356:
[----:B------:R-:W-:Y:S01]  /*3300*/  BSSY B1, `(.L_x_1358) ;  /* 0x000002b000017945 */ /* 0x000fe20003800000 */
[----:B------:R-:W-:Y:S05]  /*3310*/  @P1 BRA `(.L_x_1359) ;  /* 0x0000029000001947 */ /* 0x000fea0003800000 */
[----:B-1----:R-:W-:Y:S01]  /*3320*/  IMAD.U32 R8, RZ, RZ, UR4 ;  /* 0x00000004ff087e24 */ /* 0x002fe2000f8e00ff */
[----:B------:R-:W-:Y:S02]  /*3330*/  ULDC UR4, c[0x0][0x1ec] ;  /* 0x00007b0000047ab9 */ /* 0x000fe40000000800 */
[----:B------:R-:W-:Y:S02]  /*3340*/  UISETP.NE.AND UP0, UPT, URZ, UR4, UPT ;  /* 0x000000043f00728c */ /* 0x000fe4000bf05270 */
[----:B------:R1:W2:Y:S02]  /*3350*/  R2UR UR4, R8 ;  /* 0x00000000080473c2 */ /* 0x0002a400000e0000 */
[----:B-1----:R-:W-:-:S05]  /*3360*/  MOV R8, c[0x0][0x1d4] ;  /* 0x0000750000087a02 */ /* 0x002fca0000000f00 */
[----:B------:R-:W-:-:S05]  /*3370*/  IMAD R8, R8, 0x2, R5 ;  /* 0x0000000208087824 */ /* 0x000fca00078e0205 */
        /* <DEDUP_REMOVED lines=8> */
[----:B--2---:R-:W-:Y:S05]  /*3400*/  @P2 BRA `(.L_x_1359) ;  /* 0x000001a000002947 */ /* 0x004fea0003800000 */
[----:B------:R-:W-:Y:S01]  /*3410*/  ISETP.NE.AND P4, PT, R2, RZ, PT ;  /* 0x000000ff0200720c */ /* 0x000fe20003f85270 */
[----:B------:R1:W-:Y:S04]  /*3420*/  STL [R1+0x19c], R4 ;  /* 0x00019c0401007387 */ /* 0x0003e80000100800 */
[----:B-1----:R-:W2:Y:S04]  /*3430*/  LDL R4, [R1+0x20] ;  /* 0x0000200001047983 */ /* 0x002ea80000100800 */
[----:B------:R1:W-:Y:S04]  /*3440*/  STL [R1+0x198], R3 ;  /* 0x0001980301007387 */ /* 0x0003e80000100800 */
[----:B------:R-:W3:Y:S04]  /*3450*/  @P4 LDG.E.128 R228, [R6.64+0x10] ;  /* 0x0000102406e44981 */ /* 0x000ee8000c1e1d00 */
[----:B-1----:R-:W4:Y:S04]  /*3460*/  LDL R3, [R1+0x24] ;  /* 0x0000240001037983 */ /* 0x002f280000100800 */
[----:B------:R1:W-:Y:S04]  /*3470*/  STL [R1+0x194], R0 ;  /* 0x0001940001007387 */ /* 0x0003e80000100800 */
[----:B-1----:R-:W3:Y:S01]  /*3480*/  LDL R0, [R1+0x28] ;  /* 0x0000280001007983 */ /* 0x002ee20000100800 */
[----:B--2--5:R-:W-:-:S03]  /*3490*/  FADD.FTZ R8, R4, R8 ;  /* 0x0000000804087221 */ /* 0x024fc60000010000 */
[----:B------:R1:W5:Y:S01]  /*34a0*/  LDL.LU R4, [R1+0x19c] ;  /* 0x00019c0001047983 */ /* 0x0003620000300800 */
[----:B----4-:R-:W-:-:S03]  /*34b0*/  FADD.FTZ R9, R3, R9 ;  /* 0x0000000903097221 */ /* 0x010fc60000010000 */
[----:B------:R1:W5:Y:S01]  /*34c0*/  LDL.LU R3, [R1+0x198] ;  /* 0x0001980001037983 */ /* 0x0003620000300800 */
[----:B---3--:R-:W-:-:S03]  /*34d0*/  FADD.FTZ R10, R0, R10 ;  /* 0x0000000a000a7221 */ /* 0x008fc60000010000 */
        /* <DEDUP_REMOVED lines=13> */
.L_x_1359:
[----:B------:R-:W-:Y:S05]  /*35b0*/  BSYNC B1 ;  /* 0x0000000000017941 */ /* 0x000fea0003800000 */
.L_x_1358:
[----:B------:R-:W-:Y:S01]  /*35c0*/  BSSY B1, `(.L_x_1360) ;  /* 0x000002b000017945 */ /* 0x000fe20003800000 */
[----:B------:R-:W-:Y:S05]  /*35d0*/  @P1 BRA `(.L_x_1361) ;  /* 0x0000029000001947 */ /* 0x000fea0003800000 */
[----:B------:R-:W-:Y:S01]  /*35e0*/  IMAD.U32 R112, RZ, RZ, UR4 ;  /* 0x00000004ff707e24 */ /* 0x000fe2000f8e00ff */
[----:B------:R-:W-:Y:S02]  /*35f0*/  ULDC UR4, c[0x0][0x1ec] ;  /* 0x00007b0000047ab9 */ /* 0x000fe40000000800 */
[----:B------:R-:W-:Y:S02]  /*3600*/  UISETP.NE.AND UP0, UPT, URZ, UR4, UPT ;  /* 0x000000043f00728c */ /* 0x000fe4000bf05270 */
[----:B------:R2:W3:Y:S02]  /*3610*/  R2UR UR4, R112 ;  /* 0x00000000700473c2 */ /* 0x0004e400000e0000 */
[----:B--2---:R-:W-:-:S05]  /*3620*/  MOV R112, c[0x0][0x1d4] ;  /* 0x0000750000707a02 */ /* 0x004fca0000000f00 */
[----:B------:R-:W-:-:S04]  /*3630*/  IMAD R112, R112, 0x3, R5 ;  /* 0x0000000370707824 */ /* 0x000fc800078e0205 */
[----:B------:R-:W-:-:S05]  /*3640*/  IMAD.SHL.U32 R246, R112, 0x4, RZ ;  /* 0x0000000470f67824 */ /* 0x000fca00078e00ff */
[----:B------:R-:W-:Y:S02]  /*3650*/  SHF.R.S32.HI R247, RZ, 0x1f, R246 ;  /* 0x0000001ffff77819 */ /* 0x000fe400000114f6 */
[----:B-----5:R-:W-:-:S04]  /*3660*/  IADD3 R113, P2, R0, R246, RZ ;  /* 0x000000f600717210 */ /* 0x020fc80007f5e0ff */
[----:B------:R-:W-:Y:S02]  /*3670*/  IADD3.X R114, R4, R247, RZ, P2, !PT ;  /* 0x000000f704727210 */ /* 0x000fe400017fe4ff */
        /* <DEDUP_REMOVED lines=9> */
[----:B-1----:R-:W4:Y:S04]  /*3710*/  @P4 LDG.E.128 R228, [R6.64+0x20] ;  /* 0x0000202406e44981 */ /* 0x002f28000c1e1d00 */
        /* <DEDUP_REMOVED lines=15> */
[----:B--2---:R-:W-:-:S04]  /*3810*/  FADD.FTZ R115, R230, R115 ;  /* 0x00000073e6737221 */ /* 0x004fc80000010000 */
[----:B------:R-:W-:Y:S01]  /*3820*/  IMAD.X R230, R228, 0x1, R247, P3 ;  /* 0x00000001e4e67824 */ /* 0x000fe200018e06f7 */
[----:B------:R-:W-:Y:S01]  /*3830*/  LEA R228, P3, R229, c[0x0][0x198], 0x2 ;  /* 0x00006600e5e47a11 */ /* 0x000fe200078610ff */
[----:B------:R-:W-:-:S03]  /*3840*/  @P4 FMUL.FTZ R115, R115, R231 ;  /* 0x000000e773734220 */ /* 0x000fc60000410000 */
[----:B------:R-:W-:-:S05]  /*3850*/  LEA.HI.X R229, R229, c[0x0][0x19c], R230, 0x2, P3 ;  /* 0x00006700e5e57a11 */ /* 0x000fca00018f14e6 */
[----:B------:R1:W-:Y:S04]  /*3860*/  STG.E.128 [R228.64], R112 ;  /* 0x00000070e4007986 */ /* 0x0003e8000c101d24 */
.L_x_1361:
[----:B------:R-:W-:Y:S05]  /*3870*/  BSYNC B1 ;  /* 0x0000000000017941 */ /* 0x000fea0003800000 */
.L_x_1360:
[----:B------:R-:W-:Y:S01]  /*3880*/  BSSY B1, `(.L_x_1362) ;  /* 0x000002b000017945 */ /* 0x000fe20003800000 */
[----:B------:R-:W-:Y:S05]  /*3890*/  @P1 BRA `(.L_x_1363) ;  /* 0x0000029000001947 */ /* 0x000fea0003800000 */
[----:B------:R-:W-:Y:S01]  /*38a0*/  MOV R116, UR4 ;  /* 0x0000000400747c02 */ /* 0x000fe20008000f00 */
[----:B------:R-:W-:Y:S02]  /*38b0*/  ULDC UR4, c[0x0][0x1ec] ;  /* 0x00007b0000047ab9 */ /* 0x000fe40000000800 */
[----:B------:R-:W-:Y:S02]  /*38c0*/  UISETP.NE.AND UP0, UPT, URZ, UR4, UPT ;  /* 0x000000043f00728c */ /* 0x000fe4000bf05270 */
[----:B------:R2:W3:Y:S02]  /*38d0*/  R2UR UR4, R116 ;  /* 0x00000000740473c2 */ /* 0x0004e400000e0000 */
[----:B--2---:R-:W-:-:S05]  /*38e0*/  IMAD.MOV.U32 R116, RZ, RZ, c[0x0][0x1d4] ;  /* 0x00007500ff747624 */ /* 0x004fca00078e00ff */
[----:B------:R-:W-:-:S05]  /*38f0*/  LEA R116, R116, R5, 0x2 ;  /* 0x0000000574747211 */ /* 0x000fca00078e10ff */
        /* <DEDUP_REMOVED lines=11> */
[----:B--2---:R-:W2:Y:S04]  /*39b0*/  LDL R4, [R1] ;  /* 0x0000000001047983 */ /* 0x004ea80000100800 */
        /* <DEDUP_REMOVED lines=23> */
.L_x_1363:
[----:B------:R-:W-:Y:S05]  /*3b30*/  BSYNC B1 ;  /* 0x0000000000017941 */ /* 0x000fea0003800000 */
.L_x_1362:
[----:B------:R-:W-:Y:S01]  /*3b40*/  BSSY B1, `(.L_x_1364) ;  /* 0x0000021000017945 */ /* 0x000fe20003800000 */
[----:B------:R-:W-:Y:S05]  /*3b50*/  @P1 BRA `(.L_x_1365) ;  /* 0x000001f000001947 */ /* 0x000fea0003800000 */
[----:B------:R-:W-:Y:S01]  /*3b60*/  MOV R120, UR4 ;  /* 0x0000000400787c02 */ /* 0x000fe20008000f00 */
[----:B------:R-:W-:Y:S02]  /*3b70*/  ULDC UR4, c[0x0][0x1ec] ;  /* 0x00007b0000047ab9 */ /* 0x000fe40000000800 */
[----:B------:R-:W-:Y:S02]  /*3b80*/  UISETP.NE.AND UP0, UPT, URZ, UR4, UPT ;  /* 0x000000043f00728c */ /* 0x000fe4000bf05270 */
[----:B------:R2:W3:Y:S02]  /*3b90*/  R2UR UR4, R120 ;  /* 0x00000000780473c2 */ /* 0x0004e400000e0000 */
[----:B--2---:R-:W-:-:S04]  /*3ba0*/  IMAD.MOV.U32 R120, RZ, RZ, c[0x0][0x1d4] ;  /* 0x00007500ff787624 */ /* 0x004fc800078e00ff */
        /* <DEDUP_REMOVED lines=10> */
[----:B------:R-:W-:-:S13]  /*3c50*/  ISETP.NE.AND P4, PT, R2, RZ, PT ;  /* 0x000000ff0200720c */ /* 0x000fda0003f85270 */
[----:B-1----:R-:W2:Y:S01]  /*3c60*/  @P4 LDG.E.128 R228, [R6.64+0x40] ;  /* 0x0000402406e44981 */ /* 0x002ea2000c1e1d00 */
[----:B-----5:R-:W-:Y:S02]  /*3c70*/  FADD.FTZ R120, R248, R120 ;  /* 0x00000078f8787221 */ /* 0x020fe40000010000 */
[----:B------:R-:W-:Y:S02]  /*3c80*/  FADD.FTZ R121, R249, R121 ;  /* 0x00000079f9797221 */ /* 0x000fe40000010000 */
[----:B------:R-:W-:Y:S02]  /*3c90*/  FADD.FTZ R122, R250, R122 ;  /* 0x0000007afa7a7221 */ /* 0x000fe40000010000 */
[----:B------:R-:W-:Y:S02]  /*3ca0*/  FADD.FTZ R123, R251, R123 ;  /* 0x0000007bfb7b7221 */ /* 0x000fe40000010000 */
[----:B--2---:R-:W-:Y:S01]  /*3cb0*/  @P4 FMUL.FTZ R120, R120, R228 ;  /* 0x000000e478784220 */ /* 0x004fe20000410000 */
[----:B------:R-:W-:Y:S01]  /*3cc0*/  SHF.R.S32.HI R228, RZ, 0x1f, R244 ;  /* 0x0000001fffe47819 */ /* 0x000fe200000114f4 */
[----:B------:R-:W-:Y:S01]  /*3cd0*/  @P4 FMUL.FTZ R121, R121, R229 ;  /* 0x000000e579794220 */ /* 0x000fe20000410000 */
[----:B------:R-:W-:Y:S01]  /*3ce0*/  IADD3 R229, P3, R244, R246, RZ ;  /* 0x000000f6f4e57210 */ /* 0x000fe20007f7e0ff */
[----:B------:R-:W-:-:S02]  /*3cf0*/  @P4 FMUL.FTZ R122, R122, R230 ;  /* 0x000000e67a7a4220 */ /* 0x000fc40000410000 */
[----:B------:R-:W-:Y:S01]  /*3d00*/  @P4 FMUL.FTZ R123, R123, R231 ;  /* 0x000000e77b7b4220 */ /* 0x000fe20000410000 */
[----:B------:R-:W-:Y:S02]  /*3d10*/  IADD3.X R230, R228, R247, RZ, P3, !PT ;  /* 0x000000f7e4e67210 */ /* 0x000fe40001ffe4ff */
[----:B------:R-:W-:-:S04]  /*3d20*/  LEA R228, P3, R229, c[0x0][0x198], 0x2 ;  /* 0x00006600e5e47a11 */ /* 0x000fc800078610ff */
[----:B------:R-:W-:-:S05]  /*3d30*/  LEA.HI.X R229, R229, c[0x0][0x19c], R230, 0x2, P3 ;  /* 0x00006700e5e57a11 */ /* 0x000fca00018f14e6 */
[----:B------:R1:W-:Y:S04]  /*3d40*/  STG.E.128 [R228.64], R120 ;  /* 0x00000078e4007986 */ /* 0x0003e8000c101d24 */
.L_x_1365:
[----:B------:R-:W-:Y:S05]  /*3d50*/  BSYNC B1 ;  /* 0x0000000000017941 */ /* 0x000fea0003800000 */
.L_x_1364:
        /* <DEDUP_REMOVED lines=28> */
[----:B------:R-:W-:Y:S02]  /*3f20*/  @P4 FMUL.FTZ R127, R127, R231 ;  /* 0x000000e77f7f4220 */ /* 0x000fe40000410000 */
[----:B------:R-:W-:Y:S01]  /*3f30*/  IMAD.X R230, R228, 0x1, R247, P3 ;  /* 0x00000001e4e67824 */ /* 0x000fe200018e06f7 */
[----:B------:R-:W-:-:S04]  /*3f40*/  LEA R228, P3, R229, c[0x0][0x198], 0x2 ;  /* 0x00006600e5e47a11 */ /* 0x000fc800078610ff */
[----:B------:R-:W-:-:S05]  /*3f50*/  LEA.HI.X R229, R229, c[0x0][0x19c], R230, 0x2, P3 ;  /* 0x00006700e5e57a11 */ /* 0x000fca00018f14e6 */
[----:B------:R1:W-:Y:S04]  /*3f60*/  STG.E.128 [R228.64], R124 ;  /* 0x0000007ce4007986 */ /* 0x0003e8000c101d24 */
.L_x_1367:
[----:B------:R-:W-:Y:S05]  /*3f70*/  BSYNC B1 ;  /* 0x0000000000017941 */ /* 0x000fea0003800000 */
.L_x_1366:
        /* <DEDUP_REMOVED lines=33> */
.L_x_1369:
[----:B------:R-:W-:Y:S05]  /*4190*/  BSYNC B1 ;  /* 0x0000000000017941 */ /* 0x000fea0003800000 */
.L_x_1368:
[----:B------:R-:W-:Y:S01]  /*41a0*/  BSSY B1, `(.L_x_1370) ;  /* 0x0000021000017945 */ /* 0x000fe20003800000 */
[----:B------:R-:W-:Y:S05]  /*41b0*/  @P1 BRA `(.L_x_1371) ;  /* 0x000001f000001947 */ /* 0x000fea0003800000 */
[----:B------:R-:W-:Y:S01]  /*41c0*/  IMAD.U32 R132, RZ, RZ, UR4 ;  /* 0x00000004ff847e24 */ /* 0x000fe2000f8e00ff */
[----:B------:R-:W-:Y:S02]  /*41d0*/  ULDC UR4, c[0x0][0x1ec] ;  /* 0x00007b0000047ab9 */ /* 0x000fe40000000800 */
[----:B------:R-:W-:Y:S02]  /*41e0*/  UISETP.NE.AND UP0, UPT, URZ, UR4, UPT ;  /* 0x000000043f00728c */ /* 0x000fe4000bf05270 */
[----:B------:R2:W3:Y:S02]  /*41f0*/  R2UR UR4, R132 ;  /* 0x00000000840473c2 */ /* 0x0004e400000e0000 */
[----:B--2---:R-:W-:-:S05]  /*4200*/  MOV R132, c[0x0][0x1d4] ;  /* 0x0000750000847a02 */ /* 0x004fca0000000f00 */
        /* <DEDUP_REMOVED lines=26> */
.L_x_1371:
[----:B------:R-:W-:Y:S05]  /*43b0*/  BSYNC B1 ;  /* 0x0000000000017941 */ /* 0x000fea0003800000 */
.L_x_1370:
        /* <DEDUP_REMOVED lines=33> */
.L_x_1373:
[----:B------:R-:W-:Y:S05]  /*45d0*/  BSYNC B1 ;  /* 0x0000000000017941 */ /* 0x000fea0003800000 */
.L_x_1372:
        /* <DEDUP_REMOVED lines=33> */
.L_x_1375:
[----:B------:R-:W-:Y:S05]  /*47f0*/  BSYNC B1 ;  /* 0x0000000000017941 */ /* 0x000fea0003800000 */
.L_x_1374:
        /* <DEDUP_REMOVED lines=33> */
.L_x_1377:
[----:B------:R-:W-:Y:S05]  /*4a10*/  BSYNC B1 ;  /* 0x0000000000017941 */ /* 0x000fea0003800000 */
.L_x_1376:
        /* <DEDUP_REMOVED lines=33> */
.L_x_1379:
[----:B------:R-:W-:Y:S05]  /*4c30*/  BSYNC B1 ;  /* 0x0000000000017941 */ /* 0x000fea0003800000 */
.L_x_1378:
        /* <DEDUP_REMOVED lines=33> */
.L_x_1381:
[----:B------:R-:W-:Y:S05]  /*4e50*/  BSYNC B1 ;  /* 0x0000000000017941 */ /* 0x000fea0003800000 */
.L_x_1380:
        /* <DEDUP_REMOVED lines=19> */
[----:B0----5:R-:W-:Y:S02]  /*4f90*/  FADD.FTZ R156, R32, R156 ;  /* 0x0000009c209c7221 */ /* 0x021fe40000010000 */
        /* <DEDUP_REMOVED lines=13> */
.L_x_1383:
[----:B------:R-:W-:Y:S05]  /*5070*/  BSYNC B1 ;  /* 0x0000000000017941 */ /* 0x000fea0003800000 */
.L_x_1382:
        /* <DEDUP_REMOVED lines=18> */
[----:B01----:R-:W2:Y:S01]  /*51a0*/  @P4 LDG.E.128 R228, [R6.64+0xe0] ;  /* 0x0000e02406e44981 */ /* 0x003ea2000c1e1d00 */
        /* <DEDUP_REMOVED lines=14> */
.L_x_1385:
[----:B------:R-:W-:Y:S05]  /*5290*/  BSYNC B1 ;  /* 0x0000000000017941 */ /* 0x000fea0003800000 */
.L_x_1384:
        /* <DEDUP_REMOVED lines=33> */
.L_x_1387:
[----:B------:R-:W-:Y:S05]  /*54b0*/  BSYNC B1 ;  /* 0x0000000000017941 */ /* 0x000fea0003800000 */
.L_x_1386:
        /* <DEDUP_REMOVED lines=33> */
.L_x_1389:
[----:B------:R-:W-:Y:S05]  /*56d0*/  BSYNC B1 ;  /* 0x0000000000017941 */ /* 0x000fea0003800000 */
.L_x_1388:
        /* <DEDUP_REMOVED lines=33> */
.L_x_1391:
[----:B------:R-:W-:Y:S05]  /*58f0*/  BSYNC B1 ;  /* 0x0000000000017941 */ /* 0x000fea0003800000 */
.L_x_1390:
        /* <DEDUP_REMOVED lines=33> */
.L_x_1393:
[----:B------:R-:W-:Y:S05]  /*5b10*/  BSYNC B1 ;  /* 0x0000000000017941 */ /* 0x000fea0003800000 */
.L_x_1392:
        /* <DEDUP_REMOVED lines=33> */
.L_x_1395:
[----:B------:R-:W-:Y:S05]  /*5d30*/  BSYNC B1 ;  /* 0x0000000000017941 */ /* 0x000fea0003800000 */
.L_x_1394:
        /* <DEDUP_REMOVED lines=33> */
.L_x_1397:
[----:B------:R-:W-:Y:S05]  /*5f50*/  BSYNC B1 ;  /* 0x0000000000017941 */ /* 0x000fea0003800000 */
.L_x_1396:
        /* <DEDUP_REMOVED lines=33> */
.L_x_1399:
[----:B------:R-:W-:Y:S05]  /*6170*/  BSYNC B1 ;  /* 0x0000000000017941 */ /* 0x000fea0003800000 */
.L_x_1398:
        /* <DEDUP_REMOVED lines=33> */
.L_x_1401:
[----:B------:R-:W-:Y:S05]  /*6390*/  BSYNC B1 ;  /* 0x0000000000017941 */ /* 0x000fea0003800000 */
.L_x_1400:
        /* <DEDUP_REMOVED lines=33> */
.L_x_1403:
[----:B------:R-:W-:Y:S05]  /*65b0*/  BSYNC B1 ;  /* 0x0000000000017941 */ /* 0x000fea0003800000 */
.L_x_1402:
        /* <DEDUP_REMOVED lines=33> */
.L_x_1405:
[----:B------:R-:W-:Y:S05]  /*67d0*/  BSYNC B1 ;  /* 0x0000000000017941 */ /* 0x000fea0003800000 */
.L_x_1404:
        /* <DEDUP_REMOVED lines=33> */
.L_x_1407:
[----:B------:R-:W-:Y:S05]  /*69f0*/  BSYNC B1 ;  /* 0x0000000000017941 */ /* 0x000fea0003800000 */
.L_x_1406:
        /* <DEDUP_REMOVED lines=33> */
.L_x_1409:
[----:B------:R-:W-:Y:S05]  /*6c10*/  BSYNC B1 ;  /* 0x0000000000017941 */ /* 0x000fea0003800000 */
.L_x_1408:
        /* <DEDUP_REMOVED lines=33> */
.L_x_1411:
[----:B------:R-:W-:Y:S05]  /*6e30*/  BSYNC B1 ;  /* 0x0000000000017941 */ /* 0x000fea0003800000 */
.L_x_1410:
        /* <DEDUP_REMOVED lines=33> */
.L_x_1413:
[----:B------:R-:W-:Y:S05]  /*7050*/  BSYNC B1 ;  /* 0x0000000000017941 */ /* 0x000fea0003800000 */
.L_x_1412:
        /* <DEDUP_REMOVED lines=33> */
.L_x_1415:
[----:B------:R-:W-:Y:S05]  /*7270*/  BSYNC B1 ;  /* 0x0000000000017941 */ /* 0x000fea0003800000 */
.L_x_1414:
[----:B01----:R-:W-:Y:S01]  /*7280*/  MOV R228, c[0x0][0x1d4] ;  /* 0x0000750000e47a02 */ /* 0x003fe20000000f00 */
[----:B------:R-:W-:Y:S04]  /*7290*/  BSSY B1, `(.L_x_1416) ;  /* 0x0000020000017945 */ /* 0x000fe80003800000 */
[----:B------:R-:W-:Y:S01]  /*72a0*/  IMAD R5, R228, 0x1f, R5 ;  /* 0x0000001fe4057824 */ /* 0x000fe200078e0205 */
[----:B------:R-:W-:Y:S05]  /*72b0*/  @P1 BRA `(.L_x_1417) ;  /* 0x000001d000001947 */ /* 0x000fea0003800000 */
[----:B------:R-:W-:Y:S01]  /*72c0*/  SHF.L.U32 R5, R5, 0x2, RZ ;  /* 0x0000000205057819 */ /* 0x000fe200000006ff */
[----:B------:R-:W-:Y:S01]  /*72d0*/  IMAD.U32 R224, RZ, RZ, UR4 ;  /* 0x00000004ffe07e24 */ /* 0x000fe2000f8e00ff */
[----:B------:R-:W-:Y:S02]  /*72e0*/  ULDC UR4, c[0x0][0x1ec] ;  /* 0x00007b0000047ab9 */ /* 0x000fe40000000800 */
[----:B------:R-:W-:Y:S01]  /*72f0*/  SHF.R.S32.HI R246, RZ, 0x1f, R5 ;  /* 0x0000001ffff67819 */ /* 0x000fe20000011405 */
[----:B------:R-:W-:Y:S01]  /*7300*/  UISETP.NE.AND UP0, UPT, URZ, UR4, UPT ;  /* 0x000000043f00728c */ /* 0x000fe2000bf05270 */
[----:B-----5:R-:W-:Y:S01]  /*7310*/  IADD3 R225, P2, R0, R5, RZ ;  /* 0x0000000500e17210 */ /* 0x020fe20007f5e0ff */
[----:B------:R0:W1:Y:S04]  /*7320*/  R2UR UR4, R224 ;  /* 0x00000000e00473c2 */ /* 0x00006800000e0000 */
[----:B------:R-:W-:Y:S01]  /*7330*/  IMAD.X R226, R4, 0x1, R246, P2 ;  /* 0x0000000104e27824 */ /* 0x000fe200010e06f6 */
[----:B0-----:R-:W-:-:S04]  /*7340*/  LEA R224, P2, R225, c[0x0][0x198], 0x2 ;  /* 0x00006600e1e07a11 */ /* 0x001fc800078410ff */
[----:B------:R-:W-:-:S06]  /*7350*/  LEA.HI.X R225, R225, c[0x0][0x19c], R226, 0x2, P2 ;  /* 0x00006700e1e17a11 */ /* 0x000fcc00010f14e2 */
[----:B------:R-:W5:Y:S01]  /*7360*/  LDG.E.128 R224, [R224.64] ;  /* 0x00000024e0e07981 */ /* 0x000f62000c1e1d00 */
[----:B------:R-:W-:-:S13]  /*7370*/  PLOP3.LUT P2, PT, PT, PT, UP0, 0x80, 0x0 ;  /* 0x000000000000781c */ /* 0x000fda0003f4f008 */
[----:B-1----:R-:W-:Y:S05]  /*7380*/  @P2 BRA `(.L_x_1417) ;  /* 0x0000010000002947 */ /* 0x002fea0003800000 */
[----:B------:R-:W-:-:S13]  /*7390*/  ISETP.NE.AND P4, PT, R2, RZ, PT ;  /* 0x000000ff0200720c */ /* 0x000fda0003f85270 */
[----:B------:R0:W2:Y:S01]  /*73a0*/  @P4 LDG.E.128 R228, [R6.64+0x1e0] ;  /* 0x0001e02406e44981 */ /* 0x0000a2000c1e1d00 */
[----:B------:R-:W-:Y:S01]  /*73b0*/  SHF.R.S32.HI R247, RZ, 0x1f, R244 ;  /* 0x0000001ffff77819 */ /* 0x000fe200000114f4 */
[----:B-----5:R-:W-:Y:S01]  /*73c0*/  FADD.FTZ R224, R100, R224 ;  /* 0x000000e064e07221 */ /* 0x020fe20000010000 */
[----:B------:R-:W-:Y:S01]  /*73d0*/  IADD3 R5, P3, R244, R5, RZ ;  /* 0x00000005f4057210 */ /* 0x000fe20007f7e0ff */
[----:B------:R-:W-:Y:S02]  /*73e0*/  FADD.FTZ R225, R101, R225 ;  /* 0x000000e165e17221 */ /* 0x000fe40000010000 */
[----:B------:R-:W-:Y:S02]  /*73f0*/  FADD.FTZ R226, R102, R226 ;  /* 0x000000e266e27221 */ /* 0x000fe40000010000 */
[----:B------:R-:W-:Y:S01]  /*7400*/  FADD.FTZ R227, R103, R227 ;  /* 0x000000e367e37221 */ /* 0x000fe20000010000 */
[----:B0-----:R-:W-:Y:S02]  /*7410*/  IADD3.X R7, R247, R246, RZ, P3, !PT ;  /* 0x000000f6f7077210 */ /* 0x001fe40001ffe4ff */
[----:B------:R-:W-:-:S04]  /*7420*/  LEA R6, P3, R5, c[0x0][0x198], 0x2 ;  /* 0x0000660005067a11 */ /* 0x000fc800078610ff */
[----:B------:R-:W-:Y:S01]  /*7430*/  LEA.HI.X R7, R5, c[0x0][0x19c], R7, 0x2, P3 ;  /* 0x0000670005077a11 */ /* 0x000fe200018f1407 */
[----:B--2---:R-:W-:Y:S02]  /*7440*/  @P4 FMUL.FTZ R224, R224, R228 ;  /* 0x000000e4e0e04220 */ /* 0x004fe40000410000 */
[----:B------:R-:W-:Y:S02]  /*7450*/  @P4 FMUL.FTZ R225, R225, R229 ;  /* 0x000000e5e1e14220 */ /* 0x000fe40000410000 */
[----:B------:R-:W-:Y:S02]  /*7460*/  @P4 FMUL.FTZ R226, R226, R230 ;  /* 0x000000e6e2e24220 */ /* 0x000fe40000410000 */
[----:B------:R-:W-:-:S05]  /*7470*/  @P4 FMUL.FTZ R227, R227, R231 ;  /* 0x000000e7e3e34220 */ /* 0x000fca0000410000 */
[----:B------:R0:W-:Y:S02]  /*7480*/  STG.E.128 [R6.64], R224 ;  /* 0x000000e006007986 */ /* 0x0001e4000c101d24 */
.L_x_1417:
[----:B------:R-:W-:Y:S05]  /*7490*/  BSYNC B1 ;  /* 0x0000000000017941 */ /* 0x000fea0003800000 */
.L_x_1416:
[----:B------:R-:W-:Y:S01]  /*74a0*/  BSSY B1, `(.L_x_1418) ;  /* 0x0000116000017945 */ /* 0x000fe20003800000 */
[----:B------:R-:W-:Y:S05]  /*74b0*/  @P1 BRA `(.L_x_1419) ;  /* 0x0000114000001947 */ /* 0x000fea0003800000 */
[----:B0-----:R-:W2:Y:S04]  /*74c0*/  LDL R6, [R1+0x150] ;  /* 0x0001500001067983 */ /* 0x001ea80000100800 */
        /* <DEDUP_REMOVED lines=9> */
[----:B0-----:R-:W4:Y:S04]  /*7560*/  LDL R27, [R1+0x140] ;  /* 0x00014000011b7983 */ /* 0x001f280000100800 */
[----:B------:R0:W-:Y:S04]  /*7570*/  STL [R1+0x1d8], R26 ;  /* 0x0001d81a01007387 */ /* 0x0001e80000100800 */
[----:B0-----:R-:W4:Y:S04]  /*7580*/  LDL R26, [R1+0x164] ;  /* 0x00016400011a7983 */ /* 0x001f280000100800 */
[----:B------:R0:W-:Y:S04]  /*7590*/  STL [R1+0x1d4], R25 ;  /* 0x0001d41901007387 */ /* 0x0001e80000100800 */
[----:B0-----:R-:W4:Y:S04]  /*75a0*/  LDL R25, [R1+0x160] ;  /* 0x0001600001197983 */ /* 0x001f280000100800 */
        /* <DEDUP_REMOVED lines=12> */
[----:B------:R-:W-:Y:S04]  /*7670*/  STL [R1+0x1a0], R12 ;  /* 0x0001a00c01007387 */ /* 0x000fe80000100800 */
[----:B-----5:R0:W-:Y:S04]  /*7680*/  STL [R1+0x19c], R4 ;  /* 0x00019c0401007387 */ /* 0x0201e80000100800 */
[----:B------:R1:W-:Y:S04]  /*7690*/  STL [R1+0x198], R2 ;  /* 0x0001980201007387 */ /* 0x0003e80000100800 */
[----:B------:R1:W-:Y:S04]  /*76a0*/  STL [R1+0x194], R0 ;  /* 0x0001940001007387 */ /* 0x0003e80000100800 */
        /* <DEDUP_REMOVED lines=17> */
[----:B---3--:R-:W-:-:S04]  /*77c0*/  FMUL.FTZ R5, R5, R109 ;  /* 0x0000006d05057220 */ /* 0x008fc80000410000 */
[----:B----4-:R-:W-:Y:S02]  /*77d0*/  FFMA.FTZ R5, R26, R105, R5 ;  /* 0x000000691a057223 */ /* 0x010fe40000010005 */
[----:B------:R-:W2:Y:S02]  /*77e0*/  LDL R26, [R1+0x104] ;  /* 0x00010400011a7983 */ /* 0x000ea40000100800 */
[----:B------:R-:W-:Y:S02]  /*77f0*/  FFMA.FTZ R5, R247, R9, R5 ;  /* 0x00000009f7057223 */ /* 0x000fe40000010005 */
[----:B------:R-:W3:Y:S02]  /*7800*/  LDL R247, [R1+0xc4] ;  /* 0x0000c40001f77983 */ /* 0x000ee40000100800 */
[----:B------:R-:W-:Y:S02]  /*7810*/  FFMA.FTZ R5, R231, R113, R5 ;  /* 0x00000071e7057223 */ /* 0x000fe40000010005 */
[----:B------:R-:W4:Y:S01]  /*7820*/  LDL R231, [R1+0xb4] ;  /* 0x0000b40001e77983 */ /* 0x000f220000100800 */
[----:B------:R-:W-:-:S03]  /*7830*/  FFMA.FTZ R6, R25, R104, R6 ;  /* 0x0000006819067223 */ /* 0x000fc60000010006 */
[----:B------:R-:W3:Y:S01]  /*7840*/  LDL R25, [R1+0xf0] ;  /* 0x0000f00001197983 */ /* 0x000ee20000100800 */
[----:B------:R-:W-:-:S03]  /*7850*/  FFMA.FTZ R6, R27, R8, R6 ;  /* 0x000000081b067223 */ /* 0x000fc60000010006 */
[----:B------:R-:W3:Y:S01]  /*7860*/  LDL R27, [R1+0x100] ;  /* 0x00010000011b7983 */ /* 0x000ee20000100800 */
[----:B------:R-:W-:-:S03]  /*7870*/  FFMA.FTZ R6, R246, R112, R6 ;  /* 0x00000070f6067223 */ /* 0x000fc60000010006 */
[----:B------:R-:W4:Y:S01]  /*7880*/  LDL R246, [R1+0xb0] ;  /* 0x0000b00001f67983 */ /* 0x000f220000100800 */
[----:B------:R-:W-:Y:S02]  /*7890*/  FFMA.FTZ R5, R229, R117, R5 ;  /* 0x00000075e5057223 */ /* 0x000fe40000010005 */
[----:B------:R-:W-:Y:S01]  /*78a0*/  FFMA.FTZ R6, R230, R116, R6 ;  /* 0x00000074e6067223 */ /* 0x000fe20000010006 */
[----:B------:R-:W4:Y:S04]  /*78b0*/  LDL R229, [R1+0xa4] ;  /* 0x0000a40001e57983 */ /* 0x000f280000100800 */
[----:B------:R-:W4:Y:S01]  /*78c0*/  LDL R230, [R1+0xa0] ;  /* 0x0000a00001e67983 */ /* 0x000f220000100800 */
[----:B------:R-:W-:-:S03]  /*78d0*/  FFMA.FTZ R6, R228, R120, R6 ;  /* 0x00000078e4067223 */ /* 0x000fc60000010006 */
[----:B------:R-:W4:Y:S01]  /*78e0*/  LDL R228, [R1+0x90] ;  /* 0x0000900001e47983 */ /* 0x000f220000100800 */
[----:B------:R-:W-:-:S03]  /*78f0*/  FFMA.FTZ R5, R7, R121, R5 ;  /* 0x0000007907057223 */ /* 0x000fc60000010005 */
[----:B------:R-:W4:Y:S01]  /*7900*/  LDL R7, [R1+0x174] ;  /* 0x0001740001077983 */ /* 0x000f220000100800 */
[----:B--2---:R-:W-:-:S04]  /*7910*/  FFMA.FTZ R5, R26, R125, R5 ;  /* 0x0000007d1a057223 */ /* 0x004fc80000010005 */
[----:B------:R-:W-:-:S04]  /*7920*/  FFMA.FTZ R5, R24, R129, R5 ;  /* 0x0000008118057223 */ /* 0x000fc80000010005 */
[----:B------:R-:W-:Y:S02]  /*7930*/  FFMA.FTZ R5, R22, R133, R5 ;  /* 0x0000008516057223 */ /* 0x000fe40000010005 */
[----:B---3--:R-:W-:Y:S02]  /*7940*/  FFMA.FTZ R6, R27, R124, R6 ;  /* 0x0000007c1b067223 */ /* 0x008fe40000010006 */
[----:B------:R-:W-:Y:S01]  /*7950*/  FFMA.FTZ R5, R20, R137, R5 ;  /* 0x0000008914057223 */ /* 0x000fe20000010005 */
[----:B------:R0:W5:Y:S01]  /*7960*/  LDL.LU R27, [R1+0x1dc] ;  /* 0x0001dc00011b7983 */ /* 0x0001620000300800 */
[----:B------:R-:W-:Y:S02]  /*7970*/  FFMA.FTZ R6, R25, R128, R6 ;  /* 0x0000008019067223 */ /* 0x000fe40000010006 */
[----:B------:R-:W-:Y:S01]  /*7980*/  FFMA.FTZ R5, R247, R141, R5 ;  /* 0x0000008df7057223 */ /* 0x000fe20000010005 */
[----:B------:R0:W5:Y:S01]  /*7990*/  LDL.LU R26, [R1+0x1d8] ;  /* 0x0001d800011a7983 */ /* 0x0001620000300800 */
[----:B------:R-:W-:-:S02]  /*79a0*/  FFMA.FTZ R6, R23, R132, R6 ;  /* 0x0000008417067223 */ /* 0x000fc40000010006 */
[----:B----4-:R-:W-:Y:S01]  /*79b0*/  FFMA.FTZ R5, R231, R145, R5 ;  /* 0x00000091e7057223 */ /* 0x010fe20000010005 */
[----:B------:R0:W5:Y:S01]  /*79c0*/  LDL.LU R25, [R1+0x1d4] ;  /* 0x0001d40001197983 */ /* 0x0001620000300800 */
[----:B------:R-:W-:Y:S02]  /*79d0*/  FFMA.FTZ R6, R21, R136, R6 ;  /* 0x0000008815067223 */ /* 0x000fe40000010006 */
[----:B------:R-:W-:Y:S01]  /*79e0*/  FFMA.FTZ R5, R229, R149, R5 ;  /* 0x00000095e5057223 */ /* 0x000fe20000010005 */
[----:B------:R0:W5:Y:S01]  /*79f0*/  LDL.LU R24, [R1+0x1d0] ;  /* 0x0001d00001187983 */ /* 0x0001620000300800 */
[----:B------:R-:W-:Y:S02]  /*7a00*/  FFMA.FTZ R6, R19, R140, R6 ;  /* 0x0000008c13067223 */ /* 0x000fe40000010006 */
[----:B------:R-:W-:Y:S01]  /*7a10*/  FFMA.FTZ R5, R18, R153, R5 ;  /* 0x0000009912057223 */ /* 0x000fe20000010005 */
[----:B------:R0:W5:Y:S01]  /*7a20*/  LDL.LU R23, [R1+0x1cc] ;  /* 0x0001cc0001177983 */ /* 0x0001620000300800 */
[----:B------:R-:W-:-:S02]  /*7a30*/  FFMA.FTZ R6, R246, R144, R6 ;  /* 0x00000090f6067223 */ /* 0x000fc40000010006 */
[----:B------:R-:W-:Y:S01]  /*7a40*/  FFMA.FTZ R5, R16, R157, R5 ;  /* 0x0000009d10057223 */ /* 0x000fe20000010005 */
[----:B------:R0:W5:Y:S01]  /*7a50*/  LDL.LU R22, [R1+0x1c8] ;  /* 0x0001c80001167983 */ /* 0x0001620000300800 */
[----:B------:R-:W-:Y:S02]  /*7a60*/  FFMA.FTZ R6, R230, R148, R6 ;  /* 0x00000094e6067223 */ /* 0x000fe40000010006 */
[----:B------:R-:W-:Y:S01]  /*7a70*/  FFMA.FTZ R5, R14, R161, R5 ;  /* 0x000000a10e057223 */ /* 0x000fe20000010005 */
[----:B------:R0:W5:Y:S01]  /*7a80*/  LDL.LU R21, [R1+0x1c4] ;  /* 0x0001c40001157983 */ /* 0x0001620000300800 */
[----:B------:R-:W-:Y:S02]  /*7a90*/  FFMA.FTZ R6, R228, R152, R6 ;  /* 0x00000098e4067223 */ /* 0x000fe40000010006 */
[----:B------:R-:W-:Y:S01]  /*7aa0*/  FFMA.FTZ R5, R4, R165, R5 ;  /* 0x000000a504057223 */ /* 0x000fe20000010005 */
[----:B------:R0:W5:Y:S01]  /*7ab0*/  LDL.LU R20, [R1+0x1c0] ;  /* 0x0001c00001147983 */ /* 0x0001620000300800 */
[----:B------:R-:W-:-:S03]  /*7ac0*/  FFMA.FTZ R6, R17, R156, R6 ;  /* 0x0000009c11067223 */ /* 0x000fc60000010006 */
[----:B------:R0:W5:Y:S01]  /*7ad0*/  LDL.LU R19, [R1+0x1bc] ;  /* 0x0001bc0001137983 */ /* 0x0001620000300800 */
[----:B------:R-:W-:-:S03]  /*7ae0*/  FFMA.FTZ R6, R15, R160, R6 ;  /* 0x000000a00f067223 */ /* 0x000fc60000010006 */
[----:B------:R-:W2:Y:S01]  /*7af0*/  LDL R4, [R1+0x158] ;  /* 0x0001580001047983 */ /* 0x000ea20000100800 */
[----:B------:R-:W-:Y:S02]  /*7b00*/  FFMA.FTZ R6, R13, R164, R6 ;  /* 0x000000a40d067223 */ /* 0x000fe40000010006 */
[----:B------:R-:W-:Y:S01]  /*7b10*/  FFMA.FTZ R5, R0, R169, R5 ;  /* 0x000000a900057223 */ /* 0x000fe20000010005 */
[----:B------:R-:W3:Y:S01]  /*7b20*/  LDL R247, [R1+0x138] ;  /* 0x0001380001f77983 */ /* 0x000ee20000100800 */
[----:B------:R-:W-:-:S03]  /*7b30*/  FFMA.FTZ R6, R2, R168, R6 ;  /* 0x000000a802067223 */ /* 0x000fc60000010006 */
[----:B------:R-:W4:Y:S04]  /*7b40*/  LDL R2, [R1+0x168] ;  /* 0x0001680001027983 */ /* 0x000f280000100800 */
[----:B------:R-:W3:Y:S01]  /*7b50*/  LDL R0, [R1+0x148] ;  /* 0x0001480001007983 */ /* 0x000ee20000100800 */
[----:B------:R-:W-:Y:S02]  /*7b60*/  FFMA.FTZ R6, R12, R172, R6 ;  /* 0x000000ac0c067223 */ /* 0x000fe40000010006 */
[----:B------:R-:W-:Y:S01]  /*7b70*/  FFMA.FTZ R5, R7, R173, R5 ;  /* 0x000000ad07057223 */ /* 0x000fe20000010005 */
[----:B------:R-:W3:Y:S01]  /*7b80*/  LDL R246, [R1+0x128] ;  /* 0x0001280001f67983 */ /* 0x000ee20000100800 */
[----:B------:R-:W-:Y:S02]  /*7b90*/  FFMA.FTZ R6, R176, UR7, R6 ;  /* 0x00000007b0067c23 */ /* 0x000fe40008010006 */
[----:B------:R-:W-:Y:S01]  /*7ba0*/  FFMA.FTZ R5, R177, UR6, R5 ;  /* 0x00000006b1057c23 */ /* 0x000fe20008010005 */
[----:B------:R-:W3:Y:S01]  /*7bb0*/  LDL R231, [R1+0x118] ;  /* 0x0001180001e77983 */ /* 0x000ee20000100800 */
[----:B------:R-:W-:-:S02]  /*7bc0*/  FFMA.FTZ R6, R180, UR11, R6 ;  /* 0x0000000bb4067c23 */ /* 0x000fc40008010006 */
[----:B------:R-:W-:Y:S01]  /*7bd0*/  FFMA.FTZ R5, R181, UR10, R5 ;  /* 0x0000000ab5057c23 */ /* 0x000fe20008010005 */
[----:B------:R-:W3:Y:S01]  /*7be0*/  LDL R230, [R1+0x108] ;  /* 0x0001080001e67983 */ /* 0x000ee20000100800 */
[----:B------:R-:W-:Y:S02]  /*7bf0*/  FFMA.FTZ R6, R184, UR15, R6 ;  /* 0x0000000fb8067c23 */ /* 0x000fe40008010006 */
[----:B------:R-:W-:Y:S01]  /*7c00*/  FFMA.FTZ R5, R185, UR14, R5 ;  /* 0x0000000eb9057c23 */ /* 0x000fe20008010005 */
        /* <DEDUP_REMOVED lines=29> */
[----:B------:R-:W-:-:S04]  /*7de0*/  FFMA.FTZ R5, R225, UR59, R5 ;  /* 0x0000003be1057c23 */ /* 0x000fc80008010005 */
[----:B------:R-:W-:Y:S02]  /*7df0*/  FADD.FTZ R6, R6, R5 ;  /* 0x0000000506067221 */ /* 0x000fe40000010000 */
[----:B--2---:R-:W-:Y:S02]  /*7e00*/  FMUL.FTZ R5, R4, R110 ;  /* 0x0000006e04057220 */ /* 0x004fe40000410000 */
[----:B------:R-:W2:Y:S02]  /*7e10*/  LDL R4, [R1+0x58] ;  /* 0x0000580001047983 */ /* 0x000ea40000100800 */
[----:B----4-:R-:W-:Y:S02]  /*7e20*/  FFMA.FTZ R5, R2, R106, R5 ;  /* 0x0000006a02057223 */ /* 0x010fe40000010005 */
[----:B------:R-:W4:Y:S02]  /*7e30*/  LDL R2, [R1+0x178] ;  /* 0x0001780001027983 */ /* 0x000f240000100800 */
[----:B---3--:R-:W-:-:S02]  /*7e40*/  FFMA.FTZ R5, R0, R10, R5 ;  /* 0x0000000a00057223 */ /* 0x008fc40000010005 */
[----:B------:R-:W3:Y:S02]  /*7e50*/  LDL R0, [R1+0x15c] ;  /* 0x00015c0001007983 */ /* 0x000ee40000100800 */
[----:B------:R-:W-:Y:S02]  /*7e60*/  FFMA.FTZ R5, R247, R114, R5 ;  /* 0x00000072f7057223 */ /* 0x000fe40000010005 */
[----:B------:R-:W3:Y:S02]  /*7e70*/  LDL R247, [R1+0xbc] ;  /* 0x0000bc0001f77983 */ /* 0x000ee40000100800 */
[----:B------:R-:W-:Y:S02]  /*7e80*/  FFMA.FTZ R5, R246, R118, R5 ;  /* 0x00000076f6057223 */ /* 0x000fe40000010005 */
[----:B------:R-:W3:Y:S02]  /*7e90*/  LDL R246, [R1+0xac] ;  /* 0x0000ac0001f67983 */ /* 0x000ee40000100800 */
[----:B------:R-:W-:-:S02]  /*7ea0*/  FFMA.FTZ R5, R231, R122, R5 ;  /* 0x0000007ae7057223 */ /* 0x000fc40000010005 */
        /* <DEDUP_REMOVED lines=23> */
[----:B--2---:R-:W-:-:S02]  /*8020*/  FFMA.FTZ R5, R4, R170, R5 ;  /* 0x000000aa04057223 */ /* 0x004fc40000010005 */
[----:B------:R-:W2:Y:S02]  /*8030*/  LDL R4, [R1+0xec] ;  /* 0x0000ec0001047983 */ /* 0x000ea40000100800 */
[----:B----4-:R-:W-:Y:S02]  /*8040*/  FFMA.FTZ R5, R2, R174, R5 ;  /* 0x000000ae02057223 */ /* 0x010fe40000010005 */
[----:B------:R-:W4:Y:S02]  /*8050*/  LDL R2, [R1+0xdc] ;  /* 0x0000dc0001027983 */ /* 0x000f240000100800 */
        /* <DEDUP_REMOVED lines=14> */
[----:B---3--:R-:W-:Y:S02]  /*8140*/  FMUL.FTZ R6, R0, R111 ;  /* 0x0000006f00067220 */ /* 0x008fe40000410000 */
[----:B------:R-:W3:Y:S02]  /*8150*/  LDL R0, [R1+0xcc] ;  /* 0x0000cc0001007983 */ /* 0x000ee40000100800 */
        /* <DEDUP_REMOVED lines=10> */
[----:B------:R-:W-:Y:S02]  /*8200*/  FFMA.FTZ R6, R14, R123, R6 ;  /* 0x0000007b0e067223 */ /* 0x000fe40000010006 */
[----:B------:R0:W5:Y:S02]  /*8210*/  LDL.LU R14, [R1+0x1a8] ;  /* 0x0001a800010e7983 */ /* 0x0001640000300800 */
[----:B------:R-:W-:-:S02]  /*8220*/  FFMA.FTZ R6, R13, R127, R6 ;  /* 0x0000007f0d067223 */ /* 0x000fc40000010006 */
[----:B------:R0:W5:Y:S02]  /*8230*/  LDL.LU R13, [R1+0x1a4] ;  /* 0x0001a400010d7983 */ /* 0x0001640000300800 */
[----:B------:R-:W-:Y:S02]  /*8240*/  FFMA.FTZ R6, R12, R131, R6 ;  /* 0x000000830c067223 */ /* 0x000fe40000010006 */
[----:B------:R0:W5:Y:S02]  /*8250*/  LDL.LU R12, [R1+0x1a0] ;  /* 0x0001a000010c7983 */ /* 0x0001640000300800 */
[----:B--2---:R-:W-:Y:S02]  /*8260*/  FFMA.FTZ R6, R4, R135, R6 ;  /* 0x0000008704067223 */ /* 0x004fe40000010006 */
[----:B------:R0:W5:Y:S02]  /*8270*/  LDL.LU R4, [R1+0x19c] ;  /* 0x00019c0001047983 */ /* 0x0001640000300800 */
[----:B----4-:R-:W-:-:S02]  /*8280*/  FFMA.FTZ R6, R2, R139, R6 ;  /* 0x0000008b02067223 */ /* 0x010fc40000010006 */
[----:B------:R0:W5:Y:S02]  /*8290*/  LDL.LU R2, [R1+0x198] ;  /* 0x0001980001027983 */ /* 0x0001640000300800 */
[----:B---3--:R-:W-:Y:S02]  /*82a0*/  FFMA.FTZ R6, R0, R143, R6 ;  /* 0x0000008f00067223 */ /* 0x008fe40000010006 */
[----:B------:R0:W5:Y:S02]  /*82b0*/  LDL.LU R0, [R1+0x194] ;  /* 0x0001940001007983 */ /* 0x0001640000300800 */
[----:B------:R-:W-:-:S04]  /*82c0*/  FFMA.FTZ R6, R247, R147, R6 ;  /* 0x00000093f7067223 */ /* 0x000fc80000010006 */
[----:B------:R-:W-:-:S04]  /*82d0*/  FFMA.FTZ R6, R246, R151, R6 ;  /* 0x00000097f6067223 */ /* 0x000fc80000010006 */
[----:B------:R-:W-:-:S04]  /*82e0*/  FFMA.FTZ R6, R231, R155, R6 ;  /* 0x0000009be7067223 */ /* 0x000fc80000010006 */
[----:B------:R-:W-:Y:S01]  /*82f0*/  FFMA.FTZ R6, R230, R159, R6 ;  /* 0x0000009fe6067223 */ /* 0x000fe20000010006 */
[----:B------:R-:W1:Y:S03]  /*8300*/  S2R R231, SR_CTAID.X ;  /* 0x0000000000e77919 */ /* 0x000e660000002500 */
[----:B------:R-:W-:Y:S01]  /*8310*/  FFMA.FTZ R6, R229, R163, R6 ;  /* 0x000000a3e5067223 */ /* 0x000fe20000010006 */
[----:B------:R-:W-:Y:S01]  /*8320*/  HFMA2.MMA R246, -RZ, RZ, 0, 2.384185791015625e-07 ;  /* 0x00000004fff67435 */ /* 0x000fe200000001ff */
[----:B------:R-:W-:Y:S01]  /*8330*/  ISETP.NE.U32.AND P1, PT, RZ, c[0x0][0x228], PT ;  /* 0x00008a00ff007a0c */ /* 0x000fe20003f25070 */
[----:B------:R-:W-:Y:S01]  /*8340*/  IMAD.MOV.U32 R247, RZ, RZ, c[0x0][0x1e8] ;  /* 0x00007a00fff77624 */ /* 0x000fe200078e00ff */
[----:B------:R-:W2:Y:S01]  /*8350*/  LDL R230, [R1+0x184] ;  /* 0x0001840001e67983 */ /* 0x000ea20000100800 */
[----:B------:R-:W-:-:S03]  /*8360*/  FFMA.FTZ R6, R228, R167, R6 ;  /* 0x000000a7e4067223 */ /* 0x000fc60000010006 */
[----:B------:R-:W3:Y:S01]  /*8370*/  LDL R228, [R1+0x188] ;  /* 0x0001880001e47983 */ /* 0x000ee20000100800 */
[----:B------:R-:W-:-:S03]  /*8380*/  FFMA.FTZ R6, R7, R171, R6 ;  /* 0x000000ab07067223 */ /* 0x000fc60000010006 */
[----:B------:R-:W4:Y:S01]  /*8390*/  LDL R229, [R1+0x180] ;  /* 0x0001800001e57983 */ /* 0x000f220000100800 */
        /* <DEDUP_REMOVED lines=20> */
[----:B------:R-:W2:Y:S01]  /*84e0*/  @P3 LDG.E R6, [R6.64] ;  /* 0x0000002406063981 */ /* 0x000ea2000c1e1900 */
[----:B------:R-:W-:Y:S01]  /*84f0*/  ISETP.NE.AND.EX P1, PT, RZ, c[0x0][0x22c], PT, P1 ;  /* 0x00008b00ff007a0c */ /* 0x000fe20003f25310 */
[----:B------:R-:W-:Y:S01]  /*8500*/  FMUL.FTZ R5, R5, c[0x0][0x1f0] ;  /* 0x00007c0005057a20 */ /* 0x000fe20000410000 */
[----:B------:R-:W-:-:S03]  /*8510*/  IADD3 R247, R247, c[0x0][0x210], RZ ;  /* 0x00008400f7f77a10 */ /* 0x000fc60007ffe0ff */
[----:B--2---:R-:W-:-:S08]  /*8520*/  @P3 FADD.FTZ R5, R5, R6 ;  /* 0x0000000605053221 */ /* 0x004fd00000010000 */
[C---:B------:R-:W-:Y:S02]  /*8530*/  @P1 ISETP.GE.AND P3, PT, R3.reuse, R247, PT ;  /* 0x000000f70300120c */ /* 0x040fe40003f66270 */
[----:B------:R-:W-:Y:S02]  /*8540*/  MOV R6, UR40 ;  /* 0x0000002800067c02 */ /* 0x000fe40008000f00 */
[----:B---3--:R-:W-:Y:S02]  /*8550*/  @P1 SEL R7, R228, RZ, !P3 ;  /* 0x000000ffe4071207 */ /* 0x008fe40005800000 */
[----:B------:R-:W-:-:S05]  /*8560*/  @P1 IADD3 R6, R3, 0x1, -R6 ;  /* 0x0000000103061810 */ /* 0x000fca0007ffe806 */
[----:B------:R-:W-:Y:S02]  /*8570*/  @P1 IMAD.IADD R228, R7, 0x1, R6 ;  /* 0x0000000107e41824 */ /* 0x000fe400078e0206 */
[----:B------:R-:W-:-:S06]  /*8580*/  @P1 IMAD.WIDE R6, R231, R246, c[0x0][0x228] ;  /* 0x00008a00e7061625 */ /* 0x000fcc00078e02f6 */
[----:B------:R1:W2:Y:S02]  /*8590*/  @P1 LDG.E R6, [R6.64] ;  /* 0x0000002406061981 */ /* 0x0002a4000c1e1900 */
[----:B-1----:R-:W2:Y:S02]  /*85a0*/  @P1 I2F R7, R228 ;  /* 0x000000e400071306 */ /* 0x002ea40000201400 */
[----:B--2---:R-:W-:Y:S01]  /*85b0*/  @P1 FFMA.FTZ R5, R7, R6, R5 ;  /* 0x0000000607051223 */ /* 0x004fe20000010005 */
[----:B------:R-:W-:-:S04]  /*85c0*/  IADD3 R6, R3, -R230, RZ ;  /* 0x800000e603067210 */ /* 0x000fc80007ffe0ff */
[----:B----4-:R-:W-:Y:S01]  /*85d0*/  @!P0 FMNMX.FTZ R229, R229, R5, !PT ;  /* 0x00000005e5e58209 */ /* 0x010fe20007810000 */
[----:B------:R0:W-:Y:S04]  /*85e0*/  STS [R6.X4+0x440], R5 ;  /* 0x0004400506007388 */ /* 0x0001e80000004800 */
[----:B------:R0:W-:Y:S02]  /*85f0*/  @!P0 STL [R1+0x180], R229 ;  /* 0x000180e501008387 */ /* 0x0001e40000100800 */
.L_x_1419:
[----:B------:R-:W-:Y:S05]  /*8600*/  BSYNC B1 ;  /* 0x0000000000017941 */ /* 0x000fea0003800000 */
.L_x_1418:
[----:B0-----:R-:W2:Y:S01]  /*8610*/  LDL R5, [R1+0x17c] ;  /* 0x00017c0001057983 */ /* 0x001ea20000100800 */
[----:B-----5:R-:W-:-:S04]  /*8620*/  IADD3 R3, R3, 0x100, RZ ;  /* 0x0000010003037810 */ /* 0x020fc80007ffe0ff */
[----:B--2---:R-:W-:-:S13]  /*8630*/  ISETP.GE.AND P0, PT, R3, R5, PT ;  /* 0x000000050300720c */ /* 0x004fda0003f06270 */
[----:B------:R-:W-:Y:S01]  /*8640*/  @P0 CALL.REL.NOINC `(.L_x_1353) ;  /* 0x0000001000000944 */ /* 0x000fe20003c00000 */
[----:B------:R-:W-:Y:S05]  /*8650*/  BRA `(.L_x_1420) ;  /* 0xffffa55000007947 */ /* 0x000fea000383ffff */
.L_x_1353:
[----:B------:R-:W-:Y:S05]  /*8660*/  BSYNC B0 ;  /* 0x0000000000007941 */ /* 0x000fea0003800000 */
.L_x_1352:
[----:B------:R-:W2:Y:S04]  /*8670*/  LDL.LU R5, [R1+0x180] ;  /* 0x0001800001057983 */ /* 0x000ea80000300800 */
[----:B------:R-:W3:Y:S01]  /*8680*/  LDL R229, [R1+0x184] ;  /* 0x0001840001e57983 */ /* 0x000ee20000100800 */
[----:B------:R-:W-:Y:S03]  /*8690*/  BSSY B0, `(.L_x_1421) ;  /* 0x0000094000007945 */ /* 0x000fe60003800000 */
[----:B------:R-:W4:Y:S02]  /*86a0*/  S2R R228, SR_TID.X ;  /* 0x0000000000e47919 */ /* 0x000f240000002100 */
[----:B----4-:R-:W-:-:S04]  /*86b0*/  SHF.R.S32.HI R7, RZ, 0x1f, R228 ;  /* 0x0000001fff077819 */ /* 0x010fc800000114e4 */
[----:B-1----:R-:W-:Y:S01]  /*86c0*/  LEA.HI R8, R7, R228, RZ, 0x5 ;  /* 0x000000e407087211 */ /* 0x002fe200078f28ff */
[----:B--2---:R-:W1:Y:S01]  /*86d0*/  SHFL.BFLY PT, R0, R5, 0x10, 0x1f ;  /* 0x0e001f0005007f89 */ /* 0x004e6200000e0000 */
[----:B---3--:R-:W-:Y:S01]  /*86e0*/  IMAD.IADD R9, R228, 0x1, R229 ;  /* 0x00000001e4097824 */ /* 0x008fe200078e02e5 */
[----:B-1----:R-:W-:-:S05]  /*86f0*/  FMNMX.FTZ R3, R0, R5, !PT ;  /* 0x0000000500037209 */ /* 0x002fca0007810000 */
[----:B------:R-:W1:Y:S02]  /*8700*/  SHFL.BFLY PT, R0, R3, 0x8, 0x1f ;  /* 0x0d001f0003007f89 */ /* 0x000e6400000e0000 */
[----:B-1----:R-:W-:-:S05]  /*8710*/  FMNMX.FTZ R4, R3, R0, !PT ;  /* 0x0000000003047209 */ /* 0x002fca0007810000 */
[----:B------:R-:W1:Y:S02]  /*8720*/  SHFL.BFLY PT, R5, R4, 0x4, 0x1f ;  /* 0x0c801f0004057f89 */ /* 0x000e6400000e0000 */
[----:B-1----:R-:W-:Y:S02]  /*8730*/  FMNMX.FTZ R5, R4, R5, !PT ;  /* 0x0000000504057209 */ /* 0x002fe40007810000 */
[----:B------:R-:W-:-:S03]  /*8740*/  MOV R4, 0xff7fffff ;  /* 0xff7fffff00047802 */ /* 0x000fc60000000f00 */
[----:B------:R-:W1:Y:S02]  /*8750*/  SHFL.BFLY PT, R0, R5, 0x2, 0x1f ;  /* 0x0c401f0005007f89 */ /* 0x000e6400000e0000 */
[----:B-1----:R-:W-:Y:S02]  /*8760*/  FMNMX.FTZ R6, R5, R0, !PT ;  /* 0x0000000005067209 */ /* 0x002fe40007810000 */
[----:B------:R-:W-:-:S03]  /*8770*/  LOP3.LUT R0, R8, 0xffffffe0, RZ, 0xc0, !PT ;  /* 0xffffffe008007812 */ /* 0x000fc600078ec0ff */
[----:B------:R-:W1:Y:S02]  /*8780*/  SHFL.BFLY PT, R7, R6, 0x1, 0x1f ;  /* 0x0c201f0006077f89 */ /* 0x000e6400000e0000 */
[----:B------:R-:W-:-:S05]  /*8790*/  IMAD.IADD R0, R228, 0x1, -R0 ;  /* 0x00000001e4007824 */ /* 0x000fca00078e0a00 */
[C---:B------:R-:W-:Y:S02]  /*87a0*/  ISETP.NE.AND P0, PT, R0.reuse, RZ, PT ;  /* 0x000000ff0000720c */ /* 0x040fe40003f05270 */
[----:B------:R-:W-:-:S11]  /*87b0*/  ISETP.GT.AND P1, PT, R0, 0x7, PT ;  /* 0x000000070000780c */ /* 0x000fd60003f24270 */
[----:B------:R-:W-:Y:S02]  /*87c0*/  @!P0 SHF.R.S32.HI R3, RZ, 0x5, R8 ;  /* 0x00000005ff038819 */ /* 0x000fe40000011408 */
[----:B-1----:R-:W-:-:S05]  /*87d0*/  FMNMX.FTZ R10, R6, R7, !PT ;  /* 0x00000007060a7209 */ /* 0x002fca0007810000 */
[----:B------:R1:W-:Y:S04]  /*87e0*/  @!P0 STS [R3.X4], R10 ;  /* 0x0000000a03008388 */ /* 0x0003e80000004800 */
[----:B------:R-:W-:Y:S01]  /*87f0*/  BAR.SYNC.DEFER_BLOCKING 0x0 ;  /* 0x0000000000007b1d */ /* 0x000fe20000010000 */
[----:B-1----:R-:W-:-:S05]  /*8800*/  HFMA2.MMA R3, -RZ, RZ, 0, 0 ;  /* 0x00000000ff037435 */ /* 0x002fca00000001ff */
        /* <DEDUP_REMOVED lines=15> */
[----:B------:R-:W-:-:S12]  /*8900*/  IMAD.MOV.U32 R3, RZ, RZ, RZ ;  /* 0x000000ffff037224 */ /* 0x000fd800078e00ff */
[----:B------:R-:W-:Y:S05]  /*8910*/  @!P0 BRA `(.L_x_1424) ;  /* 0x0000021000008947 */ /* 0x000fea0003800000 */
[----:B------:R-:W3:Y:S01]  /*8920*/  S2R R229, SR_CTAID.Y ;  /* 0x0000000000e57919 */ /* 0x000ee20000002600 */
[----:B------:R-:W-:Y:S01]  /*8930*/  SHF.R.S32.HI R3, RZ, 0x1f, R9 ;  /* 0x0000001fff037819 */ /* 0x000fe20000011409 */
[----:B-1----:R-:W-:Y:S01]  /*8940*/  IMAD.MOV.U32 R7, RZ, RZ, R4 ;  /* 0x000000ffff077224 */ /* 0x002fe200078e0004 */
[----:B------:R-:W-:Y:S02]  /*8950*/  ISETP.NE.U32.AND P0, PT, RZ, c[0x0][0x200], PT ;  /* 0x00008000ff007a0c */ /* 0x000fe40003f05070 */
[----:B------:R-:W-:Y:S02]  /*8960*/  SHF.L.U32 R11, R228, 0x2, RZ ;  /* 0x00000002e40b7819 */ /* 0x000fe400000006ff */
[----:B------:R-:W-:Y:S01]  /*8970*/  ISETP.NE.AND.EX P0, PT, RZ, c[0x0][0x204], PT, P0 ;  /* 0x00008100ff007a0c */ /* 0x000fe20003f05300 */
[----:B---3--:R-:W-:-:S05]  /*8980*/  IMAD R12, R229, c[0x0][0x1d4], RZ ;  /* 0x00007500e50c7a24 */ /* 0x008fca00078e02ff */
[----:B------:R-:W-:Y:S02]  /*8990*/  SHF.R.S32.HI R10, RZ, 0x1f, R12 ;  /* 0x0000001fff0a7819 */ /* 0x000fe4000001140c */
[----:B------:R-:W-:-:S04]  /*89a0*/  IADD3 R12, P3, P4, R12, c[0x0][0x200], R9 ;  /* 0x000080000c0c7a10 */ /* 0x000fc80007c7e009 */
[----:B------:R-:W-:Y:S02]  /*89b0*/  IADD3.X R5, R10, c[0x0][0x204], R3, P3, P4 ;  /* 0x000081000a057a10 */ /* 0x000fe40001fe8403 */
[----:B------:R-:W-:Y:S02]  /*89c0*/  IADD3 R10, R11, 0x440, RZ ;  /* 0x000004400b0a7810 */ /* 0x000fe40007ffe0ff */
[----:B------:R-:W-:Y:S02]  /*89d0*/  MOV R3, RZ ;  /* 0x000000ff00037202 */ /* 0x000fe40000000f00 */
.L_x_1428:
[----:B------:R-:W-:Y:S01]  /*89e0*/  BSSY B2, `(.L_x_1425) ;  /* 0x000000b000027945 */ /* 0x000fe20003800000 */
[----:B-1----:R-:W-:Y:S05]  /*89f0*/  @!P0 BRA `(.L_x_1426) ;  /* 0x0000005000008947 */ /* 0x002fea0003800000 */
[----:B------:R-:W-:-:S06]  /*8a00*/  IMAD.MOV.U32 R4, RZ, RZ, R12 ;  /* 0x000000ffff047224 */ /* 0x000fcc00078e000c */
[----:B------:R-:W3:Y:S01]  /*8a10*/  LDG.E.U8 R4, [R4.64] ;  /* 0x0000002404047981 */ /* 0x000ee2000c1e1100 */
[----:B------:R-:W-:Y:S01]  /*8a20*/  HFMA2.MMA R11, -RZ, RZ, 0, 0 ;  /* 0x00000000ff0b7435 */ /* 0x000fe200000001ff */
[----:B---3--:R-:W-:-:S13]  /*8a30*/  ISETP.NE.AND P3, PT, R4, RZ, PT ;  /* 0x000000ff0400720c */ /* 0x008fda0003f65270 */
[----:B------:R-:W-:Y:S05]  /*8a40*/  @P3 BRA `(.L_x_1427) ;  /* 0x0000004000003947 */ /* 0x000fea0003800000 */
.L_x_1426:
[----:B------:R-:W1:Y:S02]  /*8a50*/  LDS R4, [R10] ;  /* 0x000000000a047984 */ /* 0x000e640000000800 */
[----:B-12---:R-:W-:-:S04]  /*8a60*/  FADD.FTZ R4, -R14, R4 ;  /* 0x000000040e047221 */ /* 0x006fc80000010100 */
[----:B------:R-:W-:-:S04]  /*8a70*/  FMUL.FTZ R4, R4, 1.4426950216293334961 ;  /* 0x3fb8aa3b04047820 */ /* 0x000fc80000410000 */
[----:B------:R1:W2:Y:S03]  /*8a80*/  MUFU.EX2 R11, R4 ;  /* 0x00000004000b7308 */ /* 0x0002a60000000800 */
.L_x_1427:
[----:B------:R-:W-:Y:S05]  /*8a90*/  BSYNC B2 ;  /* 0x0000000000027941 */ /* 0x000fea0003800000 */
.L_x_1425:
        /* <DEDUP_REMOVED lines=9> */
.L_x_1424:
[----:B------:R-:W-:Y:S05]  /*8b30*/  BSYNC B1 ;  /* 0x0000000000017941 */ /* 0x000fea0003800000 */
.L_x_1423:
[----:B------:R-:W-:-:S13]  /*8b40*/  ISETP.GE.U32.AND P0, PT, R6, 0x300, PT ;  /* 0x000003000600780c */ /* 0x000fda0003f06070 */
[----:B------:R-:W-:Y:S05]  /*8b50*/  @!P0 BRA `(.L_x_1422) ;  /* 0x0000047000008947 */ /* 0x000fea0003800000 */
[----:B------:R-:W3:Y:S04]  /*8b60*/  LDL R11, [R1+0x184] ;  /* 0x00018400010b7983 */ /* 0x000ee80000100800 */
[----:B-1----:R-:W1:Y:S01]  /*8b70*/  S2R R4, SR_CTAID.Y ;  /* 0x0000000000047919 */ /* 0x002e620000002600 */
[----:B------:R-:W-:Y:S02]  /*8b80*/  SHF.R.S32.HI R5, RZ, 0x1f, R9 ;  /* 0x0000001fff057819 */ /* 0x000fe40000011409 */
[----:B------:R-:W-:-:S04]  /*8b90*/  ISETP.NE.U32.AND P0, PT, RZ, c[0x0][0x200], PT ;  /* 0x00008000ff007a0c */ /* 0x000fc80003f05070 */
[----:B------:R-:W-:Y:S01]  /*8ba0*/  ISETP.NE.AND.EX P0, PT, RZ, c[0x0][0x204], PT, P0 ;  /* 0x00008100ff007a0c */ /* 0x000fe20003f05300 */
[----:B-1----:R-:W-:Y:S01]  /*8bb0*/  IMAD R10, R4, c[0x0][0x1d4], RZ ;  /* 0x00007500040a7a24 */ /* 0x002fe200078e02ff */
[----:B------:R-:W-:-:S04]  /*8bc0*/  LEA R4, R9, 0x800, 0x2 ;  /* 0x0000080009047811 */ /* 0x000fc800078e10ff */
[--C-:B------:R-:W-:Y:S02]  /*8bd0*/  SHF.R.S32.HI R6, RZ, 0x1f, R10.reuse ;  /* 0x0000001fff067819 */ /* 0x100fe4000001140a */
[----:B------:R-:W-:-:S04]  /*8be0*/  IADD3 R10, P3, P4, R9, c[0x0][0x200], R10 ;  /* 0x00008000090a7a10 */ /* 0x000fc80007c7e00a */
[----:B------:R-:W-:Y:S01]  /*8bf0*/  IADD3.X R5, R5, c[0x0][0x204], R6, P3, P4 ;  /* 0x0000810005057a10 */ /* 0x000fe20001fe8406 */
[----:B---3--:R-:W-:-:S05]  /*8c00*/  IMAD R4, R11, -0x4, R4 ;  /* 0xfffffffc0b047824 */ /* 0x008fca00078e0204 */
[----:B------:R-:W-:Y:S02]  /*8c10*/  IADD3 R6, R4, 0x440, RZ ;  /* 0x0000044004067810 */ /* 0x000fe40007ffe0ff */
.L_x_1441:
[----:B------:R-:W-:Y:S01]  /*8c20*/  BSSY B1, `(.L_x_1429) ;  /* 0x000000b000017945 */ /* 0x000fe20003800000 */
[----:B------:R-:W-:Y:S01]  /*8c30*/  MOV R4, R10 ;  /* 0x0000000a00047202 */ /* 0x000fe20000000f00 */
[----:B------:R-:W-:Y:S05]  /*8c40*/  @!P0 BRA `(.L_x_1430) ;  /* 0x0000004000008947 */ /* 0x000fea0003800000 */
[----:B------:R-:W3:Y:S02]  /*8c50*/  LDG.E.U8 R7, [R4.64] ;  /* 0x0000002404077981 */ /* 0x000ee4000c1e1100 */
[----:B---3--:R-:W-:-:S13]  /*8c60*/  ISETP.NE.AND P3, PT, R7, RZ, PT ;  /* 0x000000ff0700720c */ /* 0x008fda0003f65270 */
[----:B------:R-:W-:Y:S01]  /*8c70*/  @P3 IMAD.MOV.U32 R7, RZ, RZ, RZ ;  /* 0x000000ffff073224 */ /* 0x000fe200078e00ff */
[----:B------:R-:W-:Y:S05]  /*8c80*/  @P3 BRA `(.L_x_1431) ;  /* 0x0000004000003947 */ /* 0x000fea0003800000 */
.L_x_1430:
[----:B------:R-:W1:Y:S02]  /*8c90*/  LDS R7, [R6+-0x800] ;  /* 0xfff8000006077984 */ /* 0x000e640000000800 */
[----:B-12---:R-:W-:-:S04]  /*8ca0*/  FADD.FTZ R7, -R14, R7 ;  /* 0x000000070e077221 */ /* 0x006fc80000010100 */
[----:B------:R-:W-:-:S06]  /*8cb0*/  FMUL.FTZ R7, R7, 1.4426950216293334961 ;  /* 0x3fb8aa3b07077820 */ /* 0x000fcc0000410000 */
[----:B------:R-:W1:Y:S02]  /*8cc0*/  MUFU.EX2 R7, R7 ;  /* 0x0000000700077308 */ /* 0x000e640000000800 */
.L_x_1431:
[----:B------:R-:W-:Y:S05]  /*8cd0*/  BSYNC B1 ;  /* 0x0000000000017941 */ /* 0x000fea0003800000 */
.L_x_1429:
        /* <DEDUP_REMOVED lines=8> */
.L_x_1433:
[----:B------:R-:W3:Y:S02]  /*8d60*/  LDS R3, [R6+-0x400] ;  /* 0xfffc000006037984 */ /* 0x000ee40000000800 */
[----:B--23--:R-:W-:-:S04]  /*8d70*/  FADD.FTZ R3, -R14, R3 ;  /* 0x000000030e037221 */ /* 0x00cfc80000010100 */
[----:B------:R-:W-:-:S06]  /*8d80*/  FMUL.FTZ R3, R3, 1.4426950216293334961 ;  /* 0x3fb8aa3b03037820 */ /* 0x000fcc0000410000 */
[----:B------:R-:W2:Y:S02]  /*8d90*/  MUFU.EX2 R3, R3 ;  /* 0x0000000300037308 */ /* 0x000ea40000000800 */
.L_x_1434:
[----:B------:R-:W-:Y:S05]  /*8da0*/  BSYNC B1 ;  /* 0x0000000000017941 */ /* 0x000fea0003800000 */
.L_x_1432:
[----:B--2---:R2:W-:Y:S01]  /*8db0*/  STS [R6+-0x400], R3 ;  /* 0xfffc000306007388 */ /* 0x0045e20000000800 */
[----:B------:R-:W-:Y:S01]  /*8dc0*/  BSSY B1, `(.L_x_1435) ;  /* 0x000000b000017945 */ /* 0x000fe20003800000 */
[----:B------:R-:W-:Y:S01]  /*8dd0*/  FADD.FTZ R10, R10, R3 ;  /* 0x000000030a0a7221 */ /* 0x000fe20000010000 */
[----:B------:R-:W-:Y:S05]  /*8de0*/  @!P0 BRA `(.L_x_1436) ;  /* 0x0000004000008947 */ /* 0x000fea0003800000 */
[----:B--2---:R-:W2:Y:S02]  /*8df0*/  LDG.E.U8 R3, [R4.64+0x200] ;  /* 0x0002002404037981 */ /* 0x004ea4000c1e1100 */
[----:B--2---:R-:W-:Y:S01]  /*8e00*/  ISETP.NE.AND P3, PT, R3, RZ, PT ;  /* 0x000000ff0300720c */ /* 0x004fe20003f65270 */
[----:B------:R-:W-:-:S12]  /*8e10*/  IMAD.MOV.U32 R3, RZ, RZ, RZ ;  /* 0x000000ffff037224 */ /* 0x000fd800078e00ff */
[----:B------:R-:W-:Y:S05]  /*8e20*/  @P3 BRA `(.L_x_1437) ;  /* 0x0000004000003947 */ /* 0x000fea0003800000 */
.L_x_1436:
[----:B--2---:R-:W2:Y:S02]  /*8e30*/  LDS R3, [R6] ;  /* 0x0000000006037984 */ /* 0x004ea40000000800 */
[----:B--2---:R-:W-:-:S04]  /*8e40*/  FADD.FTZ R3, -R14, R3 ;  /* 0x000000030e037221 */ /* 0x004fc80000010100 */
[----:B------:R-:W-:-:S06]  /*8e50*/  FMUL.FTZ R3, R3, 1.4426950216293334961 ;  /* 0x3fb8aa3b03037820 */ /* 0x000fcc0000410000 */
[----:B------:R-:W2:Y:S02]  /*8e60*/  MUFU.EX2 R3, R3 ;  /* 0x0000000300037308 */ /* 0x000ea40000000800 */
.L_x_1437:
[----:B------:R-:W-:Y:S05]  /*8e70*/  BSYNC B1 ;  /* 0x0000000000017941 */ /* 0x000fea0003800000 */
.L_x_1435:
[----:B--2---:R2:W-:Y:S01]  /*8e80*/  STS [R6], R3 ;  /* 0x0000000306007388 */ /* 0x0045e20000000800 */
[----:B------:R-:W-:Y:S01]  /*8e90*/  BSSY B1, `(.L_x_1438) ;  /* 0x000000b000017945 */ /* 0x000fe20003800000 */
[----:B------:R-:W-:Y:S01]  /*8ea0*/  FADD.FTZ R12, R10, R3 ;  /* 0x000000030a0c7221 */ /* 0x000fe20000010000 */
[----:B------:R-:W-:Y:S05]  /*8eb0*/  @!P0 BRA `(.L_x_1439) ;  /* 0x0000004000008947 */ /* 0x000fea0003800000 */
[----:B--2---:R-:W2:Y:S02]  /*8ec0*/  LDG.E.U8 R3, [R4.64+0x300] ;  /* 0x0003002404037981 */ /* 0x004ea4000c1e1100 */
[----:B--2---:R-:W-:-:S13]  /*8ed0*/  ISETP.NE.AND P3, PT, R3, RZ, PT ;  /* 0x000000ff0300720c */ /* 0x004fda0003f65270 */
[----:B-1----:R-:W-:Y:S01]  /*8ee0*/  @P3 MOV R7, RZ ;  /* 0x000000ff00073202 */ /* 0x002fe20000000f00 */
[----:B------:R-:W-:Y:S05]  /*8ef0*/  @P3 BRA `(.L_x_1440) ;  /* 0x0000004000003947 */ /* 0x000fea0003800000 */
.L_x_1439:
[----:B--2---:R-:W2:Y:S02]  /*8f00*/  LDS R3, [R6+0x400] ;  /* 0x0004000006037984 */ /* 0x004ea40000000800 */
[----:B--2---:R-:W-:-:S04]  /*8f10*/  FADD.FTZ R3, -R14, R3 ;  /* 0x000000030e037221 */ /* 0x004fc80000010100 */
[----:B------:R-:W-:-:S04]  /*8f20*/  FMUL.FTZ R3, R3, 1.4426950216293334961 ;  /* 0x3fb8aa3b03037820 */ /* 0x000fc80000410000 */
[----:B-1----:R1:W2:Y:S03]  /*8f30*/  MUFU.EX2 R7, R3 ;  /* 0x0000000300077308 */ /* 0x0022a60000000800 */
.L_x_1440:
[----:B------:R-:W-:Y:S05]  /*8f40*/  BSYNC B1 ;  /* 0x0000000000017941 */ /* 0x000fea0003800000 */
.L_x_1438:
[----:B------:R-:W-:Y:S01]  /*8f50*/  IADD3 R9, R9, 0x400, RZ ;  /* 0x0000040009097810 */ /* 0x000fe20007ffe0ff */
[----:B--2---:R2:W-:Y:S01]  /*8f60*/  STS [R6+0x400], R7 ;  /* 0x0004000706007388 */ /* 0x0045e20000000800 */
[----:B------:R-:W-:Y:S01]  /*8f70*/  IADD3 R10, P4, R4, 0x400, RZ ;  /* 0x00000400040a7810 */ /* 0x000fe20007f9e0ff */
[----:B-1----:R-:W-:Y:S01]  /*8f80*/  FADD.FTZ R3, R12, R7 ;  /* 0x000000070c037221 */ /* 0x002fe20000010000 */
[----:B------:R-:W-:-:S03]  /*8f90*/  ISETP.GE.AND P3, PT, R9, UR40, PT ;  /* 0x0000002809007c0c */ /* 0x000fc6000bf66270 */
[----:B------:R-:W-:Y:S01]  /*8fa0*/  IMAD.X R5, RZ, RZ, R5, P4 ;  /* 0x000000ffff057224 */ /* 0x000fe200020e0605 */
[----:B--2---:R-:W-:-:S09]  /*8fb0*/  IADD3 R6, R6, 0x1000, RZ ;  /* 0x0000100006067810 */ /* 0x004fd20007ffe0ff */
[----:B------:R-:W-:Y:S05]  /*8fc0*/  @!P3 BRA `(.L_x_1441) ;  /* 0xfffffc500000b947 */ /* 0x000fea000383ffff */
.L_x_1422:
[----:B------:R-:W-:Y:S05]  /*8fd0*/  BSYNC B0 ;  /* 0x0000000000007941 */ /* 0x000fea0003800000 */
.L_x_1421:
        /* <DEDUP_REMOVED lines=26> */
[----:B--2---:R-:W2:Y:S01]  /*9180*/  LDC.U8 R14, c[0x0][0x26c] ;  /* 0x00009b00ff0e7b82 */ /* 0x004ea20000000000 */
[----:B------:R-:W3:Y:S01]  /*9190*/  S2R R12, SR_CTAID.Y ;  /* 0x00000000000c7919 */ /* 0x000ee20000002600 */
[----:B------:R-:W-:Y:S03]  /*91a0*/  BSSY B0, `(.L_x_1442) ;  /* 0x000004e000007945 */ /* 0x000fe60003800000 */
[----:B------:R-:W3:Y:S01]  /*91b0*/  S2R R13, SR_CTAID.X ;  /* 0x00000000000d7919 */ /* 0x000ee20000002500 */
[----:B--2---:R-:W-:-:S13]  /*91c0*/  ISETP.NE.AND P0, PT, R14, RZ, PT ;  /* 0x000000ff0e00720c */ /* 0x004fda0003f05270 */
[----:B------:R-:W-:Y:S01]  /*91d0*/  @P0 MOV R3, c[0x0][0x268] ;  /* 0x00009a0000030a02 */ /* 0x000fe20000000f00 */
[----:B---3--:R-:W-:-:S04]  /*91e0*/  @P0 IMAD R4, R12, c[0x0][0x1d8], R13 ;  /* 0x000076000c040a24 */ /* 0x008fc800078e020d */
[----:B------:R-:W-:Y:S02]  /*91f0*/  @P0 IMAD R3, R4, R3, c[0x0][0x1ec] ;  /* 0x00007b0004030624 */ /* 0x000fe400078e0203 */
[----:B------:R-:W-:Y:S02]  /*9200*/  CS2R R4, SRZ ;  /* 0x0000000000047805 */ /* 0x000fe4000001ff00 */
[----:B------:R-:W-:-:S04]  /*9210*/  @P0 IMAD R3, R3, c[0x0][0x1d4], RZ ;  /* 0x0000750003030a24 */ /* 0x000fc800078e02ff */
[--C-:B------:R-:W-:Y:S01]  /*9220*/  @P0 IMAD.MOV.U32 R4, RZ, RZ, R3.reuse ;  /* 0x000000ffff040224 */ /* 0x100fe200078e0003 */
[----:B------:R-:W-:Y:S01]  /*9230*/  @P0 SHF.R.S32.HI R5, RZ, 0x1f, R3 ;  /* 0x0000001fff050819 */ /* 0x000fe20000011403 */
[----:B------:R-:W-:Y:S05]  /*9240*/  @P1 BRA `(.L_x_1443) ;  /* 0x0000043000001947 */ /* 0x000fea0003800000 */
[----:B------:R-:W2:Y:S01]  /*9250*/  LDL R12, [R1+0x184] ;  /* 0x00018400010c7983 */ /* 0x000ea20000100800 */
[----:B-1----:R-:W-:Y:S01]  /*9260*/  FADD.FTZ R7, R7, 9.9999999747524270788e-07 ;  /* 0x358637bd07077421 */ /* 0x002fe20000010000 */
[----:B------:R-:W-:Y:S03]  /*9270*/  BSSY B1, `(.L_x_1444) ;  /* 0x000001e000017945 */ /* 0x000fe60003800000 */
[----:B------:R1:W3:Y:S01]  /*9280*/  MUFU.RCP R13, R7 ;  /* 0x00000007000d7308 */ /* 0x0002e20000001000 */
[-C--:B--2---:R-:W-:Y:S02]  /*9290*/  LOP3.LUT R3, RZ, R12.reuse, RZ, 0x33, !PT ;  /* 0x0000000cff037212 */ /* 0x084fe400078e33ff */
[----:B------:R-:W-:-:S02]  /*92a0*/  IADD3 R15, R11, R12, RZ ;  /* 0x0000000c0b0f7210 */ /* 0x000fc40007ffe0ff */
[----:B------:R-:W-:-:S04]  /*92b0*/  IADD3 R3, -R11, UR40, R3 ;  /* 0x000000280b037c10 */ /* 0x000fc8000fffe103 */
[C---:B------:R-:W-:Y:S02]  /*92c0*/  LEA.HI R6, R3.reuse, 0x1, RZ, 0x18 ;  /* 0x0000000103067811 */ /* 0x040fe400078fc0ff */
[----:B------:R-:W-:Y:S01]  /*92d0*/  ISETP.GE.U32.AND P1, PT, R3, 0x300, PT ;  /* 0x000003000300780c */ /* 0x000fe20003f26070 */
[----:B------:R-:W-:Y:S01]  /*92e0*/  IMAD.MOV.U32 R3, RZ, RZ, R15 ;  /* 0x000000ffff037224 */ /* 0x000fe200078e000f */
[----:B------:R-:W-:-:S13]  /*92f0*/  LOP3.LUT P3, R9, R6, 0x3, RZ, 0xc0, !PT ;  /* 0x0000000306097812 */ /* 0x000fda000786c0ff */
[----:B------:R-:W-:Y:S05]  /*9300*/  @!P3 BRA `(.L_x_1445) ;  /* 0x000001400000b947 */ /* 0x000fea0003800000 */
[----:B-1-3--:R-:W-:Y:S02]  /*9310*/  IADD3 R12, P3, R15, R4, RZ ;  /* 0x000000040f0c7210 */ /* 0x00afe40007f7e0ff */
[----:B------:R-:W-:Y:S02]  /*9320*/  SHF.L.U32 R16, R11, 0x2, RZ ;  /* 0x000000020b107819 */ /* 0x000fe400000006ff */
[----:B------:R-:W-:Y:S02]  /*9330*/  LEA R11, P4, R12, c[0x0][0x260], 0x2 ;  /* 0x000098000c0b7a11 */ /* 0x000fe400078810ff */
[----:B------:R-:W-:Y:S02]  /*9340*/  LEA.HI.X.SX32 R3, R15, R5, 0x1, P3 ;  /* 0x000000050f037211 */ /* 0x000fe400018f0eff */
[----:B------:R-:W-:Y:S02]  /*9350*/  IADD3 R10, R16, 0x440, RZ ;  /* 0x00000440100a7810 */ /* 0x000fe40007ffe0ff */
[----:B------:R-:W-:Y:S01]  /*9360*/  LEA.HI.X R12, R12, c[0x0][0x264], R3, 0x2, P4 ;  /* 0x000099000c0c7a11 */ /* 0x000fe200020f1403 */
[----:B------:R-:W-:-:S03]  /*9370*/  IMAD.MOV.U32 R3, RZ, RZ, R15 ;  /* 0x000000ffff037224 */ /* 0x000fc600078e000f */
.L_x_1446:
[----:B--2---:R-:W1:Y:S01]  /*9380*/  LDS R6, [R10] ;  /* 0x000000000a067984 */ /* 0x004e620000000800 */
[----:B------:R-:W-:Y:S01]  /*9390*/  @P0 IMAD.MOV.U32 R7, RZ, RZ, R12 ;  /* 0x000000ffff070224 */ /* 0x000fe200078e000c */
[----:B------:R-:W-:-:S02]  /*93a0*/  IADD3 R9, R9, -0x1, RZ ;  /* 0xffffffff09097810 */ /* 0x000fc40007ffe0ff */
[----:B------:R-:W-:Y:S02]  /*93b0*/  IADD3 R3, R3, 0x100, RZ ;  /* 0x0000010003037810 */ /* 0x000fe40007ffe0ff */
[----:B------:R-:W-:Y:S01]  /*93c0*/  ISETP.NE.AND P4, PT, R9, RZ, PT ;  /* 0x000000ff0900720c */ /* 0x000fe20003f85270 */
[----:B-1----:R-:W-:Y:S01]  /*93d0*/  FMUL.FTZ R15, R6, R13 ;  /* 0x0000000d060f7220 */ /* 0x002fe20000410000 */
[----:B------:R-:W-:Y:S02]  /*93e0*/  @P0 MOV R6, R11 ;  /* 0x0000000b00060202 */ /* 0x000fe40000000f00 */
[----:B------:R-:W-:Y:S02]  /*93f0*/  IADD3 R11, P3, R11, 0x400, RZ ;  /* 0x000004000b0b7810 */ /* 0x000fe40007f7e0ff */
[----:B------:R1:W-:Y:S02]  /*9400*/  STS [R10], R15 ;  /* 0x0000000f0a007388 */ /* 0x0003e40000000800 */
[----:B------:R-:W-:-:S02]  /*9410*/  IADD3.X R12, RZ, R12, RZ, P3, !PT ;  /* 0x0000000cff0c7210 */ /* 0x000fc40001ffe4ff */
[----:B------:R2:W-:Y:S01]  /*9420*/  @P0 STG.E [R6.64], R15 ;  /* 0x0000000f06000986 */ /* 0x0005e2000c101924 */
[----:B-1----:R-:W-:Y:S02]  /*9430*/  IADD3 R10, R10, 0x400, RZ ;  /* 0x000004000a0a7810 */ /* 0x002fe40007ffe0ff */
[----:B------:R-:W-:Y:S05]  /*9440*/  @P4 BRA `(.L_x_1446) ;  /* 0xffffff3000004947 */ /* 0x000fea000383ffff */
.L_x_1445:
[----:B-1-3--:R-:W-:Y:S05]  /*9450*/  BSYNC B1 ;  /* 0x0000000000017941 */ /* 0x00afea0003800000 */
.L_x_1444:
[----:B------:R-:W-:Y:S05]  /*9460*/  @!P1 BRA `(.L_x_1443) ;  /* 0x0000021000009947 */ /* 0x000fea0003800000 */
[----:B--2---:R-:W2:Y:S01]  /*9470*/  LDL R6, [R1+0x184] ;  /* 0x0001840001067983 */ /* 0x004ea20000100800 */
[C---:B------:R-:W-:Y:S02]  /*9480*/  IADD3 R12, P0, R3.reuse, R4, RZ ;  /* 0x00000004030c7210 */ /* 0x040fe40007f1e0ff */
[C---:B------:R-:W-:Y:S02]  /*9490*/  LEA R4, R3.reuse, 0x800, 0x2 ;  /* 0x0000080003047811 */ /* 0x040fe400078e10ff */
[----:B------:R-:W-:Y:S02]  /*94a0*/  LEA.HI.X.SX32 R5, R3, R5, 0x1, P0 ;  /* 0x0000000503057211 */ /* 0x000fe400000f0eff */
[----:B------:R-:W-:-:S02]  /*94b0*/  LEA R11, P0, R12, c[0x0][0x260], 0x2 ;  /* 0x000098000c0b7a11 */ /* 0x000fc400078010ff */
[----:B------:R-:W-:Y:S02]  /*94c0*/  ISETP.NE.AND P3, PT, R14, RZ, PT ;  /* 0x000000ff0e00720c */ /* 0x000fe40003f65270 */
[----:B------:R-:W-:Y:S01]  /*94d0*/  LEA.HI.X R12, R12, c[0x0][0x264], R5, 0x2, P0 ;  /* 0x000099000c0c7a11 */ /* 0x000fe200000f1405 */
[----:B--2---:R-:W-:-:S05]  /*94e0*/  IMAD R4, R6, -0x4, R4 ;  /* 0xfffffffc06047824 */ /* 0x004fca00078e0204 */
[----:B------:R-:W-:-:S05]  /*94f0*/  IADD3 R6, R4, 0x440, RZ ;  /* 0x0000044004067810 */ /* 0x000fca0007ffe0ff */
.L_x_1447:
        /* <DEDUP_REMOVED lines=24> */
.L_x_1443:
[----:B------:R-:W-:Y:S05]  /*9680*/  BSYNC B0 ;  /* 0x0000000000007941 */ /* 0x000fea0003800000 */
.L_x_1442:
[----:B------:R-:W3:Y:S01]  /*9690*/  LDL.LU R4, [R1+0x190] ;  /* 0x0001900001047983 */ /* 0x000ee20000300800 */
[----:B------:R-:W-:Y:S01]  /*96a0*/  USHF.R.S32.HI UR4, URZ, 0x1f, UR39 ;  /* 0x0000001f3f047899 */ /* 0x000fe20008011427 */
[----:B------:R-:W-:Y:S01]  /*96b0*/  SHF.R.S32.HI R3, RZ, 0x5, R8 ;  /* 0x00000005ff037819 */ /* 0x000fe20000011408 */
[----:B------:R-:W-:Y:S01]  /*96c0*/  IMAD.SHL.U32 R12, R0, 0x4, RZ ;  /* 0x00000004000c7824 */ /* 0x000fe200078e00ff */
[----:B------:R-:W-:Y:S01]  /*96d0*/  BSSY B0, `(.L_x_1448) ;  /* 0x0000019000007945 */ /* 0x000fe20003800000 */
[----:B------:R-:W-:Y:S01]  /*96e0*/  ULEA.HI UR4, UR4, UR39, URZ, 0x3 ;  /* 0x0000002704047291 */ /* 0x000fe2000f8f183f */
[----:B------:R-:W-:Y:S01]  /*96f0*/  HFMA2.MMA R11, -RZ, RZ, 0, 0 ;  /* 0x00000000ff0b7435 */ /* 0x000fe200000001ff */
[----:B--2---:R-:W-:Y:S01]  /*9700*/  IMAD R14, R245, c[0x0][0x1d4], R12 ;  /* 0x00007500f50e7a24 */ /* 0x004fe200078e020c */
[----:B-1----:R-:W-:Y:S01]  /*9710*/  CS2R R6, SRZ ;  /* 0x0000000000067805 */ /* 0x002fe2000001ff00 */
[----:B------:R-:W-:-:S03]  /*9720*/  ULOP3.LUT UR4, UR4, 0xfffffff8, URZ, 0xc0, !UPT ;  /* 0xfffffff804047892 */ /* 0x000fc6000f8ec03f */
[----:B------:R-:W-:Y:S01]  /*9730*/  SHF.R.S32.HI R13, RZ, 0x1f, R14 ;  /* 0x0000001fff0d7819 */ /* 0x000fe2000001140e */
[----:B------:R-:W-:-:S06]  /*9740*/  UIADD3 UR4, UR39, -UR4, URZ ;  /* 0x8000000427047290 */ /* 0x000fcc000fffe03f */
[----:B------:R-:W-:-:S04]  /*9750*/  ISETP.NE.AND P1, PT, R3, UR4, PT ;  /* 0x0000000403007c0c */ /* 0x000fc8000bf25270 */
[----:B------:R-:W-:Y:S01]  /*9760*/  ISETP.NE.OR P0, PT, RZ, c[0x0][0x1ec], P1 ;  /* 0x00007b00ff007a0c */ /* 0x000fe20000f05670 */
[----:B0--3--:R-:W-:Y:S02]  /*9770*/  IMAD R42, R4, c[0x0][0x1d4], R12 ;  /* 0x00007500042a7a24 */ /* 0x009fe400078e020c */
        /* <DEDUP_REMOVED lines=8> */
[----:B------:R-:W0:Y:S01]  /*9800*/  S2R R9, SR_CTAID.X ;  /* 0x0000000000097919 */ /* 0x000e220000002500 */
[----:B------:R-:W-:Y:S01]  /*9810*/  IMAD.MOV.U32 R5, RZ, RZ, 0x4 ;  /* 0x00000004ff057424 */ /* 0x000fe200078e00ff */
[----:B0-----:R-:W-:-:S05]  /*9820*/  LEA R4, R9, R12, 0x7 ;  /* 0x0000000c09047211 */ /* 0x001fca00078e38ff */
[----:B------:R-:W-:-:S06]  /*9830*/  IMAD.WIDE R4, R4, R5, c[0x0][0x190] ;  /* 0x0000640004047625 */ /* 0x000fcc00078e0205 */
[----:B------:R-:W5:Y:S02]  /*9840*/  LDG.E.128 R4, [R4.64] ;  /* 0x0000002404047981 */ /* 0x000f64000c1e1d00 */
.L_x_1450:
[----:B-----5:R0:W-:Y:S02]  /*9850*/  STS.128 [R0.X16+0x240], R4 ;  /* 0x0002400400007388 */ /* 0x0201e4000000cc00 */
.L_x_1449:
[----:B------:R-:W-:Y:S05]  /*9860*/  BSYNC B0 ;  /* 0x0000000000007941 */ /* 0x000fea0003800000 */
.L_x_1448:
[----:B------:R-:W2:Y:S01]  /*9870*/  LDL R19, [R1+0x184] ;  /* 0x0001840001137983 */ /* 0x000ea20000100800 */
[----:B------:R-:W-:Y:S01]  /*9880*/  ULDC UR4, c[0x0][0x1d4] ;  /* 0x0000750000047ab9 */ /* 0x000fe20000000800 */
[----:B------:R-:W-:Y:S01]  /*9890*/  BSSY B0, `(.L_x_1451) ;  /* 0x000008b000007945 */ /* 0x000fe20003800000 */
[----:B------:R-:W-:Y:S01]  /*98a0*/  UISETP.LT.AND UP0, UPT, UR39, UR4, UPT ;  /* 0x000000042700728c */ /* 0x000fe2000bf01270 */
[----:B------:R-:W-:-:S03]  /*98b0*/  HFMA2.MMA R10, -RZ, RZ, 0, 0 ;  /* 0x00000000ff0a7435 */ /* 0x000fc600000001ff */
[----:B------:R-:W-:Y:S01]  /*98c0*/  USEL UR4, UR39, UR4, UP0 ;  /* 0x0000000427047287 */ /* 0x000fe20008000000 */
[----:B------:R-:W-:Y:S01]  /*98d0*/  BAR.SYNC.DEFER_BLOCKING 0x0 ;  /* 0x0000000000007b1d */ /* 0x000fe20000010000 */
[----:B--2---:R-:W-:-:S04]  /*98e0*/  IADD3 R24, R3, R19, RZ ;  /* 0x0000001303187210 */ /* 0x004fc80007ffe0ff */
[----:B------:R-:W-:-:S04]  /*98f0*/  SHF.L.U32 R15, R24, 0x7, RZ ;  /* 0x00000007180f7819 */ /* 0x000fc800000006ff */
[----:B------:R-:W-:Y:S02]  /*9900*/  SHF.R.S32.HI R20, RZ, 0x1f, R15 ;  /* 0x0000001fff147819 */ /* 0x000fe4000001140f */
[----:B------:R-:W-:-:S04]  /*9910*/  IADD3 R8, P0, R14, R15, RZ ;  /* 0x0000000f0e087210 */ /* 0x000fc80007f1e0ff */
[----:B------:R-:W-:Y:S01]  /*9920*/  LEA R16, P3, R8, c[0x0][0x1a0], 0x2 ;  /* 0x0000680008107a11 */ /* 0x000fe200078610ff */
[----:B------:R-:W-:Y:S01]  /*9930*/  IMAD.X R9, R13, 0x1, R20, P0 ;  /* 0x000000010d097824 */ /* 0x000fe200000e0614 */
[----:B------:R-:W-:-:S04]  /*9940*/  ISETP.GE.AND P0, PT, R24, UR4, PT ;  /* 0x0000000418007c0c */ /* 0x000fc8000bf06270 */
[----:B------:R-:W-:Y:S02]  /*9950*/  LEA.HI.X R17, R8, c[0x0][0x1a4], R9, 0x2, P3 ;  /* 0x0000690008117a11 */ /* 0x000fe400018f1409 */
[----:B------:R-:W-:-:S07]  /*9960*/  CS2R R8, SRZ ;  /* 0x0000000000087805 */ /* 0x000fce000001ff00 */
[----:B------:R-:W-:Y:S05]  /*9970*/  @P0 BRA `(.L_x_1452) ;  /* 0x000007c000000947 */ /* 0x000fea0003800000 */
[----:B------:R-:W1:Y:S01]  /*9980*/  S2R R18, SR_CTAID.X ;  /* 0x0000000000127919 */ /* 0x000e620000002500 */
[----:B------:R-:W-:Y:S01]  /*9990*/  ULDC UR6, c[0x0][0x1d4] ;  /* 0x0000750000067ab9 */ /* 0x000fe20000000800 */
[----:B------:R-:W-:Y:S01]  /*99a0*/  IADD3 R8, -R19, -0x2, -R3 ;  /* 0xfffffffe13087810 */ /* 0x000fe20007ffe903 */
[----:B------:R-:W-:Y:S01]  /*99b0*/  UIADD3 UR5, -UR40, URZ, URZ ;  /* 0x0000003f28057290 */ /* 0x000fe2000fffe13f */
[----:B------:R-:W-:Y:S01]  /*99c0*/  MOV R23, 0x4 ;  /* 0x0000000400177802 */ /* 0x000fe20000000f00 */
[----:B------:R-:W-:Y:S01]  /*99d0*/  ULOP3.LUT UR6, URZ, UR6, URZ, 0x33, !UPT ;  /* 0x000000063f067292 */ /* 0x000fe2000f8e333f */
[----:B------:R-:W-:Y:S01]  /*99e0*/  BSSY B1, `(.L_x_1453) ;  /* 0x0000027000017945 */ /* 0x000fe20003800000 */
[----:B------:R-:W-:Y:S01]  /*99f0*/  IMAD.MOV.U32 R25, RZ, RZ, R24 ;  /* 0x000000ffff197224 */ /* 0x000fe200078e0018 */
[----:B------:R-:W-:Y:S01]  /*9a00*/  CS2R R10, SRZ ;  /* 0x00000000000a7805 */ /* 0x000fe2000001ff00 */
[----:B------:R-:W-:-:S04]  /*9a10*/  UISETP.LT.AND UP0, UPT, UR6, UR5, UPT ;  /* 0x000000050600728c */ /* 0x000fc8000bf01270 */
[----:B------:R-:W-:Y:S01]  /*9a20*/  USEL UR5, UR6, UR5, !UP0 ;  /* 0x0000000506057287 */ /* 0x000fe2000c000000 */
[----:B-1----:R-:W-:-:S05]  /*9a30*/  IMAD R9, R252, c[0x0][0x1d8], R18 ;  /* 0x00007600fc097a24 */ /* 0x002fca00078e0212 */
[----:B------:R-:W-:-:S04]  /*9a40*/  IADD3 R18, R8, -UR5, RZ ;  /* 0x8000000508127c10 */ /* 0x000fc8000fffe0ff */
[----:B------:R-:W-:Y:S02]  /*9a50*/  LOP3.LUT P0, RZ, R18, 0x8, RZ, 0xc0, !PT ;  /* 0x0000000812ff7812 */ /* 0x000fe4000780c0ff */
[----:B------:R-:W-:Y:S02]  /*9a60*/  LEA R22, R9, R12, 0x7 ;  /* 0x0000000c09167211 */ /* 0x000fe400078e38ff */
[----:B------:R-:W-:-:S03]  /*9a70*/  CS2R R8, SRZ ;  /* 0x0000000000087805 */ /* 0x000fc6000001ff00 */
[----:B------:R-:W-:-:S06]  /*9a80*/  IMAD.WIDE R22, R22, R23, c[0x0][0x238] ;  /* 0x00008e0016167625 */ /* 0x000fcc00078e0217 */
[----:B------:R-:W-:Y:S05]  /*9a90*/  @P0 BRA `(.L_x_1454) ;  /* 0x000001b000000947 */ /* 0x000fea0003800000 */
[----:B------:R-:W-:-:S04]  /*9aa0*/  IADD3 R15, P0, R42, R15, RZ ;  /* 0x0000000f2a0f7210 */ /* 0x000fc80007f1e0ff */
[----:B------:R-:W-:Y:S02]  /*9ab0*/  IADD3.X R20, R45, R20, RZ, P0, !PT ;  /* 0x000000142d147210 */ /* 0x000fe400007fe4ff */
[----:B------:R-:W-:-:S04]  /*9ac0*/  LEA R8, P0, R15, c[0x0][0x1a0], 0x2 ;  /* 0x000068000f087a11 */ /* 0x000fc800078010ff */
[----:B------:R-:W-:Y:S02]  /*9ad0*/  LEA.HI.X R9, R15, c[0x0][0x1a4], R20, 0x2, P0 ;  /* 0x000069000f097a11 */ /* 0x000fe400000f1414 */
[----:B------:R1:W2:Y:S04]  /*9ae0*/  LDS R15, [R3.X4+0x440] ;  /* 0x00044000030f7984 */ /* 0x0002a80000004800 */
[----:B------:R-:W5:Y:S01]  /*9af0*/  LDG.E.128 R8, [R8.64] ;  /* 0x0000002408087981 */ /* 0x000f62000c1e1d00 */
        /* <DEDUP_REMOVED lines=16> */
.L_x_1455:
[C---:B-12--5:R-:W-:Y:S01]  /*9c00*/  FFMA.FTZ R8, R15.reuse, R8, RZ ;  /* 0x000000080f087223 */ /* 0x066fe200000100ff */
[----:B------:R-:W-:Y:S01]  /*9c10*/  IADD3 R25, R24, 0x8, RZ ;  /* 0x0000000818197810 */ /* 0x000fe20007ffe0ff */
[C---:B------:R-:W-:Y:S02]  /*9c20*/  FFMA.FTZ R9, R15.reuse, R9, RZ ;  /* 0x000000090f097223 */ /* 0x040fe400000100ff */
[C---:B------:R-:W-:Y:S02]  /*9c30*/  FFMA.FTZ R10, R15.reuse, R10, RZ ;  /* 0x0000000a0f0a7223 */ /* 0x040fe400000100ff */
[----:B------:R-:W-:Y:S02]  /*9c40*/  FFMA.FTZ R11, R15, R11, RZ ;  /* 0x0000000b0f0b7223 */ /* 0x000fe400000100ff */
.L_x_1454:
[----:B------:R-:W-:Y:S05]  /*9c50*/  BSYNC B1 ;  /* 0x0000000000017941 */ /* 0x000fea0003800000 */
.L_x_1453:
[----:B------:R-:W-:-:S13]  /*9c60*/  LOP3.LUT P0, RZ, R18, 0xfffffff8, RZ, 0xc0, !PT ;  /* 0xfffffff812ff7812 */ /* 0x000fda000780c0ff */
[----:B------:R-:W-:Y:S05]  /*9c70*/  @!P0 BRA `(.L_x_1452) ;  /* 0x000004c000008947 */ /* 0x000fea0003800000 */
[C---:B------:R-:W-:Y:S01]  /*9c80*/  IMAD.SHL.U32 R15, R25.reuse, 0x80, RZ ;  /* 0x00000080190f7824 */ /* 0x040fe200078e00ff */
[----:B------:R-:W-:Y:S01]  /*9c90*/  LEA R18, R25, 0x20, 0x2 ;  /* 0x0000002019127811 */ /* 0x000fe200078e10ff */
[----:B------:R-:W-:Y:S02]  /*9ca0*/  ULDC UR5, c[0x0][0x1ec] ;  /* 0x00007b0000057ab9 */ /* 0x000fe40000000800 */
[----:B------:R-:W-:Y:S01]  /*9cb0*/  UISETP.NE.AND UP0, UPT, URZ, UR5, UPT ;  /* 0x000000053f00728c */ /* 0x000fe2000bf05270 */
[----:B------:R-:W-:Y:S01]  /*9cc0*/  SHF.R.S32.HI R20, RZ, 0x1f, R15 ;  /* 0x0000001fff147819 */ /* 0x000fe2000001140f */
[----:B------:R-:W-:Y:S01]  /*9cd0*/  IMAD R18, R19, -0x4, R18 ;  /* 0xfffffffc13127824 */ /* 0x000fe200078e0212 */
[-C--:B------:R-:W-:Y:S02]  /*9ce0*/  IADD3 R43, P0, R42, R15.reuse, RZ ;  /* 0x0000000f2a2b7210 */ /* 0x080fe40007f1e0ff */
[----:B------:R-:W-:Y:S02]  /*9cf0*/  IADD3 R41, P3, R14, R15, RZ ;  /* 0x0000000f0e297210 */ /* 0x000fe40007f7e0ff */
[----:B------:R-:W-:-:S02]  /*9d00*/  IADD3.X R28, R45, R20, RZ, P0, !PT ;  /* 0x000000142d1c7210 */ /* 0x000fc400007fe4ff */
[----:B------:R-:W-:Y:S02]  /*9d10*/  IADD3.X R20, R13, R20, RZ, P3, !PT ;  /* 0x000000140d147210 */ /* 0x000fe40001ffe4ff */
[----:B------:R-:W-:Y:S02]  /*9d20*/  LEA R40, P0, R43, c[0x0][0x1a0], 0x2 ;  /* 0x000068002b287a11 */ /* 0x000fe400078010ff */
[----:B------:R-:W-:Y:S02]  /*9d30*/  LEA R26, P3, R41, c[0x0][0x1a0], 0x2 ;  /* 0x00006800291a7a11 */ /* 0x000fe400078610ff */
[----:B------:R-:W-:Y:S02]  /*9d40*/  IADD3 R27, R15, 0x400, RZ ;  /* 0x000004000f1b7810 */ /* 0x000fe40007ffe0ff */
[----:B------:R-:W-:Y:S02]  /*9d50*/  PLOP3.LUT P2, PT, PT, PT, UP0, 0x80, 0x0 ;  /* 0x000000000000781c */ /* 0x000fe40003f4f008 */
[----:B------:R-:W-:-:S02]  /*9d60*/  LEA.HI.X R43, R43, c[0x0][0x1a4], R28, 0x2, P0 ;  /* 0x000069002b2b7a11 */ /* 0x000fc400000f141c */
[----:B------:R-:W-:Y:S02]  /*9d70*/  LEA.HI.X R41, R41, c[0x0][0x1a4], R20, 0x2, P3 ;  /* 0x0000690029297a11 */ /* 0x000fe400018f1414 */
[----:B------:R-:W-:Y:S02]  /*9d80*/  IADD3 R15, R18, 0x440, RZ ;  /* 0x00000440120f7810 */ /* 0x000fe40007ffe0ff */
.L_x_1458:
[----:B------:R-:W-:Y:S02]  /*9d90*/  SHF.R.S32.HI R44, RZ, 0x1f, R27 ;  /* 0x0000001fff2c7819 */ /* 0x000fe4000001141b */
[----:B------:R-:W-:Y:S02]  /*9da0*/  IADD3 R18, P0, R42, R27, RZ ;  /* 0x0000001b2a127210 */ /* 0x000fe40007f1e0ff */
[----:B------:R-:W-:-:S03]  /*9db0*/  ISETP.NE.AND P3, PT, R2, RZ, PT ;  /* 0x000000ff0200720c */ /* 0x000fc60003f65270 */
[----:B------:R-:W-:Y:S01]  /*9dc0*/  IMAD.X R19, R45, 0x1, R44, P0 ;  /* 0x000000012d137824 */ /* 0x000fe200000e062c */
[----:B------:R-:W-:-:S04]  /*9dd0*/  LEA R20, P0, R18, c[0x0][0x1a0], 0x2 ;  /* 0x0000680012147a11 */ /* 0x000fc800078010ff */
[----:B------:R-:W-:Y:S02]  /*9de0*/  LEA.HI.X R21, R18, c[0x0][0x1a4], R19, 0x2, P0 ;  /* 0x0000690012157a11 */ /* 0x000fe400000f1413 */
[----:B------:R-:W-:Y:S02]  /*9df0*/  MOV R18, R40 ;  /* 0x0000002800127202 */ /* 0x000fe40000000f00 */
[----:B------:R-:W-:-:S05]  /*9e00*/  MOV R19, R43 ;  /* 0x0000002b00137202 */ /* 0x000fca0000000f00 */
[----:B------:R1:W5:Y:S01]  /*9e10*/  LDG.E.128 R28, [R18.64] ;  /* 0x00000024121c7981 */ /* 0x000362000c1e1d00 */
[----:B------:R-:W-:Y:S05]  /*9e20*/  @P2 BRA `(.L_x_1456) ;  /* 0x000000d000002947 */ /* 0x000fea0003800000 */
[----:B------:R-:W2:Y:S01]  /*9e30*/  @P3 LDG.E.128 R36, [R22.64] ;  /* 0x0000002416243981 */ /* 0x000ea2000c1e1d00 */
[----:B-1----:R-:W-:Y:S01]  /*9e40*/  IMAD.MOV.U32 R18, RZ, RZ, R26 ;  /* 0x000000ffff127224 */ /* 0x002fe200078e001a */
[----:B------:R-:W-:Y:S02]  /*9e50*/  MOV R19, R41 ;  /* 0x0000002900137202 */ /* 0x000fe40000000f00 */
        /* <DEDUP_REMOVED lines=10> */
.L_x_1456:
[----:B------:R2:W5:Y:S04]  /*9f00*/  LDG.E.128 R32, [R20.64] ;  /* 0x0000002414207981 */ /* 0x000568000c1e1d00 */
[----:B-1----:R-:W1:Y:S02]  /*9f10*/  LDS R18, [R15+-0x20] ;  /* 0xffffe0000f127984 */ /* 0x002e640000000800 */
[C---:B-1---5:R-:W-:Y:S02]  /*9f20*/  FFMA.FTZ R19, R18.reuse, R28, R8 ;  /* 0x0000001c12137223 */ /* 0x062fe40000010008 */
[C---:B------:R-:W-:Y:S02]  /*9f30*/  FFMA.FTZ R36, R18.reuse, R29, R9 ;  /* 0x0000001d12247223 */ /* 0x040fe40000010009 */
[----:B------:R-:W-:-:S02]  /*9f40*/  FFMA.FTZ R37, R18, R30, R10 ;  /* 0x0000001e12257223 */ /* 0x000fc4000001000a */
[----:B------:R-:W-:Y:S01]  /*9f50*/  FFMA.FTZ R18, R18, R31, R11 ;  /* 0x0000001f12127223 */ /* 0x000fe2000001000b */
[----:B------:R-:W-:Y:S05]  /*9f60*/  @P2 BRA `(.L_x_1457) ;  /* 0x000000f000002947 */ /* 0x000fea0003800000 */
[----:B--2---:R-:W2:Y:S01]  /*9f70*/  @P3 LDG.E.128 R28, [R22.64] ;  /* 0x00000024161c3981 */ /* 0x004ea2000c1e1d00 */
[----:B------:R-:W-:-:S03]  /*9f80*/  IADD3 R9, P0, R14, R27, RZ ;  /* 0x0000001b0e097210 */ /* 0x000fc60007f1e0ff */
[----:B------:R-:W1:Y:S01]  /*9f90*/  LDS.128 R48, [R0.X16+0x240] ;  /* 0x0002400000307984 */ /* 0x000e62000000cc00 */
[----:B------:R-:W-:Y:S02]  /*9fa0*/  IADD3.X R10, R13, R44, RZ, P0, !PT ;  /* 0x0000002c0d0a7210 */ /* 0x000fe400007fe4ff */
[----:B------:R-:W-:-:S04]  /*9fb0*/  LEA R8, P0, R9, c[0x0][0x1a0], 0x2 ;  /* 0x0000680009087a11 */ /* 0x000fc800078010ff */
[----:B------:R-:W-:Y:S01]  /*9fc0*/  LEA.HI.X R9, R9, c[0x0][0x1a4], R10, 0x2, P0 ;  /* 0x0000690009097a11 */ /* 0x000fe200000f140a */
[----:B-1----:R-:W-:Y:S02]  /*9fd0*/  FADD.FTZ R32, R48, R32 ;  /* 0x0000002030207221 */ /* 0x002fe40000010000 */
        /* <DEDUP_REMOVED lines=8> */
.L_x_1457:
[----:B--2---:R2:W3:Y:S01]  /*a060*/  LDS R11, [R15] ;  /* 0x000000000f0b7984 */ /* 0x0044e20000000800 */
[----:B------:R-:W-:Y:S02]  /*a070*/  IADD3 R25, R25, 0x10, RZ ;  /* 0x0000001019197810 */ /* 0x000fe40007ffe0ff */
[----:B------:R-:W-:Y:S02]  /*a080*/  IADD3 R40, P3, R40, 0x2000, RZ ;  /* 0x0000200028287810 */ /* 0x000fe40007f7e0ff */
[----:B------:R-:W-:Y:S02]  /*a090*/  ISETP.GE.AND P0, PT, R25, UR4, PT ;  /* 0x0000000419007c0c */ /* 0x000fe4000bf06270 */
[----:B------:R-:W-:Y:S01]  /*a0a0*/  IADD3 R26, P4, R26, 0x2000, RZ ;  /* 0x000020001a1a7810 */ /* 0x000fe20007f9e0ff */
[----:B------:R-:W-:Y:S01]  /*a0b0*/  IMAD.X R43, RZ, RZ, R43, P3 ;  /* 0x000000ffff2b7224 */ /* 0x000fe200018e062b */
[----:B------:R-:W-:Y:S02]  /*a0c0*/  IADD3 R27, R27, 0x800, RZ ;  /* 0x000008001b1b7810 */ /* 0x000fe40007ffe0ff */
[----:B------:R-:W-:-:S02]  /*a0d0*/  IADD3.X R41, RZ, R41, RZ, P4, !PT ;  /* 0x00000029ff297210 */ /* 0x000fc400027fe4ff */
[----:B--2---:R-:W-:Y:S01]  /*a0e0*/  IADD3 R15, R15, 0x40, RZ ;  /* 0x000000400f0f7810 */ /* 0x004fe20007ffe0ff */
[C---:B-1-3--:R-:W-:Y:S02]  /*a0f0*/  FFMA.FTZ R8, R11.reuse, R32, R19 ;  /* 0x000000200b087223 */ /* 0x04afe40000010013 */
[C---:B------:R-:W-:Y:S02]  /*a100*/  FFMA.FTZ R9, R11.reuse, R33, R36 ;  /* 0x000000210b097223 */ /* 0x040fe40000010024 */
[C---:B------:R-:W-:Y:S02]  /*a110*/  FFMA.FTZ R10, R11.reuse, R34, R37 ;  /* 0x000000220b0a7223 */ /* 0x040fe40000010025 */
[----:B------:R-:W-:Y:S01]  /*a120*/  FFMA.FTZ R11, R11, R35, R18 ;  /* 0x000000230b0b7223 */ /* 0x000fe20000010012 */
[----:B------:R-:W-:Y:S05]  /*a130*/  @!P0 BRA `(.L_x_1458) ;  /* 0xfffffc5000008947 */ /* 0x000fea000383ffff */
.L_x_1452:
[----:B------:R-:W-:Y:S05]  /*a140*/  BSYNC B0 ;  /* 0x0000000000007941 */ /* 0x000fea0003800000 */
.L_x_1451:
[----:B------:R-:W-:Y:S01]  /*a150*/  ISETP.GE.AND P0, PT, R24, UR39, PT ;  /* 0x0000002718007c0c */ /* 0x000fe2000bf06270 */
[----:B------:R-:W-:-:S12]  /*a160*/  BSSY B0, `(.L_x_1459) ;  /* 0x00000c1000007945 */ /* 0x000fd80003800000 */
[----:B------:R-:W-:Y:S05]  /*a170*/  @P0 BRA `(.L_x_1460) ;  /* 0x00000bf000000947 */ /* 0x000fea0003800000 */
[----:B------:R-:W2:Y:S04]  /*a180*/  LDL R44, [R1+0x184] ;  /* 0x00018400012c7983 */ /* 0x000ea80000100800 */
[----:B------:R-:W1:Y:S01]  /*a190*/  S2R R19, SR_CTAID.X ;  /* 0x0000000000137919 */ /* 0x000e620000002500 */
[----:B------:R-:W-:-:S04]  /*a1a0*/  MOV R18, UR40 ;  /* 0x0000002800127c02 */ /* 0x000fc80008000f00 */
[----:B------:R-:W-:Y:S01]  /*a1b0*/  IADD3 R15, -R3, -0x2, R18 ;  /* 0xfffffffe030f7810 */ /* 0x000fe20007ffe112 */
[----:B------:R-:W-:Y:S01]  /*a1c0*/  HFMA2.MMA R20, -RZ, RZ, 0, 2.384185791015625e-07 ;  /* 0x00000004ff147435 */ /* 0x000fe200000001ff */
[----:B------:R-:W-:Y:S01]  /*a1d0*/  BSSY B1, `(.L_x_1461) ;  /* 0x000003d000017945 */ /* 0x000fe20003800000 */
[----:B-1----:R-:W-:-:S05]  /*a1e0*/  IMAD R19, R252, c[0x0][0x1d8], R19 ;  /* 0x00007600fc137a24 */ /* 0x002fca00078e0213 */
[----:B------:R-:W-:-:S05]  /*a1f0*/  LEA R19, R19, R12, 0x7 ;  /* 0x0000000c13137211 */ /* 0x000fca00078e38ff */
[----:B------:R-:W-:-:S04]  /*a200*/  IMAD.WIDE R20, R19, R20, c[0x0][0x238] ;  /* 0x00008e0013147625 */ /* 0x000fc800078e0214 */
[----:B--2---:R-:W-:-:S05]  /*a210*/  IMAD.IADD R15, R15, 0x1, -R44 ;  /* 0x000000010f0f7824 */ /* 0x004fca00078e0a2c */
[----:B------:R-:W-:-:S13]  /*a220*/  LOP3.LUT P0, RZ, R15, 0x8, RZ, 0xc0, !PT ;  /* 0x000000080fff7812 */ /* 0x000fda000780c0ff */
[----:B------:R-:W-:Y:S05]  /*a230*/  @P0 BRA `(.L_x_1462) ;  /* 0x0000036000000947 */ /* 0x000fea0003800000 */
[----:B------:R-:W-:Y:S01]  /*a240*/  ISETP.GE.AND P0, PT, R24, c[0x0][0x1d4], PT ;  /* 0x0000750018007a0c */ /* 0x000fe20003f06270 */
[----:B------:R-:W-:-:S12]  /*a250*/  BSSY B2, `(.L_x_1463) ;  /* 0x0000033000027945 */ /* 0x000fd80003800000 */
        /* <DEDUP_REMOVED lines=20> */
[----:B------:R-:W-:-:S05]  /*a3a0*/  @!P0 IADD3 R18, R18, -R23, RZ ;  /* 0x8000001712128210 */ /* 0x000fca0007ffe0ff */
[----:B------:R-:W-:Y:S01]  /*a3b0*/  @!P2 IMAD.MOV R18, RZ, RZ, -R18 ;  /* 0x000000ffff12a224 */ /* 0x000fe200078e0a12 */
[----:B------:R-:W-:-:S04]  /*a3c0*/  @!P3 LOP3.LUT R18, RZ, c[0x0][0x1d4], RZ, 0x33, !PT ;  /* 0x00007500ff12ba12 */ /* 0x000fc800078e33ff */
        /* <DEDUP_REMOVED lines=23> */
.L_x_1465:
[C---:B-12--5:R-:W-:Y:S02]  /*a540*/  FFMA.FTZ R8, R22.reuse, R28, R8 ;  /* 0x0000001c16087223 */ /* 0x066fe40000010008 */
[C---:B------:R-:W-:Y:S02]  /*a550*/  FFMA.FTZ R9, R22.reuse, R29, R9 ;  /* 0x0000001d16097223 */ /* 0x040fe40000010009 */
[C---:B------:R-:W-:Y:S02]  /*a560*/  FFMA.FTZ R10, R22.reuse, R30, R10 ;  /* 0x0000001e160a7223 */ /* 0x040fe4000001000a */
[----:B------:R-:W-:Y:S02]  /*a570*/  FFMA.FTZ R11, R22, R31, R11 ;  /* 0x0000001f160b7223 */ /* 0x000fe4000001000b */
.L_x_1464:
[----:B------:R-:W-:Y:S05]  /*a580*/  BSYNC B2 ;  /* 0x0000000000027941 */ /* 0x000fea0003800000 */
.L_x_1463:
[----:B------:R-:W-:Y:S02]  /*a590*/  IADD3 R24, R24, 0x8, RZ ;  /* 0x0000000818187810 */ /* 0x000fe40007ffe0ff */
.L_x_1462:
[----:B------:R-:W-:Y:S05]  /*a5a0*/  BSYNC B1 ;  /* 0x0000000000017941 */ /* 0x000fea0003800000 */
.L_x_1461:
[----:B------:R-:W-:-:S13]  /*a5b0*/  LOP3.LUT P0, RZ, R15, 0xfffffff8, RZ, 0xc0, !PT ;  /* 0xfffffff80fff7812 */ /* 0x000fda000780c0ff */
[----:B------:R-:W-:Y:S05]  /*a5c0*/  @!P0 BRA `(.L_x_1460) ;  /* 0x000007a000008947 */ /* 0x000fea0003800000 */
[----:B------:R-:W-:Y:S01]  /*a5d0*/  SHF.L.U32 R15, R44, 0x2, RZ ;  /* 0x000000022c0f7819 */ /* 0x000fe200000006ff */
[----:B------:R-:W-:Y:S01]  /*a5e0*/  IMAD.MOV.U32 R22, RZ, RZ, RZ ;  /* 0x000000ffff167224 */ /* 0x000fe200078e00ff */
[C---:B------:R-:W-:Y:S02]  /*a5f0*/  LEA R40, R24.reuse, 0x400, 0x7 ;  /* 0x0000040018287811 */ /* 0x040fe400078e38ff */
[----:B------:R-:W-:Y:S02]  /*a600*/  LEA R23, R24, -R15, 0x2 ;  /* 0x8000000f18177211 */ /* 0x000fe400078e10ff */
.L_x_1472:
[----:B------:R-:W-:Y:S01]  /*a610*/  IADD3 R15, R40, -0x400, RZ ;  /* 0xfffffc00280f7810 */ /* 0x000fe20007ffe0ff */
[----:B------:R-:W-:Y:S01]  /*a620*/  BSSY B1, `(.L_x_1466) ;  /* 0x0000039000017945 */ /* 0x000fe20003800000 */
[----:B------:R-:W-:Y:S02]  /*a630*/  IADD3 R25, R23, R22, RZ ;  /* 0x0000001617197210 */ /* 0x000fe40007ffe0ff */
[----:B------:R-:W-:-:S04]  /*a640*/  IADD3 R16, P0, R14, R15, RZ ;  /* 0x0000000f0e107210 */ /* 0x000fc80007f1e0ff */
[----:B------:R-:W-:Y:S02]  /*a650*/  LEA.HI.X.SX32 R15, R15, R13, 0x1, P0 ;  /* 0x0000000d0f0f7211 */ /* 0x000fe400000f0eff */
[----:B------:R-:W-:Y:S02]  /*a660*/  ISETP.GE.AND P0, PT, R24, c[0x0][0x1d4], PT ;  /* 0x0000750018007a0c */ /* 0x000fe40003f06270 */
[----:B------:R-:W-:-:S04]  /*a670*/  LEA R18, P3, R16, c[0x0][0x1a0], 0x2 ;  /* 0x0000680010127a11 */ /* 0x000fc800078610ff */
[----:B------:R-:W-:-:S07]  /*a680*/  LEA.HI.X R19, R16, c[0x0][0x1a4], R15, 0x2, P3 ;  /* 0x0000690010137a11 */ /* 0x000fce00018f140f */
        /* <DEDUP_REMOVED lines=26> */
[C---:B------:R-:W-:Y:S01]  /*a830*/  LEA R16, P0, R17.reuse, c[0x0][0x1a0], 0x2 ;  /* 0x0000680011107a11 */ /* 0x040fe200078010ff */
[----:B------:R1:W2:Y:S03]  /*a840*/  LDS R15, [R25+0x440] ;  /* 0x00044000190f7984 */ /* 0x0002a60000000800 */
[----:B------:R-:W-:-:S05]  /*a850*/  LEA.HI.X R17, R17, c[0x0][0x1a4], R26, 0x2, P0 ;  /* 0x0000690011117a11 */ /* 0x000fca00000f141a */
        /* <DEDUP_REMOVED lines=17> */
.L_x_1468:
[C---:B-12--5:R-:W-:Y:S02]  /*a970*/  FFMA.FTZ R8, R15.reuse, R28, R8 ;  /* 0x0000001c0f087223 */ /* 0x066fe40000010008 */
[C---:B------:R-:W-:Y:S02]  /*a980*/  FFMA.FTZ R9, R15.reuse, R29, R9 ;  /* 0x0000001d0f097223 */ /* 0x040fe40000010009 */
[C---:B------:R-:W-:Y:S02]  /*a990*/  FFMA.FTZ R10, R15.reuse, R30, R10 ;  /* 0x0000001e0f0a7223 */ /* 0x040fe4000001000a */
[----:B------:R-:W-:Y:S02]  /*a9a0*/  FFMA.FTZ R11, R15, R31, R11 ;  /* 0x0000001f0f0b7223 */ /* 0x000fe4000001000b */
.L_x_1467:
[----:B------:R-:W-:Y:S05]  /*a9b0*/  BSYNC B1 ;  /* 0x0000000000017941 */ /* 0x000fea0003800000 */
.L_x_1466:
[----:B------:R-:W-:Y:S01]  /*a9c0*/  IADD3 R29, R24, 0x8, RZ ;  /* 0x00000008181d7810 */ /* 0x000fe20007ffe0ff */
[----:B------:R-:W-:Y:S03]  /*a9d0*/  BSSY B1, `(.L_x_1469) ;  /* 0x0000034000017945 */ /* 0x000fe60003800000 */
[----:B------:R-:W-:-:S13]  /*a9e0*/  ISETP.GE.AND P0, PT, R29, c[0x0][0x1d4], PT ;  /* 0x000075001d007a0c */ /* 0x000fda0003f06270 */
        /* <DEDUP_REMOVED lines=10> */
[----:B-1----:R-:W-:-:S05]  /*aa90*/  IADD3 R15, RZ, -R17, RZ ;  /* 0x80000011ff0f7210 */ /* 0x002fca0007ffe0ff */
[----:B------:R-:W-:-:S04]  /*aaa0*/  IMAD R15, R15, R26, RZ ;  /* 0x0000001a0f0f7224 */ /* 0x000fc800078e02ff */
[----:B------:R-:W-:Y:S01]  /*aab0*/  IMAD.HI.U32 R15, R17, R15, R16 ;  /* 0x0000000f110f7227 */ /* 0x000fe200078e0010 */
[----:B------:R-:W-:-:S05]  /*aac0*/  MOV R16, R28 ;  /* 0x0000001c00107202 */ /* 0x000fca0000000f00 */
[----:B------:R-:W-:-:S05]  /*aad0*/  IMAD.HI.U32 R15, R15, R16, RZ ;  /* 0x000000100f0f7227 */ /* 0x000fca00078e00ff */
[----:B------:R-:W-:-:S05]  /*aae0*/  IADD3 R15, -R15, RZ, RZ ;  /* 0x000000ff0f0f7210 */ /* 0x000fca0007ffe1ff */
[----:B------:R-:W-:-:S05]  /*aaf0*/  IMAD R15, R26, R15, R16 ;  /* 0x0000000f1a0f7224 */ /* 0x000fca00078e0210 */
[----:B------:R-:W-:-:S13]  /*ab00*/  ISETP.GT.U32.AND P0, PT, R26, R15, PT ;  /* 0x0000000f1a00720c */ /* 0x000fda0003f04070 */
[----:B------:R-:W-:-:S05]  /*ab10*/  @!P0 IMAD.IADD R15, R15, 0x1, -R26 ;  /* 0x000000010f0f8824 */ /* 0x000fca00078e0a1a */
[----:B------:R-:W-:-:S13]  /*ab20*/  ISETP.GT.U32.AND P0, PT, R26, R15, PT ;  /* 0x0000000f1a00720c */ /* 0x000fda0003f04070 */
[----:B------:R-:W-:-:S04]  /*ab30*/  @!P0 IADD3 R15, R15, -R26, RZ ;  /* 0x8000001a0f0f8210 */ /* 0x000fc80007ffe0ff */
[----:B------:R-:W-:Y:S02]  /*ab40*/  @!P2 IADD3 R15, -R15, RZ, RZ ;  /* 0x000000ff0f0fa210 */ /* 0x000fe40007ffe1ff */
[----:B------:R-:W-:-:S05]  /*ab50*/  @!P3 LOP3.LUT R15, RZ, c[0x0][0x1d4], RZ, 0x33, !PT ;  /* 0x00007500ff0fba12 */ /* 0x000fca00078e33ff */
[----:B------:R-:W-:-:S05]  /*ab60*/  IMAD.SHL.U32 R15, R15, 0x80, RZ ;  /* 0x000000800f0f7824 */ /* 0x000fca00078e00ff */
        /* <DEDUP_REMOVED lines=22> */
.L_x_1471:
[C---:B-12--5:R-:W-:Y:S02]  /*acd0*/  FFMA.FTZ R8, R15.reuse, R28, R8 ;  /* 0x0000001c0f087223 */ /* 0x066fe40000010008 */
[C---:B------:R-:W-:Y:S02]  /*ace0*/  FFMA.FTZ R9, R15.reuse, R29, R9 ;  /* 0x0000001d0f097223 */ /* 0x040fe40000010009 */
[C---:B------:R-:W-:Y:S02]  /*acf0*/  FFMA.FTZ R10, R15.reuse, R30, R10 ;  /* 0x0000001e0f0a7223 */ /* 0x040fe4000001000a */
[----:B------:R-:W-:Y:S02]  /*ad00*/  FFMA.FTZ R11, R15, R31, R11 ;  /* 0x0000001f0f0b7223 */ /* 0x000fe4000001000b */
.L_x_1470:
[----:B------:R-:W-:Y:S05]  /*ad10*/  BSYNC B1 ;  /* 0x0000000000017941 */ /* 0x000fea0003800000 */
.L_x_1469:
[----:B------:R-:W-:Y:S02]  /*ad20*/  IADD3 R24, R24, 0x10, RZ ;  /* 0x0000001018187810 */ /* 0x000fe40007ffe0ff */
[----:B------:R-:W-:Y:S02]  /*ad30*/  IADD3 R22, R22, 0x40, RZ ;  /* 0x0000004016167810 */ /* 0x000fe40007ffe0ff */
[----:B------:R-:W-:-:S02]  /*ad40*/  ISETP.GE.AND P0, PT, R24, UR39, PT ;  /* 0x0000002718007c0c */ /* 0x000fc4000bf06270 */
[----:B------:R-:W-:-:S11]  /*ad50*/  IADD3 R40, R40, 0x800, RZ ;  /* 0x0000080028287810 */ /* 0x000fd60007ffe0ff */
[----:B------:R-:W-:Y:S05]  /*ad60*/  @!P0 BRA `(.L_x_1472) ;  /* 0xfffff8a000008947 */ /* 0x000fea000383ffff */
.L_x_1460:
[----:B------:R-:W-:Y:S05]  /*ad70*/  BSYNC B0 ;  /* 0x0000000000007941 */ /* 0x000fea0003800000 */
.L_x_1459:
[----:B------:R-:W-:Y:S01]  /*ad80*/  BSSY B0, `(.L_x_1473) ;  /* 0x0000029000007945 */ /* 0x000fe20003800000 */
[----:B------:R-:W-:Y:S05]  /*ad90*/  @P1 BRA `(.L_x_1474) ;  /* 0x0000027000001947 */ /* 0x000fea0003800000 */
[----:B------:R-:W2:Y:S01]  /*ada0*/  LDL.LU R18, [R1+0x184] ;  /* 0x0001840001127983 */ /* 0x000ea20000300800 */
[----:B------:R-:W-:-:S06]  /*adb0*/  USHF.L.U32 UR4, UR39, 0x7, URZ ;  /* 0x0000000727047899 */ /* 0x000fcc000800063f */
[----:B0-----:R-:W-:Y:S02]  /*adc0*/  IADD3 R0, P0, R14, UR4, RZ ;  /* 0x000000040e007c10 */ /* 0x001fe4000ff1e0ff */
[----:B------:R-:W-:-:S04]  /*add0*/  MOV R16, UR4 ;  /* 0x0000000400107c02 */ /* 0x000fc80008000f00 */
[----:B------:R-:W-:Y:S02]  /*ade0*/  LEA.HI.X.SX32 R15, R16, R13, 0x1, P0 ;  /* 0x0000000d100f7211 */ /* 0x000fe400000f0eff */
[----:B------:R-:W-:-:S04]  /*adf0*/  LEA R16, P0, R0, c[0x0][0x1a0], 0x2 ;  /* 0x0000680000107a11 */ /* 0x000fc800078010ff */
[----:B------:R-:W-:-:S05]  /*ae00*/  LEA.HI.X R17, R0, c[0x0][0x1a4], R15, 0x2, P0 ;  /* 0x0000690000117a11 */ /* 0x000fca00000f140f */
[----:B------:R0:W5:Y:S01]  /*ae10*/  LDG.E.128 R20, [R16.64] ;  /* 0x0000002410147981 */ /* 0x000162000c1e1d00 */
[----:B------:R-:W-:Y:S01]  /*ae20*/  BSSY B1, `(.L_x_1475) ;  /* 0x000001a000017945 */ /* 0x000fe20003800000 */
[----:B--2---:R-:W-:-:S06]  /*ae30*/  IADD3 R0, -R18, UR39, RZ ;  /* 0x0000002712007c10 */ /* 0x004fcc000fffe1ff */
[----:B------:R-:W1:Y:S01]  /*ae40*/  LDS R0, [R0.X4+0x440] ;  /* 0x0004400000007984 */ /* 0x000e620000004800 */
[----:B------:R-:W-:Y:S05]  /*ae50*/  @P2 BRA `(.L_x_1476) ;  /* 0x0000016000002947 */ /* 0x000fea0003800000 */
[----:B0-----:R-:W0:Y:S01]  /*ae60*/  S2R R18, SR_CTAID.X ;  /* 0x0000000000127919 */ /* 0x001e220000002500 */
[----:B------:R-:W-:-:S13]  /*ae70*/  ISETP.NE.AND P3, PT, R2, RZ, PT ;  /* 0x000000ff0200720c */ /* 0x000fda0003f65270 */
[----:B------:R-:W-:Y:S01]  /*ae80*/  @P3 MOV R16, 0x4 ;  /* 0x0000000400103802 */ /* 0x000fe20000000f00 */
[----:B0-----:R-:W-:-:S04]  /*ae90*/  @P3 IMAD R15, R252, c[0x0][0x1d8], R18 ;  /* 0x00007600fc0f3a24 */ /* 0x001fc800078e0212 */
        /* <DEDUP_REMOVED lines=18> */
.L_x_1476:
[----:B0-----:R-:W-:Y:S05]  /*afc0*/  BSYNC B1 ;  /* 0x0000000000017941 */ /* 0x001fea0003800000 */
.L_x_1475:
[C---:B-1---5:R-:W-:Y:S02]  /*afd0*/  FFMA.FTZ R8, R0.reuse, R20, R8 ;  /* 0x0000001400087223 */ /* 0x062fe40000010008 */
[C---:B------:R-:W-:Y:S02]  /*afe0*/  FFMA.FTZ R9, R0.reuse, R21, R9 ;  /* 0x0000001500097223 */ /* 0x040fe40000010009 */
[C---:B------:R-:W-:Y:S02]  /*aff0*/  FFMA.FTZ R10, R0.reuse, R22, R10 ;  /* 0x00000016000a7223 */ /* 0x040fe4000001000a */
[----:B------:R-:W-:Y:S02]  /*b000*/  FFMA.FTZ R11, R0, R23, R11 ;  /* 0x00000017000b7223 */ /* 0x000fe4000001000b */
.L_x_1474:
[----:B------:R-:W-:Y:S05]  /*b010*/  BSYNC B0 ;  /* 0x0000000000007941 */ /* 0x000fea0003800000 */
.L_x_1473:
[----:B------:R-:W1:Y:S01]  /*b020*/  S2R R2, SR_TID.X ;  /* 0x0000000000027919 */ /* 0x000e620000002100 */
        /* <DEDUP_REMOVED lines=73> */
.L_x_1348:
[----:B------:R-:W-:Y:S01]  /*b4c0*/  HFMA2.MMA R0, -RZ, RZ, 0, 1.847743988037109375e-06 ;  /* 0x0000001fff007435 */ /* 0x000fe200000001ff */
[----:B------:R-:W-:Y:S01]  /*b4d0*/  IMAD.MOV.U32 R3, RZ, RZ, 0x10 ;  /* 0x00000010ff037424 */ /* 0x000fe200078e00ff */
[----:B------:R-:W-:Y:S02]  /*b4e0*/  MOV R7, 0xffffffff ;  /* 0xffffffff00077802 */ /* 0x000fe40000000f00 */
[----:B--2---:R-:W-:Y:S02]  /*b4f0*/  MOV R4, 0xb510 ;  /* 0x0000b51000047802 */ /* 0x004fe40000000f00 */
[----:B01----:R-:W-:Y:S05]  /*b500*/  CALL.REL.NOINC `($__internal_9_$__cuda_sm70_shflsync_bfly_p) ;  /* 0x000001b000007944 */ /* 0x003fea0003c00000 */
[----:B01----:R-:W-:Y:S05]  /*b510*/  BRA `(.L_x_1477) ;  /* 0xffff67b000007947 */ /* 0x003fea000383ffff */
.L_x_1349:
[----:B------:R-:W-:Y:S01]  /*b520*/  HFMA2.MMA R3, -RZ, RZ, 0, 4.76837158203125e-07 ;  /* 0x00000008ff037435 */ /* 0x000fe200000001ff */
[----:B---3--:R-:W-:Y:S01]  /*b530*/  IMAD.MOV.U32 R6, RZ, RZ, R9 ;  /* 0x000000ffff067224 */ /* 0x008fe200078e0009 */
[----:B------:R-:W-:Y:S01]  /*b540*/  MOV R0, 0x1f ;  /* 0x0000001f00007802 */ /* 0x000fe20000000f00 */
[----:B------:R-:W-:Y:S01]  /*b550*/  IMAD.MOV.U32 R7, RZ, RZ, -0x1 ;  /* 0xffffffffff077424 */ /* 0x000fe200078e00ff */
[----:B--2---:R-:W-:Y:S02]  /*b560*/  MOV R4, 0xb580 ;  /* 0x0000b58000047802 */ /* 0x004fe40000000f00 */
[----:B01----:R-:W-:Y:S05]  /*b570*/  CALL.REL.NOINC `($__internal_9_$__cuda_sm70_shflsync_bfly_p) ;  /* 0x0000014000007944 */ /* 0x003fea0003c00000 */
[----:B0-----:R-:W-:Y:S01]  /*b580*/  HFMA2.MMA R3, -RZ, RZ, 0, 2.384185791015625e-07 ;  /* 0x00000004ff037435 */ /* 0x001fe200000001ff */
[----:B-1----:R-:W-:Y:S01]  /*b590*/  FADD.FTZ R6, R9, R0 ;  /* 0x0000000009067221 */ /* 0x002fe20000010000 */
[----:B------:R-:W-:Y:S01]  /*b5a0*/  MOV R0, 0x1f ;  /* 0x0000001f00007802 */ /* 0x000fe20000000f00 */
[----:B------:R-:W-:Y:S01]  /*b5b0*/  IMAD.MOV.U32 R7, RZ, RZ, -0x1 ;  /* 0xffffffffff077424 */ /* 0x000fe200078e00ff */
[----:B------:R-:W-:-:S02]  /*b5c0*/  MOV R4, 0xb5e0 ;  /* 0x0000b5e000047802 */ /* 0x000fc40000000f00 */
[----:B------:R-:W-:Y:S05]  /*b5d0*/  CALL.REL.NOINC `($__internal_9_$__cuda_sm70_shflsync_bfly_p) ;  /* 0x000000e000007944 */ /* 0x000fea0003c00000 */
[----:B0-----:R-:W-:Y:S01]  /*b5e0*/  HFMA2.MMA R3, -RZ, RZ, 0, 1.1920928955078125e-07 ;  /* 0x00000002ff037435 */ /* 0x001fe200000001ff */
[----:B-1----:R-:W-:Y:S01]  /*b5f0*/  FADD.FTZ R6, R6, R0 ;  /* 0x0000000006067221 */ /* 0x002fe20000010000 */
[----:B------:R-:W-:Y:S01]  /*b600*/  MOV R0, 0x1f ;  /* 0x0000001f00007802 */ /* 0x000fe20000000f00 */
[----:B------:R-:W-:Y:S01]  /*b610*/  IMAD.MOV.U32 R7, RZ, RZ, -0x1 ;  /* 0xffffffffff077424 */ /* 0x000fe200078e00ff */
[----:B------:R-:W-:-:S02]  /*b620*/  MOV R4, 0xb640 ;  /* 0x0000b64000047802 */ /* 0x000fc40000000f00 */
[----:B------:R-:W-:Y:S05]  /*b630*/  CALL.REL.NOINC `($__internal_9_$__cuda_sm70_shflsync_bfly_p) ;  /* 0x0000008000007944 */ /* 0x000fea0003c00000 */
[----:B0-----:R-:W-:Y:S01]  /*b640*/  HFMA2.MMA R3, -RZ, RZ, 0, 5.9604644775390625e-08 ;  /* 0x00000001ff037435 */ /* 0x001fe200000001ff */
[----:B-1----:R-:W-:Y:S01]  /*b650*/  FADD.FTZ R6, R6, R0 ;  /* 0x0000000006067221 */ /* 0x002fe20000010000 */
[----:B------:R-:W-:Y:S01]  /*b660*/  MOV R0, 0x1f ;  /* 0x0000001f00007802 */ /* 0x000fe20000000f00 */
[----:B------:R-:W-:Y:S01]  /*b670*/  IMAD.MOV.U32 R7, RZ, RZ, -0x1 ;  /* 0xffffffffff077424 */ /* 0x000fe200078e00ff */
[----:B------:R-:W-:-:S02]  /*b680*/  MOV R4, 0xb6a0 ;  /* 0x0000b6a000047802 */ /* 0x000fc40000000f00 */
[----:B------:R-:W-:Y:S05]  /*b690*/  CALL.REL.NOINC `($__internal_9_$__cuda_sm70_shflsync_bfly_p) ;  /* 0x0000002000007944 */ /* 0x000fea0003c00000 */
[----:B-1----:R-:W-:Y:S01]  /*b6a0*/  MOV R5, R0 ;  /* 0x0000000000057202 */ /* 0x002fe20000000f00 */
[----:B0-----:R-:W-:Y:S05]  /*b6b0*/  BRA `(.L_x_1478) ;  /* 0xffff66a000007947 */ /* 0x001fea000383ffff */
        .weak           $__internal_9_$__cuda_sm70_shflsync_bfly_p
        .type           $__internal_9_$__cuda_sm70_shflsync_bfly_p,@function
        .size           $__internal_9_$__cuda_sm70_shflsync_bfly_p,(.L_x_2682 - $__internal_9_$__cuda_sm70_shflsync_bfly_p)
$__internal_9_$__cuda_sm70_shflsync_bfly_p:
[----:B------:R-:W-:Y:S01]  /*b6c0*/  HFMA2.MMA R5, -RZ, RZ, 0, 0 ;  /* 0x00000000ff057435 */ /* 0x000fe200000001ff */
[----:B------:R-:W-:Y:S04]  /*b6d0*/  WARPSYNC R7 ;  /* 0x0000000700007348 */ /* 0x000fe80003800000 */
[----:B------:R0:W1:Y:S01]  /*b6e0*/  SHFL.BFLY PT, R0, R6, R3, R0 ;  /* 0x0c00000306007389 */ /* 0x00006200000e0000 */
[----:B------:R-:W-:Y:S05]  /*b6f0*/  RET.REL.NODEC R4 `(_ZN4mmha33masked_multihead_attention_kernelIfLi128ELi128ELi1ELi32ELi256ELb1ELb0EEEv26Multihead_attention_paramsIT_XT5_EE) ;  /* 0xffff490004007950 */ /* 0x000fea0003c3ffff */
.L_x_1479:
        /* <DEDUP_REMOVED lines=16> */
.L_x_2682:


//--------------------- .text._ZN4mmha33masked_multihead_attention_kernelIfLi128ELi128ELi2ELi32ELi128ELb1ELb0EEEv26Multihead_attention_paramsIT_XT5_EE --------------------------
	.section	.text._ZN4mmha33masked_multihead_attention_kernelIfLi128ELi128ELi2ELi32ELi128ELb1ELb0EEEv26Multihead_attention_paramsIT_XT5_EE,"ax",@progbits
	.sectioninfo	@"SHI_REGISTERS=229"
	.align	128
        .global         _ZN4mmha33masked_multihead_attention_kernelIfLi128ELi128ELi2ELi32ELi128ELb1ELb0EEEv26Multihead_attention_paramsIT_XT5_EE
        .type           _ZN4mmha33masked_multihead_attention_kernelIfLi128ELi128ELi2ELi32ELi128ELb1ELb0EEEv26Multihead_attention_paramsIT_XT5_EE,@function
        .size           _ZN4mmha33masked_multihead_attention_kernelIfLi128ELi128ELi2ELi32ELi128ELb1ELb0EEEv26Multihead_attention_paramsIT_XT5_EE,(.L_x_2683 - _ZN4mmha33masked_multihead_attention_kernelIfLi128ELi128ELi2ELi32ELi128ELb1ELb0EEEv26Multihead_attention_paramsIT_XT5_EE)
        .other          _ZN4mmha33masked_multihead_attention_kernelIfLi128ELi128ELi2ELi32ELi128ELb1ELb0EEEv26Multihead_attention_paramsIT_XT5_EE,@"STO_CUDA_ENTRY STV_DEFAULT"
_ZN4mmha33masked_multihead_attention_kernelIfLi128ELi128ELi2ELi32ELi128ELb1ELb0EEEv26Multihead_attention_paramsIT_XT5_EE:
.text._ZN4mmha33masked_multihead_attention_kernelIfLi128ELi128ELi2ELi32ELi128ELb1ELb0EEEv26Multihead_attention_paramsIT_XT5_EE:
        /* <DEDUP_REMOVED lines=11> */
.L_x_1480:
        /* <DEDUP_REMOVED lines=16> */
[----:B------:R-:W-:Y:S01]  /*01b0*/  CS2R R28, SRZ ;  /* 0x00000000001c7805 */ /* 0x000fe2000001ff00 */
[----:B-1----:R-:W-:Y:S01]  /*01c0*/  IADD3 R2, R0, 0xffffffe, RZ ;  /* 0x0ffffffe00027810 */ /* 0x002fe20007ffe0ff */
[----:B------:R-:W-:Y:S01]  /*01d0*/  CS2R R30, SRZ ;  /* 0x00000000001e7805 */ /* 0x000fe2000001ff00 */
[----:B------:R-:W-:Y:S01]  /*01e0*/  BSSY B0, `(.L_x_1481) ;  /* 0x0000061000007945 */ /* 0x000fe20003800000 */
[----:B------:R-:W-:Y:S01]  /*01f0*/  P2R R221, PR, RZ, 0x10 ;  /* 0x00000010ffdd7803 */ /* 0x000fe20000000000 */
[----:B------:R0:W1:Y:S02]  /*0200*/  F2I.FTZ.U32.TRUNC.NTZ R3, R2 ;  /* 0x0000000200037305 */ /* 0x000064000021f000 */
[----:B0-----:R-:W-:-:S02]  /*0210*/  IMAD.MOV.U32 R2, RZ, RZ, RZ ;  /* 0x000000ffff027224 */ /* 0x001fc400078e00ff */
[----:B-1----:R-:W-:-:S04]  /*0220*/  IMAD.MOV R4, RZ, RZ, -R3 ;  /* 0x000000ffff047224 */ /* 0x002fc800078e0a03 */
[----:B------:R-:W-:Y:S01]  /*0230*/  IMAD R7, R4, R5, RZ ;  /* 0x0000000504077224 */ /* 0x000fe200078e02ff */
[----:B------:R-:W-:-:S03]  /*0240*/  IABS R4, R27 ;  /* 0x0000001b00047213 */ /* 0x000fc60000000000 */
        /* <DEDUP_REMOVED lines=19> */
[C---:B--2---:R-:W-:Y:S01]  /*0380*/  ISETP.LT.AND P2, PT, R23.reuse, 0x20, P4 ;  /* 0x000000201700780c */ /* 0x044fe20002741270 */
[----:B------:R-:W-:Y:S01]  /*0390*/  IMAD.SHL.U32 R18, R23, 0x4, RZ ;  /* 0x0000000417127824 */ /* 0x000fe200078e00ff */
[----:B------:R-:W0:Y:S01]  /*03a0*/  I2F.RP R12, R21 ;  /* 0x00000015000c7306 */ /* 0x000e220000209400 */
[----:B------:R-:W-:Y:S01]  /*03b0*/  ISETP.NE.U32.AND P1, PT, RZ, c[0x0][0x1f8], PT ;  /* 0x00007e00ff007a0c */ /* 0x000fe20003f25070 */
[----:B---3--:R-:W-:Y:S01]  /*03c0*/  IMAD R17, R27, c[0x0][0x1d8], R22 ;  /* 0x000076001b117a24 */ /* 0x008fe200078e0216 */
[----:B------:R-:W-:Y:S02]  /*03d0*/  ISETP.GT.AND P5, PT, R23, 0x1f, PT ;  /* 0x0000001f1700780c */ /* 0x000fe40003fa4270 */
[----:B------:R-:W-:Y:S02]  /*03e0*/  ISETP.NE.AND.EX P1, PT, RZ, c[0x0][0x1fc], PT, P1 ;  /* 0x00007f00ff007a0c */ /* 0x000fe40003f25310 */
[----:B------:R-:W-:-:S02]  /*03f0*/  ISETP.EQ.OR.EX P0, PT, RZ, c[0x0][0x174], P5, P0 ;  /* 0x00005d00ff007a0c */ /* 0x000fc40002f02700 */
[----:B------:R-:W-:Y:S01]  /*0400*/  P2R R0, PR, RZ, 0x20 ;  /* 0x00000020ff007803 */ /* 0x000fe20000000000 */
[----:B------:R-:W-:Y:S01]  /*0410*/  IMAD.SHL.U32 R0, R22, 0x80, RZ ;  /* 0x0000008016007824 */ /* 0x000fe200078e00ff */
[----:B------:R-:W-:-:S04]  /*0420*/  SHF.L.U32 R17, R17, 0x7, RZ ;  /* 0x0000000711117819 */ /* 0x000fc800000006ff */
[----:B------:R-:W-:Y:S01]  /*0430*/  IADD3 R13, R0, R18, RZ ;  /* 0x00000012000d7210 */ /* 0x000fe20007ffe0ff */
[----:B0-----:R-:W0:Y:S01]  /*0440*/  MUFU.RCP R12, R12 ;  /* 0x0000000c000c7308 */ /* 0x001e220000001000 */
[----:B------:R-:W-:Y:S01]  /*0450*/  IMAD.IADD R40, R17, 0x1, R18 ;  /* 0x0000000111287824 */ /* 0x000fe200078e0212 */
[----:B------:R-:W-:-:S04]  /*0460*/  @P1 LEA R8, P3, R27, c[0x0][0x1f8], 0x2 ;  /* 0x00007e001b081a11 */ /* 0x000fc800078610ff */
[----:B------:R-:W-:-:S05]  /*0470*/  @P1 LEA.HI.X R9, R27, c[0x0][0x1fc], R10, 0x2, P3 ;  /* 0x00007f001b091a11 */ /* 0x000fca00018f140a */
[----:B------:R1:W5:Y:S01]  /*0480*/  @P1 LDG.E R19, [R8.64] ;  /* 0x0000002408131981 */ /* 0x000362000c1e1900 */
[----:B0-----:R-:W-:-:S04]  /*0490*/  IADD3 R10, R12, 0xffffffe, RZ ;  /* 0x0ffffffe0c0a7810 */ /* 0x001fc80007ffe0ff */
[----:B------:R-:W1:Y:S01]  /*04a0*/  F2I.FTZ.U32.TRUNC.NTZ R11, R10 ;  /* 0x0000000a000b7305 */ /* 0x000e62000021f000 */
[----:B----4-:R-:W-:Y:S01]  /*04b0*/  IADD3 R16, R24, -0x1, RZ ;  /* 0xffffffff18107810 */ /* 0x010fe20007ffe0ff */
[----:B------:R-:W-:Y:S02]  /*04c0*/  @P2 IMAD R5, R25, c[0x0][0x1d8], R22 ;  /* 0x0000760019052a24 */ /* 0x000fe400078e0216 */
[----:B-1----:R-:W-:Y:S02]  /*04d0*/  IMAD.MOV R8, RZ, RZ, -R11 ;  /* 0x000000ffff087224 */ /* 0x002fe400078e0a0b */
[----:B------:R-:W-:Y:S02]  /*04e0*/  @P2 IMAD R6, R5, 0x80, R18 ;  /* 0x0000008005062824 */ /* 0x000fe400078e0212 */
[----:B------:R-:W-:-:S04]  /*04f0*/  @!P0 IMAD.WIDE R4, R13, R20, c[0x0][0x170] ;  /* 0x00005c000d048625 */ /* 0x000fc800078e0214 */
[----:B------:R-:W-:Y:S01]  /*0500*/  @P2 IMAD.WIDE R6, R6, R20, c[0x0][0x230] ;  /* 0x00008c0006062625 */ /* 0x000fe200078e0214 */
[----:B------:R0:W5:Y:S03]  /*0510*/  @!P0 LDG.E.128 R36, [R4.64] ;  /* 0x0000002404248981 */ /* 0x000166000c1e1d00 */
[----:B------:R-:W-:Y:S01]  /*0520*/  IMAD.MOV.U32 R10, RZ, RZ, RZ ;  /* 0x000000ffff0a7224 */ /* 0x000fe200078e00ff */
[----:B------:R1:W5:Y:S01]  /*0530*/  @P2 LDG.E.128 R44, [R6.64] ;  /* 0x00000024062c2981 */ /* 0x000362000c1e1d00 */
[----:B------:R-:W-:Y:S01]  /*0540*/  IABS R26, R16 ;  /* 0x00000010001a7213 */ /* 0x000fe20000000000 */
[----:B------:R-:W-:Y:S02]  /*0550*/  @!P5 IMAD.SHL.U32 R3, R16, 0x4, RZ ;  /* 0x000000041003d824 */ /* 0x000fe400078e00ff */
[----:B0-----:R-:W-:Y:S02]  /*0560*/  IMAD R5, R8, R21, RZ ;  /* 0x0000001508057224 */ /* 0x001fe400078e02ff */
[----:B------:R-:W-:-:S02]  /*0570*/  @!P5 IMAD R3, R40, c[0x0][0x1d4], R3 ;  /* 0x000075002803da24 */ /* 0x000fc400078e0203 */
[----:B------:R-:W-:-:S04]  /*0580*/  IMAD.HI.U32 R11, R11, R5, R10 ;  /* 0x000000050b0b7227 */ /* 0x000fc800078e000a */
[----:B------:R-:W-:-:S04]  /*0590*/  @!P5 IMAD.WIDE R2, R3, R20, c[0x0][0x198] ;  /* 0x000066000302d625 */ /* 0x000fc800078e0214 */
[----:B------:R-:W-:Y:S01]  /*05a0*/  IMAD.HI.U32 R11, R11, R26, RZ ;  /* 0x0000001a0b0b7227 */ /* 0x000fe200078e00ff */
[----:B------:R0:W5:Y:S04]  /*05b0*/  @!P5 LDG.E.128 R28, [R2.64] ;  /* 0x00000024021cd981 */ /* 0x000168000c1e1d00 */
[----:B------:R-:W-:-:S05]  /*05c0*/  IADD3 R11, -R11, RZ, RZ ;  /* 0x000000ff0b0b7210 */ /* 0x000fca0007ffe1ff */
[----:B------:R-:W-:-:S05]  /*05d0*/  IMAD R26, R21, R11, R26 ;  /* 0x0000000b151a7224 */ /* 0x000fca00078e021a */
[----:B------:R-:W-:Y:S01]  /*05e0*/  ISETP.GT.U32.AND P0, PT, R21, R26, PT ;  /* 0x0000001a1500720c */ /* 0x000fe20003f04070 */
[----:B------:R-:W-:Y:S01]  /*05f0*/  IMAD R0, R27, c[0x0][0x1c8], R0 ;  /* 0x000072001b007a24 */ /* 0x000fe200078e0200 */
[----:B------:R-:W-:Y:S01]  /*0600*/  ISETP.NE.AND P4, PT, RZ, c[0x0][0x1ec], PT ;  /* 0x00007b00ff007a0c */ /* 0x000fe20003f85270 */
[----:B------:R-:W-:Y:S01]  /*0610*/  CS2R R8, SRZ ;  /* 0x0000000000087805 */ /* 0x000fe2000001ff00 */
[----:B------:R-:W-:-:S09]  /*0620*/  CS2R R10, SRZ ;  /* 0x00000000000a7805 */ /* 0x000fd2000001ff00 */
[----:B------:R-:W-:Y:S01]  /*0630*/  @!P0 IMAD.IADD R26, R26, 0x1, -R21 ;  /* 0x000000011a1a8824 */ /* 0x000fe200078e0a15 */
[----:B------:R-:W-:-:S04]  /*0640*/  ISETP.NE.AND P0, PT, RZ, c[0x0][0x1c8], PT ;  /* 0x00007200ff007a0c */ /* 0x000fc80003f05270 */
[----:B------:R-:W-:Y:S02]  /*0650*/  ISETP.GT.U32.AND P1, PT, R21, R26, PT ;  /* 0x0000001a1500720c */ /* 0x000fe40003f24070 */
[----:B0-----:R-:W-:Y:S01]  /*0660*/  SEL R3, R17, R0, !P0 ;  /* 0x0000000011037207 */ /* 0x001fe20004000000 */
[----:B------:R-:W-:Y:S05]  /*0670*/  @P5 BRA `(.L_x_1482) ;  /* 0x0000017000005947 */ /* 0x000fea0003800000 */
[----:B-1----:R-:W-:Y:S02]  /*0680*/  IMAD.MOV.U32 R0, RZ, RZ, c[0x0][0x258] ;  /* 0x00009600ff007624 */ /* 0x002fe400078e00ff */
[----:B------:R-:W-:-:S03]  /*0690*/  IMAD.IADD R4, R3, 0x1, R18 ;  /* 0x0000000103047824 */ /* 0x000fc600078e0212 */
[----:B------:R-:W-:-:S13]  /*06a0*/  ISETP.NE.AND P0, PT, R0, 0x2, PT ;  /* 0x000000020000780c */ /* 0x000fda0003f05270 */
[----:B------:R-:W-:-:S04]  /*06b0*/  @!P0 IADD3 R6, P3, R4, c[0x0][0x168], RZ ;  /* 0x00005a0004068a10 */ /* 0x000fc80007f7e0ff */
[----:B------:R-:W-:-:S05]  /*06c0*/  @!P0 LEA.HI.X.SX32 R7, R4, c[0x0][0x16c], 0x1, P3 ;  /* 0x00005b0004078a11 */ /* 0x000fca00018f0eff */
[----:B------:R-:W2:Y:S01]  /*06d0*/  @!P0 LDG.E R6, [R6.64] ;  /* 0x0000002406068981 */ /* 0x000ea2000c1e1900 */
[----:B------:R-:W-:Y:S01]  /*06e0*/  @!P0 IMAD.MOV.U32 R3, RZ, RZ, c[0x0][0x24c] ;  /* 0x00009300ff038624 */ /* 0x000fe200078e00ff */
[----:B------:R-:W-:Y:S01]  /*06f0*/  @!P0 MOV R2, c[0x0][0x248] ;  /* 0x0000920000028a02 */ /* 0x000fe20000000f00 */
[----:B------:R-:W-:-:S04]  /*0700*/  @P0 IMAD.WIDE R4, R4, R20, c[0x0][0x168] ;  /* 0x00005a0004040625 */ /* 0x000fc800078e0214 */
        /* <DEDUP_REMOVED lines=14> */
.L_x_1482:
[----:B01----:R-:W-:Y:S05]  /*07f0*/  BSYNC B0 ;  /* 0x0000000000007941 */ /* 0x003fea0003800000 */
.L_x_1481:
        /* <DEDUP_REMOVED lines=11> */
.L_x_1484:
[----:B------:R-:W-:Y:S05]  /*08b0*/  BSYNC B0 ;  /* 0x0000000000007941 */ /* 0x000fea0003800000 */
.L_x_1483:
        /* <DEDUP_REMOVED lines=14> */
[----:B------:R-:W-:Y:S02]  /*09a0*/  IMAD R3, R41, c[0x0][0x1d8], RZ ;  /* 0x0000760029037a24 */ /* 0x000fe400078e02ff */
[----:B------:R-:W-:Y:S01]  /*09b0*/  @!P3 IMAD.MOV R26, RZ, RZ, -R26 ;  /* 0x000000ffff1ab224 */ /* 0x000fe200078e0a1a */
[----:B------:R-:W-:Y:S01]  /*09c0*/  @!P0 LOP3.LUT R26, RZ, c[0x0][0x1d4], RZ, 0x33, !PT ;  /* 0x00007500ff1a8a12 */ /* 0x000fe200078e33ff */
[----:B------:R-:W-:Y:S01]  /*09d0*/  FADD.FTZ R36, R36, R8 ;  /* 0x0000000824247221 */ /* 0x000fe20000010000 */
[----:B------:R-:W-:Y:S01]  /*09e0*/  ISETP.GE.AND P0, PT, R23, 0x20, PT ;  /* 0x000000201700780c */ /* 0x000fe20003f06270 */
[----:B------:R-:W-:-:S02]  /*09f0*/  FADD.FTZ R37, R37, R9 ;  /* 0x0000000925257221 */ /* 0x000fc40000010000 */
[----:B------:R-:W-:Y:S02]  /*0a00*/  FADD.FTZ R38, R38, R10 ;  /* 0x0000000a26267221 */ /* 0x000fe40000010000 */
[----:B------:R-:W-:Y:S02]  /*0a10*/  FADD.FTZ R39, R39, R11 ;  /* 0x0000000b27277221 */ /* 0x000fe40000010000 */
[----:B------:R-:W-:Y:S01]  /*0a20*/  IMAD R140, R3, c[0x0][0x1d0], R22 ;  /* 0x00007400038c7a24 */ /* 0x000fe200078e0216 */
        /* <DEDUP_REMOVED lines=57> */
.L_x_1487:
        /* <DEDUP_REMOVED lines=9> */
.L_x_1488:
        /* <DEDUP_REMOVED lines=54> */
.L_x_1492:
        /* <DEDUP_REMOVED lines=28> */
[----:B------:R-:W-:Y:S02]  /*1370*/  MUFU.COS R6, R12 ;  /* 0x0000000c00067308 */ /* 0x000fe40000000000 */
[----:B------:R-:W-:-:S06]  /*1380*/  FMUL.RZ R11, R3, 0.15915493667125701904 ;  /* 0x3e22f983030b7820 */ /* 0x000fcc000040c000 */
[----:B------:R-:W0:Y:S08]  /*1390*/  MUFU.SIN R7, R12 ;  /* 0x0000000c00077308 */ /* 0x000e300000000400 */
[----:B------:R-:W5:Y:S08]  /*13a0*/  MUFU.SIN R3, R11 ;  /* 0x0000000b00037308 */ /* 0x000f700000000400 */
[----:B------:R-:W4:Y:S02]  /*13b0*/  MUFU.COS R0, R11 ;  /* 0x0000000b00007308 */ /* 0x000f240000000000 */
[----:B0---4-:R-:W-:-:S02]  /*13c0*/  FMUL.FTZ R5, R39, R7 ;  /* 0x0000000727057220 */ /* 0x011fc40000410000 */
[-C--:B-1----:R-:W-:Y:S02]  /*13d0*/  FMUL.FTZ R9, R31, R7.reuse ;  /* 0x000000071f097220 */ /* 0x082fe40000410000 */
[C---:B--2---:R-:W-:Y:S02]  /*13e0*/  FFMA.FTZ R4, R38.reuse, R6, -R5 ;  /* 0x0000000626047223 */ /* 0x044fe40000010805 */
[----:B------:R-:W-:Y:S02]  /*13f0*/  FMUL.FTZ R8, R38, R7 ;  /* 0x0000000726087220 */ /* 0x000fe40000410000 */
[----:B---3-5:R-:W-:Y:S02]  /*1400*/  FMUL.FTZ R5, R37, R3 ;  /* 0x0000000325057220 */ /* 0x028fe40000410000 */
[----:B------:R-:W-:Y:S02]  /*1410*/  FMUL.FTZ R10, R30, R7 ;  /* 0x000000071e0a7220 */ /* 0x000fe40000410000 */
[----:B------:R-:W-:-:S02]  /*1420*/  FMUL.FTZ R7, R29, R3 ;  /* 0x000000031d077220 */ /* 0x000fc40000410000 */
[CC--:B------:R-:W-:Y:S02]  /*1430*/  FMUL.FTZ R2, R36.reuse, R3.reuse ;  /* 0x0000000324027220 */ /* 0x0c0fe40000410000 */
[----:B------:R-:W-:Y:S02]  /*1440*/  FFMA.FTZ R5, R36, R0, -R5 ;  /* 0x0000000024057223 */ /* 0x000fe40000010805 */
[----:B------:R-:W-:Y:S02]  /*1450*/  FMUL.FTZ R3, R28, R3 ;  /* 0x000000031c037220 */ /* 0x000fe40000410000 */
[----:B------:R-:W-:Y:S02]  /*1460*/  FFMA.FTZ R30, R30, R6, -R9 ;  /* 0x000000061e1e7223 */ /* 0x000fe40000010809 */
[----:B------:R-:W-:Y:S02]  /*1470*/  FFMA.FTZ R28, R28, R0, -R7 ;  /* 0x000000001c1c7223 */ /* 0x000fe40000010807 */
[----:B------:R-:W-:-:S02]  /*1480*/  FFMA.FTZ R39, R39, R6, R8 ;  /* 0x0000000627277223 */ /* 0x000fc40000010008 */
[----:B------:R-:W-:Y:S02]  /*1490*/  FFMA.FTZ R31, R31, R6, R10 ;  /* 0x000000061f1f7223 */ /* 0x000fe4000001000a */
[-C--:B------:R-:W-:Y:S02]  /*14a0*/  FFMA.FTZ R37, R37, R0.reuse, R2 ;  /* 0x0000000025257223 */ /* 0x080fe40000010002 */
[----:B------:R-:W-:Y:S02]  /*14b0*/  FFMA.FTZ R29, R29, R0, R3 ;  /* 0x000000001d1d7223 */ /* 0x000fe40000010003 */
[----:B------:R-:W-:Y:S02]  /*14c0*/  IMAD.MOV.U32 R38, RZ, RZ, R4 ;  /* 0x000000ffff267224 */ /* 0x000fe400078e0004 */
[----:B------:R-:W-:Y:S02]  /*14d0*/  IMAD.MOV.U32 R36, RZ, RZ, R5 ;  /* 0x000000ffff247224 */ /* 0x000fe400078e0005 */
.L_x_1495:
[----:B0-----:R-:W-:Y:S05]  /*14e0*/  BSYNC B2 ;  /* 0x0000000000027941 */ /* 0x001fea0003800000 */
.L_x_1494:
[----:B----4-:R0:W-:Y:S04]  /*14f0*/  STS [R21], R28 ;  /* 0x0000001c15007388 */ /* 0x0101e80000000800 */
[----:B---3--:R0:W-:Y:S04]  /*1500*/  STS [R21+0x4], R30 ;  /* 0x0000041e15007388 */ /* 0x0081e80000000800 */
[----:B--2---:R0:W-:Y:S04]  /*1510*/  STS [R42], R29 ;  /* 0x0000001d2a007388 */ /* 0x0041e80000000800 */
[----:B-1----:R0:W-:Y:S02]  /*1520*/  STS [R42+0x4], R31 ;  /* 0x0000041f2a007388 */ /* 0x0021e40000000800 */
.L_x_1493:
[----:B------:R-:W-:Y:S05]  /*1530*/  BSYNC B1 ;  /* 0x0000000000017941 */ /* 0x000fea0003800000 */
.L_x_1491:
[----:B-1----:R1:W-:Y:S04]  /*1540*/  STS [R15], R36 ;  /* 0x000000240f007388 */ /* 0x0023e80000000800 */
[----:B--2---:R1:W-:Y:S04]  /*1550*/  STS [R15+0x4], R38 ;  /* 0x000004260f007388 */ /* 0x0043e80000000800 */
[----:B---3--:R1:W-:Y:S04]  /*1560*/  STS [R20], R37 ;  /* 0x0000002514007388 */ /* 0x0083e80000000800 */
[----:B----4-:R1:W-:Y:S02]  /*1570*/  STS [R20+0x4], R39 ;  /* 0x0000042714007388 */ /* 0x0103e40000000800 */
.L_x_1490:
[----:B------:R-:W-:Y:S05]  /*1580*/  BSYNC B0 ;  /* 0x0000000000007941 */ /* 0x000fea0003800000 */
.L_x_1489:
[----:B------:R-:W-:Y:S06]  /*1590*/  BAR.SYNC.DEFER_BLOCKING 0x0 ;  /* 0x0000000000007b1d */ /* 0x000fec0000010000 */
[----:B------:R-:W-:Y:S01]  /*15a0*/  BSSY B0, `(.L_x_1496) ;  /* 0x0000005000007945 */ /* 0x000fe20003800000 */
[----:B------:R-:W-:Y:S05]  /*15b0*/  @!P6 BRA `(.L_x_1497) ;  /* 0x000000300000e947 */ /* 0x000fea0003800000 */
[----:B------:R-:W-:Y:S01]  /*15c0*/  ISETP.NE.AND P0, PT, RZ, c[0x0][0x1ec], PT ;  /* 0x00007b00ff007a0c */ /* 0x000fe20003f05270 */
[----:B01----:R0:W1:-:S12]  /*15d0*/  LDS.128 R36, [R13] ;  /* 0x000000000d247984 */ /* 0x0030580000000c00 */
[----:B------:R0:W2:Y:S02]  /*15e0*/  @!P0 LDS.128 R28, [R14] ;  /* 0x000000000e1c8984 */ /* 0x0000a40000000c00 */
.L_x_1497:
[----:B------:R-:W-:Y:S05]  /*15f0*/  BSYNC B0 ;  /* 0x0000000000007941 */ /* 0x000fea0003800000 */
.L_x_1496:
[----:B------:R-:W-:Y:S06]  /*1600*/  BAR.SYNC.DEFER_BLOCKING 0x0 ;  /* 0x0000000000007b1d */ /* 0x000fec0000010000 */
[----:B------:R-:W-:Y:S05]  /*1610*/  BRA `(.L_x_1486) ;  /* 0x000004c000007947 */ /* 0x000fea0003800000 */
.L_x_1485:
        /* <DEDUP_REMOVED lines=30> */
[-C--:B-1----:R-:W-:Y:S02]  /*1800*/  FMUL.FTZ R5, R37, R3.reuse ;  /* 0x0000000325057220 */ /* 0x082fe40000410000 */
[C---:B------:R-:W-:Y:S02]  /*1810*/  FMUL.FTZ R3, R36.reuse, R3 ;  /* 0x0000000324037220 */ /* 0x040fe40000410000 */
[----:B--2---:R-:W-:-:S02]  /*1820*/  FFMA.FTZ R36, R36, R0, -R5 ;  /* 0x0000000024247223 */ /* 0x004fc40000010805 */
[----:B------:R-:W-:Y:S01]  /*1830*/  FFMA.FTZ R37, R37, R0, R3 ;  /* 0x0000000025257223 */ /* 0x000fe20000010003 */
[----:B------:R-:W-:Y:S05]  /*1840*/  BRA `(.L_x_1499) ;  /* 0x0000028000007947 */ /* 0x000fea0003800000 */
.L_x_1498:
        /* <DEDUP_REMOVED lines=23> */
[----:B------:R-:W-:Y:S02]  /*19c0*/  FMUL.FTZ R3, R31, R8 ;  /* 0x000000081f037220 */ /* 0x000fe40000410000 */
[----:B------:R-:W-:Y:S02]  /*19d0*/  FFMA.FTZ R11, R38, R10, -R7 ;  /* 0x0000000a260b7223 */ /* 0x000fe40000010807 */
[C---:B------:R-:W-:Y:S02]  /*19e0*/  FMUL.FTZ R2, R30.reuse, R8 ;  /* 0x000000081e027220 */ /* 0x040fe40000410000 */
[----:B-1----:R-:W-:Y:S02]  /*19f0*/  FMUL.FTZ R7, R37, R5 ;  /* 0x0000000525077220 */ /* 0x002fe40000410000 */
[----:B------:R-:W-:Y:S02]  /*1a00*/  FFMA.FTZ R30, R30, R10, -R3 ;  /* 0x0000000a1e1e7223 */ /* 0x000fe40000010803 */
[----:B------:R-:W-:-:S02]  /*1a10*/  FMUL.FTZ R12, R38, R8 ;  /* 0x00000008260c7220 */ /* 0x000fc40000410000 */
[-C--:B------:R-:W-:Y:S02]  /*1a20*/  FMUL.FTZ R3, R29, R5.reuse ;  /* 0x000000051d037220 */ /* 0x080fe40000410000 */
[CC--:B--2---:R-:W-:Y:S02]  /*1a30*/  FFMA.FTZ R7, R36.reuse, R4.reuse, -R7 ;  /* 0x0000000424077223 */ /* 0x0c4fe40000010807 */
[-C--:B------:R-:W-:Y:S02]  /*1a40*/  FMUL.FTZ R6, R36, R5.reuse ;  /* 0x0000000524067220 */ /* 0x080fe40000410000 */
[C---:B------:R-:W-:Y:S01]  /*1a50*/  FMUL.FTZ R0, R28.reuse, R5 ;  /* 0x000000051c007220 */ /* 0x040fe20000410000 */
[----:B------:R-:W-:Y:S01]  /*1a60*/  MOV R36, R7 ;  /* 0x0000000700247202 */ /* 0x000fe20000000f00 */
[----:B------:R-:W-:Y:S02]  /*1a70*/  FFMA.FTZ R28, R28, R4, -R3 ;  /* 0x000000041c1c7223 */ /* 0x000fe40000010803 */
[----:B------:R-:W-:-:S02]  /*1a80*/  FFMA.FTZ R39, R39, R10, R12 ;  /* 0x0000000a27277223 */ /* 0x000fc4000001000c */
[----:B------:R-:W-:Y:S02]  /*1a90*/  FFMA.FTZ R31, R31, R10, R2 ;  /* 0x0000000a1f1f7223 */ /* 0x000fe40000010002 */
[-C--:B------:R-:W-:Y:S02]  /*1aa0*/  FFMA.FTZ R37, R37, R4.reuse, R6 ;  /* 0x0000000425257223 */ /* 0x080fe40000010006 */
[----:B------:R-:W-:Y:S02]  /*1ab0*/  FFMA.FTZ R29, R29, R4, R0 ;  /* 0x000000041d1d7223 */ /* 0x000fe40000010000 */
[----:B------:R-:W-:Y:S02]  /*1ac0*/  IMAD.MOV.U32 R38, RZ, RZ, R11 ;  /* 0x000000ffff267224 */ /* 0x000fe400078e000b */
.L_x_1499:
[----:B------:R-:W-:Y:S05]  /*1ad0*/  BSYNC B0 ;  /* 0x0000000000007941 */ /* 0x000fea0003800000 */
.L_x_1486:
        /* <DEDUP_REMOVED lines=18> */
.L_x_1502:
[----:B0-2---:R-:W-:Y:S01]  /*1c00*/  FFMA.FTZ R31, R39, R31, R0 ;  /* 0x0000001f271f7223 */ /* 0x005fe20000010000 */
[----:B------:R-:W-:Y:S05]  /*1c10*/  BRA.DIV ~URZ, `(.L_x_1503) ;  /* 0x000071c27f007947 */ /* 0x000fea000b800000 */
[----:B------:R0:W2:Y:S02]  /*1c20*/  SHFL.BFLY PT, R0, R31, 0x10, 0x1f ;  /* 0x0e001f001f007f89 */ /* 0x0000a400000e0000 */
.L_x_1635:
        /* <DEDUP_REMOVED lines=9> */
.L_x_1636:
[----:B--2---:R-:W-:Y:S02]  /*1cc0*/  FADD.FTZ R0, R5, R2 ;  /* 0x0000000205007221 */ /* 0x004fe40000010000 */
.L_x_1501:
[----:B------:R-:W-:Y:S05]  /*1cd0*/  BSYNC B0 ;  /* 0x0000000000007941 */ /* 0x000fea0003800000 */
.L_x_1500:
[C---:B------:R-:W-:Y:S01]  /*1ce0*/  ISETP.NE.AND P0, PT, R23.reuse, RZ, PT ;  /* 0x000000ff1700720c */ /* 0x040fe20003f05270 */
[----:B------:R-:W-:Y:S01]  /*1cf0*/  IMAD.MOV.U32 R208, RZ, RZ, -0x800001 ;  /* 0xff7fffffffd07424 */ /* 0x000fe200078e00ff */
[----:B------:R-:W-:-:S04]  /*1d00*/  LEA.HI R142, R23, R23, RZ, 0x1 ;  /* 0x00000017178e7211 */ /* 0x000fc800078f08ff */
[----:B0-----:R-:W-:-:S04]  /*1d10*/  LOP3.LUT R2, R142, 0xfffffffe, RZ, 0xc0, !PT ;  /* 0xfffffffe8e027812 */ /* 0x001fc800078ec0ff */
[----:B------:R-:W-:-:S03]  /*1d20*/  IADD3 R141, -R2, R23, RZ ;  /* 0x00000017028d7210 */ /* 0x000fc60007ffe1ff */
[----:B------:R-:W-:Y:S05]  /*1d30*/  @P0 BRA `(.L_x_1505) ;  /* 0x000000e000000947 */ /* 0x000fea0003800000 */
[----:B------:R-:W-:-:S04]  /*1d40*/  ISETP.NE.U32.AND P0, PT, RZ, c[0x0][0x218], PT ;  /* 0x00008600ff007a0c */ /* 0x000fc80003f05070 */
[----:B------:R-:W-:-:S13]  /*1d50*/  ISETP.NE.AND.EX P0, PT, RZ, c[0x0][0x21c], PT, P0 ;  /* 0x00008700ff007a0c */ /* 0x000fda0003f05300 */
[----:B------:R-:W-:Y:S02]  /*1d60*/  @P0 IMAD.IADD R3, R16, 0x1, -R19 ;  /* 0x0000000110030824 */ /* 0x000fe400078e0a13 */
[----:B------:R-:W-:Y:S02]  /*1d70*/  @P0 IMAD.MOV.U32 R5, RZ, RZ, 0x4 ;  /* 0x00000004ff050424 */ /* 0x000fe400078e00ff */
        /* <DEDUP_REMOVED lines=10> */
.L_x_1505:
[----:B------:R-:W-:Y:S01]  /*1e20*/  WARPSYNC 0xffffffff ;  /* 0xffffffff00007948 */ /* 0x000fe20003800000 */
[----:B------:R-:W-:Y:S06]  /*1e30*/  BAR.SYNC.DEFER_BLOCKING 0x0 ;  /* 0x0000000000007b1d */ /* 0x000fec0000010000 */
[----:B------:R-:W-:Y:S02]  /*1e40*/  ULDC UR4, c[0x0][0x1ec] ;  /* 0x00007b0000047ab9 */ /* 0x000fe40000000800 */
[----:B------:R-:W-:-:S06]  /*1e50*/  UISETP.NE.AND UP0, UPT, URZ, UR4, UPT ;  /* 0x000000043f00728c */ /* 0x000fcc000bf05270 */
[----:B------:R-:W-:Y:S01]  /*1e60*/  PLOP3.LUT P2, PT, PT, PT, UP0, 0x80, 0x0 ;  /* 0x000000000000781c */ /* 0x000fe20003f4f008 */
[----:B------:R3:W4:Y:S04]  /*1e70*/  LDS.64 R2, [R141.X8+0x20] ;  /* 0x000020008d027984 */ /* 0x0007280000008a00 */
[----:B0-----:R3:W0:Y:S04]  /*1e80*/  LDS.64 R4, [R141.X8+0x30] ;  /* 0x000030008d047984 */ /* 0x0016280000008a00 */
[----:B------:R3:W2:Y:S04]  /*1e90*/  LDS.64 R6, [R141.X8+0x40] ;  /* 0x000040008d067984 */ /* 0x0006a80000008a00 */
[----:B------:R3:W1:Y:S04]  /*1ea0*/  LDS.64 R8, [R141.X8+0x50] ;  /* 0x000050008d087984 */ /* 0x0006680000008a00 */
[----:B------:R3:W0:Y:S04]  /*1eb0*/  LDS.64 R10, [R141.X8+0x60] ;  /* 0x000060008d0a7984 */ /* 0x0006280000008a00 */
[----:B------:R3:W0:Y:S04]  /*1ec0*/  LDS.64 R12, [R141.X8+0x70] ;  /* 0x000070008d0c7984 */ /* 0x0006280000008a00 */
[----:B-1----:R3:W1:Y:S04]  /*1ed0*/  LDS.64 R14, [R141.X8+0x80] ;  /* 0x000080008d0e7984 */ /* 0x0026680000008a00 */
[----:B------:R3:W0:Y:S04]  /*1ee0*/  LDS.64 R20, [R141.X8+0x90] ;  /* 0x000090008d147984 */ /* 0x0006280000008a00 */
[----:B--2---:R3:W2:Y:S04]  /*1ef0*/  LDS.64 R28, [R141.X8+0xa0] ;  /* 0x0000a0008d1c7984 */ /* 0x0046a80000008a00 */
        /* <DEDUP_REMOVED lines=56> */
.L_x_1506:
[----:B-1234-:R-:W-:Y:S01]  /*2280*/  IADD3 R0, R16, 0xf, -R209 ;  /* 0x0000000f10007810 */ /* 0x01efe20007ffe8d1 */
[----:B------:R-:W-:Y:S01]  /*2290*/  BSSY B0, `(.L_x_1507) ;  /* 0x00003f8000007945 */ /* 0x000fe20003800000 */
[----:B------:R-:W-:Y:S01]  /*22a0*/  LEA.HI.SX32 R213, R142, R209, 0x1f ;  /* 0x000000d18ed57211 */ /* 0x000fe200078ffaff */
[----:B------:R-:W-:Y:S01]  /*22b0*/  IMAD.SHL.U32 R141, R141, 0x2, RZ ;  /* 0x000000028d8d7824 */ /* 0x000fe200078e00ff */
[----:B------:R-:W-:-:S04]  /*22c0*/  SHF.R.S32.HI R143, RZ, 0x1f, R0 ;  /* 0x0000001fff8f7819 */ /* 0x000fc80000011400 */
[----:B------:R-:W-:Y:S01]  /*22d0*/  LEA.HI R143, R143, R0, RZ, 0x4 ;  /* 0x000000008f8f7211 */ /* 0x000fe200078f20ff */
[----:B------:R-:W-:-:S03]  /*22e0*/  IMAD.SHL.U32 R0, R140, 0x80, RZ ;  /* 0x000000808c007824 */ /* 0x000fc600078e00ff */
[----:B------:R-:W-:-:S04]  /*22f0*/  LOP3.LUT R210, R143, 0xfffffff0, RZ, 0xc0, !PT ;  /* 0xfffffff08fd27812 */ /* 0x000fc800078ec0ff */
[----:B------:R-:W-:-:S04]  /*2300*/  IADD3 R210, R210, R209, RZ ;  /* 0x000000d1d2d27210 */ /* 0x000fc80007ffe0ff */
[----:B------:R-:W-:-:S13]  /*2310*/  ISETP.GE.AND P0, PT, R213, R210, PT ;  /* 0x000000d2d500720c */ /* 0x000fda0003f06270 */
        /* <DEDUP_REMOVED lines=12> */
.L_x_1576:
[----:B------:R-:W-:Y:S02]  /*23e0*/  IABS R219, c[0x0][0x1d4] ;  /* 0x0000750000db7a13 */ /* 0x000fe40000000000 */
[----:B------:R-:W-:-:S02]  /*23f0*/  IABS R220, R213 ;  /* 0x000000d500dc7213 */ /* 0x000fc40000000000 */
[----:B------:R-:W1:Y:S01]  /*2400*/  I2F.RP R218, R219 ;  /* 0x000000db00da7306 */ /* 0x000e620000209400 */
[----:B------:R-:W-:Y:S02]  /*2410*/  ISETP.NE.U32.AND P0, PT, RZ, c[0x0][0x200], PT ;  /* 0x00008000ff007a0c */ /* 0x000fe40003f05070 */
[----:B------:R-:W-:Y:S02]  /*2420*/  ISETP.NE.AND P3, PT, RZ, c[0x0][0x1d4], PT ;  /* 0x00007500ff007a0c */ /* 0x000fe40003f65270 */
[----:B------:R-:W-:-:S03]  /*2430*/  ISETP.NE.AND.EX P0, PT, RZ, c[0x0][0x204], PT, P0 ;  /* 0x00008100ff007a0c */ /* 0x000fc60003f05300 */
[----:B-1----:R-:W1:Y:S02]  /*2440*/  MUFU.RCP R218, R218 ;  /* 0x000000da00da7308 */ /* 0x002e640000001000 */
[----:B-1----:R-:W-:-:S06]  /*2450*/  IADD3 R222, R218, 0xffffffe, RZ ;  /* 0x0ffffffedade7810 */ /* 0x002fcc0007ffe0ff */
[----:B------:R1:W2:Y:S02]  /*2460*/  F2I.FTZ.U32.TRUNC.NTZ R143, R222 ;  /* 0x000000de008f7305 */ /* 0x0002a4000021f000 */
[----:B-1----:R-:W-:Y:S02]  /*2470*/  @P0 IMAD R222, R27, c[0x0][0x1d4], RZ ;  /* 0x000075001bde0a24 */ /* 0x002fe400078e02ff */
[----:B--2---:R-:W-:-:S04]  /*2480*/  IMAD.MOV R142, RZ, RZ, -R143 ;  /* 0x000000ffff8e7224 */ /* 0x004fc800078e0a8f */
[----:B------:R-:W-:Y:S02]  /*2490*/  IMAD R223, R142, R219, RZ ;  /* 0x000000db8edf7224 */ /* 0x000fe400078e02ff */
[----:B------:R-:W-:-:S04]  /*24a0*/  IMAD.MOV.U32 R142, RZ, RZ, RZ ;  /* 0x000000ffff8e7224 */ /* 0x000fc800078e00ff */
[----:B------:R-:W-:-:S06]  /*24b0*/  IMAD.HI.U32 R223, R143, R223, R142 ;  /* 0x000000df8fdf7227 */ /* 0x000fcc00078e008e */
[----:B------:R-:W-:-:S05]  /*24c0*/  IMAD.HI.U32 R142, R223, R220, RZ ;  /* 0x000000dcdf8e7227 */ /* 0x000fca00078e00ff */
[----:B------:R-:W-:Y:S02]  /*24d0*/  IADD3 R143, -R142, RZ, RZ ;  /* 0x000000ff8e8f7210 */ /* 0x000fe40007ffe1ff */
[----:B------:R-:W-:-:S03]  /*24e0*/  @P0 SHF.R.S32.HI R142, RZ, 0x1f, R213 ;  /* 0x0000001fff8e0819 */ /* 0x000fc600000114d5 */
[----:B------:R-:W-:Y:S01]  /*24f0*/  IMAD R220, R219, R143, R220 ;  /* 0x0000008fdbdc7224 */ /* 0x000fe200078e02dc */
[----:B------:R-:W-:-:S04]  /*2500*/  @P0 SHF.R.S32.HI R143, RZ, 0x1f, R222 ;  /* 0x0000001fff8f0819 */ /* 0x000fc800000114de */
[----:B------:R-:W-:-:S13]  /*2510*/  ISETP.GT.U32.AND P1, PT, R219, R220, PT ;  /* 0x000000dcdb00720c */ /* 0x000fda0003f24070 */
[----:B------:R-:W-:Y:S01]  /*2520*/  @!P1 IMAD.IADD R220, R220, 0x1, -R219 ;  /* 0x00000001dcdc9824 */ /* 0x000fe200078e0adb */
[----:B------:R-:W-:-:S04]  /*2530*/  ISETP.GE.AND P1, PT, R213, RZ, PT ;  /* 0x000000ffd500720c */ /* 0x000fc80003f26270 */
[----:B------:R-:W-:-:S13]  /*2540*/  ISETP.GT.U32.AND P4, PT, R219, R220, PT ;  /* 0x000000dcdb00720c */ /* 0x000fda0003f84070 */
[----:B------:R-:W-:Y:S01]  /*2550*/  @!P4 IMAD.IADD R220, R220, 0x1, -R219 ;  /* 0x00000001dcdcc824 */ /* 0x000fe200078e0adb */
[C---:B------:R-:W-:Y:S01]  /*2560*/  @P0 IADD3 R222, P4, P5, R213.reuse, c[0x0][0x200], R222 ;  /* 0x00008000d5de0a10 */ /* 0x040fe20007d9e0de */
[----:B------:R-:W-:Y:S02]  /*2570*/  IMAD.MOV.U32 R219, RZ, RZ, c[0x0][0x1d4] ;  /* 0x00007500ffdb7624 */ /* 0x000fe400078e00ff */
[----:B------:R-:W-:Y:S01]  /*2580*/  @!P1 IMAD.MOV R220, RZ, RZ, -R220 ;  /* 0x000000ffffdc9224 */ /* 0x000fe200078e0adc */
[----:B------:R-:W-:Y:S02]  /*2590*/  @!P3 LOP3.LUT R220, RZ, c[0x0][0x1d4], RZ, 0x33, !PT ;  /* 0x00007500ffdcba12 */ /* 0x000fe400078e33ff */
[----:B------:R-:W-:Y:S01]  /*25a0*/  @P0 IADD3.X R223, R142, c[0x0][0x204], R143, P4, P5 ;  /* 0x000081008edf0a10 */ /* 0x000fe200027ea48f */
[----:B------:R-:W-:Y:S01]  /*25b0*/  HFMA2.MMA R142, -RZ, RZ, 0, 2.384185791015625e-07 ;  /* 0x00000004ff8e7435 */ /* 0x000fe200000001ff */
[----:B------:R-:W-:Y:S01]  /*25c0*/  ISETP.GE.AND P1, PT, R213, R16, PT ;  /* 0x00000010d500720c */ /* 0x000fe20003f26270 */
[----:B------:R-:W-:-:S02]  /*25d0*/  IMAD R218, R219, 0x1f, R220 ;  /* 0x0000001fdbda7824 */ /* 0x000fc400078e02dc */
[----:B------:R1:W5:Y:S01]  /*25e0*/  @P0 LDG.E.U8 R219, [R222.64] ;  /* 0x00000024dedb0981 */ /* 0x000362000c1e1100 */
[----:B------:R-:W-:Y:S05]  /*25f0*/  BSSY B1, `(.L_x_1509) ;  /* 0x0000019000017945 */ /* 0x000fea0003800000 */
[----:B------:R-:W-:-:S04]  /*2600*/  IMAD.WIDE R142, R217, R142, c[0x0][0x230] ;  /* 0x00008c00d98e7625 */ /* 0x000fc800078e028e */
[----:B------:R-:W-:Y:S05]  /*2610*/  @P1 BRA `(.L_x_1510) ;  /* 0x0000016000001947 */ /* 0x000fea0003800000 */
[----:B-1----:R-:W-:-:S05]  /*2620*/  IMAD.SHL.U32 R225, R220, 0x4, RZ ;  /* 0x00000004dce17824 */ /* 0x002fca00078e00ff */
        /* <DEDUP_REMOVED lines=15> */
[----:B------:R-:W-:Y:S02]  /*2720*/  IADD3.X R226, R215, R226, RZ, P3, !PT ;  /* 0x000000e2d7e27210 */ /* 0x000fe40001ffe4ff */
[----:B------:R-:W-:-:S04]  /*2730*/  LEA R224, P3, R225, c[0x0][0x198], 0x2 ;  /* 0x00006600e1e07a11 */ /* 0x000fc800078610ff */
[----:B------:R-:W-:Y:S01]  /*2740*/  LEA.HI.X R225, R225, c[0x0][0x19c], R226, 0x2, P3 ;  /* 0x00006700e1e17a11 */ /* 0x000fe200018f14e2 */
[----:B--2---:R-:W-:Y:S02]  /*2750*/  @P6 FMUL.FTZ R144, R144, R222 ;  /* 0x000000de90906220 */ /* 0x004fe40000410000 */
[----:B------:R-:W-:-:S05]  /*2760*/  @P6 FMUL.FTZ R145, R145, R223 ;  /* 0x000000df91916220 */ /* 0x000fca0000410000 */
[----:B------:R1:W-:Y:S02]  /*2770*/  STG.E.64 [R224.64], R144 ;  /* 0x00000090e0007986 */ /* 0x0003e4000c101b24 */
.L_x_1510:
[----:B-1----:R-:W-:Y:S05]  /*2780*/  BSYNC B1 ;  /* 0x0000000000017941 */ /* 0x002fea0003800000 */
.L_x_1509:
        /* <DEDUP_REMOVED lines=18> */
[----:B------:R-:W-:Y:S02]  /*28b0*/  FADD.FTZ R147, R79, R147 ;  /* 0x000000934f937221 */ /* 0x000fe40000010000 */
[----:B------:R-:W-:Y:S01]  /*28c0*/  IMAD.X R226, R215, 0x1, R226, P3 ;  /* 0x00000001d7e27824 */ /* 0x000fe200018e06e2 */
[----:B------:R-:W-:-:S04]  /*28d0*/  LEA R224, P3, R225, c[0x0][0x198], 0x2 ;  /* 0x00006600e1e07a11 */ /* 0x000fc800078610ff */
[----:B------:R-:W-:Y:S01]  /*28e0*/  LEA.HI.X R225, R225, c[0x0][0x19c], R226, 0x2, P3 ;  /* 0x00006700e1e17a11 */ /* 0x000fe200018f14e2 */
[----:B--2---:R-:W-:Y:S02]  /*28f0*/  @P4 FMUL.FTZ R146, R146, R222 ;  /* 0x000000de92924220 */ /* 0x004fe40000410000 */
[----:B------:R-:W-:-:S05]  /*2900*/  @P4 FMUL.FTZ R147, R147, R223 ;  /* 0x000000df93934220 */ /* 0x000fca0000410000 */
[----:B------:R1:W-:Y:S02]  /*2910*/  STG.E.64 [R224.64], R146 ;  /* 0x00000092e0007986 */ /* 0x0003e4000c101b24 */
.L_x_1512:
[----:B------:R-:W-:Y:S05]  /*2920*/  BSYNC B1 ;  /* 0x0000000000017941 */ /* 0x000fea0003800000 */
.L_x_1511:
[----:B------:R-:W-:Y:S01]  /*2930*/  BSSY B1, `(.L_x_1513) ;  /* 0x000001a000017945 */ /* 0x000fe20003800000 */
[----:B------:R-:W-:Y:S05]  /*2940*/  @P1 BRA `(.L_x_1514) ;  /* 0x0000018000001947 */ /* 0x000fea0003800000 */
[----:B------:R-:W-:-:S05]  /*2950*/  MOV R149, c[0x0][0x1d4] ;  /* 0x0000750000957a02 */ /* 0x000fca0000000f00 */
[----:B------:R-:W-:-:S04]  /*2960*/  IMAD R148, R149, 0x2, R220 ;  /* 0x0000000295947824 */ /* 0x000fc800078e02dc */
        /* <DEDUP_REMOVED lines=22> */
.L_x_1514:
[----:B------:R-:W-:Y:S05]  /*2ad0*/  BSYNC B1 ;  /* 0x0000000000017941 */ /* 0x000fea0003800000 */
.L_x_1513:
[----:B------:R-:W-:Y:S01]  /*2ae0*/  BSSY B1, `(.L_x_1515) ;  /* 0x000001a000017945 */ /* 0x000fe20003800000 */
[----:B------:R-:W-:Y:S05]  /*2af0*/  @P1 BRA `(.L_x_1516) ;  /* 0x0000018000001947 */ /* 0x000fea0003800000 */
[----:B------:R-:W-:-:S04]  /*2b00*/  IMAD.MOV.U32 R151, RZ, RZ, c[0x0][0x1d4] ;  /* 0x00007500ff977624 */ /* 0x000fc800078e00ff */
        /* <DEDUP_REMOVED lines=17> */
[----:B------:R-:W-:Y:S02]  /*2c20*/  IADD3.X R226, R215, R226, RZ, P3, !PT ;  /* 0x000000e2d7e27210 */ /* 0x000fe40001ffe4ff */
[----:B------:R-:W-:-:S04]  /*2c30*/  LEA R224, P3, R225, c[0x0][0x198], 0x2 ;  /* 0x00006600e1e07a11 */ /* 0x000fc800078610ff */
[----:B------:R-:W-:Y:S01]  /*2c40*/  LEA.HI.X R225, R225, c[0x0][0x19c], R226, 0x2, P3 ;  /* 0x00006700e1e17a11 */ /* 0x000fe200018f14e2 */
[----:B--2---:R-:W-:Y:S02]  /*2c50*/  @P4 FMUL.FTZ R150, R150, R222 ;  /* 0x000000de96964220 */ /* 0x004fe40000410000 */
[----:B------:R-:W-:-:S05]  /*2c60*/  @P4 FMUL.FTZ R151, R151, R223 ;  /* 0x000000df97974220 */ /* 0x000fca0000410000 */
[----:B------:R0:W-:Y:S02]  /*2c70*/  STG.E.64 [R224.64], R150 ;  /* 0x00000096e0007986 */ /* 0x0001e4000c101b24 */
.L_x_1516:
[----:B------:R-:W-:Y:S05]  /*2c80*/  BSYNC B1 ;  /* 0x0000000000017941 */ /* 0x000fea0003800000 */
.L_x_1515:
[----:B------:R-:W-:Y:S01]  /*2c90*/  BSSY B1, `(.L_x_1517) ;  /* 0x000001a000017945 */ /* 0x000fe20003800000 */
[----:B------:R-:W-:Y:S05]  /*2ca0*/  @P1 BRA `(.L_x_1518) ;  /* 0x0000018000001947 */ /* 0x000fea0003800000 */
[----:B------:R-:W-:-:S04]  /*2cb0*/  IMAD.MOV.U32 R153, RZ, RZ, c[0x0][0x1d4] ;  /* 0x00007500ff997624 */ /* 0x000fc800078e00ff */
[----:B------:R-:W-:-:S04]  /*2cc0*/  IMAD R152, R153, 0x4, R220 ;  /* 0x0000000499987824 */ /* 0x000fc800078e02dc */
[----:B01----:R-:W-:-:S05]  /*2cd0*/  IMAD.SHL.U32 R225, R152, 0x4, RZ ;  /* 0x0000000498e17824 */ /* 0x003fca00078e00ff */
[----:B------:R-:W-:Y:S02]  /*2ce0*/  SHF.R.S32.HI R226, RZ, 0x1f, R225 ;  /* 0x0000001fffe27819 */ /* 0x000fe400000114e1 */
[----:B------:R-:W-:-:S04]  /*2cf0*/  IADD3 R153, P2, R212, R225, RZ ;  /* 0x000000e1d4997210 */ /* 0x000fc80007f5e0ff */
[----:B------:R-:W-:Y:S02]  /*2d00*/  IADD3.X R222, R216, R226, RZ, P2, !PT ;  /* 0x000000e2d8de7210 */ /* 0x000fe400017fe4ff */
        /* <DEDUP_REMOVED lines=18> */
.L_x_1518:
[----:B------:R-:W-:Y:S05]  /*2e30*/  BSYNC B1 ;  /* 0x0000000000017941 */ /* 0x000fea0003800000 */
.L_x_1517:
        /* <DEDUP_REMOVED lines=26> */
.L_x_1520:
[----:B------:R-:W-:Y:S05]  /*2fe0*/  BSYNC B1 ;  /* 0x0000000000017941 */ /* 0x000fea0003800000 */
.L_x_1519:
        /* <DEDUP_REMOVED lines=26> */
.L_x_1522:
[----:B------:R-:W-:Y:S05]  /*3190*/  BSYNC B1 ;  /* 0x0000000000017941 */ /* 0x000fea0003800000 */
.L_x_1521:
        /* <DEDUP_REMOVED lines=26> */
.L_x_1524:
[----:B------:R-:W-:Y:S05]  /*3340*/  BSYNC B1 ;  /* 0x0000000000017941 */ /* 0x000fea0003800000 */
.L_x_1523:
[----:B------:R-:W-:Y:S01]  /*3350*/  BSSY B1, `(.L_x_1525) ;  /* 0x000001a000017945 */ /* 0x000fe20003800000 */
[----:B------:R-:W-:Y:S05]  /*3360*/  @P1 BRA `(.L_x_1526) ;  /* 0x0000018000001947 */ /* 0x000fea0003800000 */
[----:B------:R-:W-:-:S04]  /*3370*/  IMAD.MOV.U32 R161, RZ, RZ, c[0x0][0x1d4] ;  /* 0x00007500ffa17624 */ /* 0x000fc800078e00ff */
[----:B------:R-:W-:-:S05]  /*3380*/  IMAD R160, R161, 0x8, R220 ;  /* 0x00000008a1a07824 */ /* 0x000fca00078e02dc */
[----:B01----:R-:W-:-:S04]  /*3390*/  SHF.L.U32 R225, R160, 0x2, RZ ;  /* 0x00000002a0e17819 */ /* 0x003fc800000006ff */
        /* <DEDUP_REMOVED lines=21> */
.L_x_1526:
[----:B------:R-:W-:Y:S05]  /*34f0*/  BSYNC B1 ;  /* 0x0000000000017941 */ /* 0x000fea0003800000 */
.L_x_1525:
        /* <DEDUP_REMOVED lines=26> */
.L_x_1528:
[----:B------:R-:W-:Y:S05]  /*36a0*/  BSYNC B1 ;  /* 0x0000000000017941 */ /* 0x000fea0003800000 */
.L_x_1527:
        /* <DEDUP_REMOVED lines=26> */
.L_x_1530:
[----:B------:R-:W-:Y:S05]  /*3850*/  BSYNC B1 ;  /* 0x0000000000017941 */ /* 0x000fea0003800000 */
.L_x_1529:
        /* <DEDUP_REMOVED lines=26> */
.L_x_1532:
[----:B------:R-:W-:Y:S05]  /*3a00*/  BSYNC B1 ;  /* 0x0000000000017941 */ /* 0x000fea0003800000 */
.L_x_1531:
        /* <DEDUP_REMOVED lines=26> */
.L_x_1534:
[----:B------:R-:W-:Y:S05]  /*3bb0*/  BSYNC B1 ;  /* 0x0000000000017941 */ /* 0x000fea0003800000 */
.L_x_1533:
        /* <DEDUP_REMOVED lines=26> */
.L_x_1536:
[----:B------:R-:W-:Y:S05]  /*3d60*/  BSYNC B1 ;  /* 0x0000000000017941 */ /* 0x000fea0003800000 */
.L_x_1535:
        /* <DEDUP_REMOVED lines=26> */
.L_x_1538:
[----:B------:R-:W-:Y:S05]  /*3f10*/  BSYNC B1 ;  /* 0x0000000000017941 */ /* 0x000fea0003800000 */
.L_x_1537:
        /* <DEDUP_REMOVED lines=26> */
.L_x_1540:
[----:B------:R-:W-:Y:S05]  /*40c0*/  BSYNC B1 ;  /* 0x0000000000017941 */ /* 0x000fea0003800000 */
.L_x_1539:
[----:B------:R-:W-:Y:S01]  /*40d0*/  BSSY B1, `(.L_x_1541) ;  /* 0x000001a000017945 */ /* 0x000fe20003800000 */
[----:B------:R-:W-:Y:S05]  /*40e0*/  @P1 BRA `(.L_x_1542) ;  /* 0x0000018000001947 */ /* 0x000fea0003800000 */
[----:B------:R-:W-:-:S05]  /*40f0*/  IMAD.MOV.U32 R177, RZ, RZ, c[0x0][0x1d4] ;  /* 0x00007500ffb17624 */ /* 0x000fca00078e00ff */
[----:B------:R-:W-:-:S05]  /*4100*/  LEA R176, R177, R220, 0x4 ;  /* 0x000000dcb1b07211 */ /* 0x000fca00078e20ff */
[----:B01----:R-:W-:-:S05]  /*4110*/  IMAD.SHL.U32 R225, R176, 0x4, RZ ;  /* 0x00000004b0e17824 */ /* 0x003fca00078e00ff */
        /* <DEDUP_REMOVED lines=21> */
.L_x_1542:
[----:B------:R-:W-:Y:S05]  /*4270*/  BSYNC B1 ;  /* 0x0000000000017941 */ /* 0x000fea0003800000 */
.L_x_1541:
[----:B------:R-:W-:Y:S01]  /*4280*/  BSSY B1, `(.L_x_1543) ;  /* 0x000001a000017945 */ /* 0x000fe20003800000 */
[----:B------:R-:W-:Y:S05]  /*4290*/  @P1 BRA `(.L_x_1544) ;  /* 0x0000018000001947 */ /* 0x000fea0003800000 */
[----:B------:R-:W-:-:S05]  /*42a0*/  MOV R179, c[0x0][0x1d4] ;  /* 0x0000750000b37a02 */ /* 0x000fca0000000f00 */
[----:B------:R-:W-:-:S04]  /*42b0*/  IMAD R178, R179, 0x11, R220 ;  /* 0x00000011b3b27824 */ /* 0x000fc800078e02dc */
        /* <DEDUP_REMOVED lines=22> */
.L_x_1544:
[----:B------:R-:W-:Y:S05]  /*4420*/  BSYNC B1 ;  /* 0x0000000000017941 */ /* 0x000fea0003800000 */
.L_x_1543:
        /* <DEDUP_REMOVED lines=26> */
.L_x_1546:
[----:B------:R-:W-:Y:S05]  /*45d0*/  BSYNC B1 ;  /* 0x0000000000017941 */ /* 0x000fea0003800000 */
.L_x_1545:
        /* <DEDUP_REMOVED lines=26> */
.L_x_1548:
[----:B------:R-:W-:Y:S05]  /*4780*/  BSYNC B1 ;  /* 0x0000000000017941 */ /* 0x000fea0003800000 */
.L_x_1547:
        /* <DEDUP_REMOVED lines=26> */
.L_x_1550:
[----:B------:R-:W-:Y:S05]  /*4930*/  BSYNC B1 ;  /* 0x0000000000017941 */ /* 0x000fea0003800000 */
.L_x_1549:
        /* <DEDUP_REMOVED lines=26> */
.L_x_1552:
[----:B------:R-:W-:Y:S05]  /*4ae0*/  BSYNC B1 ;  /* 0x0000000000017941 */ /* 0x000fea0003800000 */
.L_x_1551:
        /* <DEDUP_REMOVED lines=26> */
.L_x_1554:
[----:B------:R-:W-:Y:S05]  /*4c90*/  BSYNC B1 ;  /* 0x0000000000017941 */ /* 0x000fea0003800000 */
.L_x_1553:
        /* <DEDUP_REMOVED lines=26> */
.L_x_1556:
[----:B------:R-:W-:Y:S05]  /*4e40*/  BSYNC B1 ;  /* 0x0000000000017941 */ /* 0x000fea0003800000 */
.L_x_1555:
        /* <DEDUP_REMOVED lines=26> */
.L_x_1558:
[----:B------:R-:W-:Y:S05]  /*4ff0*/  BSYNC B1 ;  /* 0x0000000000017941 */ /* 0x000fea0003800000 */
.L_x_1557:
        /* <DEDUP_REMOVED lines=26> */
.L_x_1560:
[----:B------:R-:W-:Y:S05]  /*51a0*/  BSYNC B1 ;  /* 0x0000000000017941 */ /* 0x000fea0003800000 */
.L_x_1559:
        /* <DEDUP_REMOVED lines=26> */
.L_x_1562:
[----:B------:R-:W-:Y:S05]  /*5350*/  BSYNC B1 ;  /* 0x0000000000017941 */ /* 0x000fea0003800000 */
.L_x_1561:
        /* <DEDUP_REMOVED lines=26> */
.L_x_1564:
[----:B------:R-:W-:Y:S05]  /*5500*/  BSYNC B1 ;  /* 0x0000000000017941 */ /* 0x000fea0003800000 */
.L_x_1563:
        /* <DEDUP_REMOVED lines=26> */
.L_x_1566:
[----:B------:R-:W-:Y:S05]  /*56b0*/  BSYNC B1 ;  /* 0x0000000000017941 */ /* 0x000fea0003800000 */
.L_x_1565:
        /* <DEDUP_REMOVED lines=26> */
.L_x_1568:
[----:B------:R-:W-:Y:S05]  /*5860*/  BSYNC B1 ;  /* 0x0000000000017941 */ /* 0x000fea0003800000 */
.L_x_1567:
        /* <DEDUP_REMOVED lines=26> */
.L_x_1570:
[----:B------:R-:W-:Y:S05]  /*5a10*/  BSYNC B1 ;  /* 0x0000000000017941 */ /* 0x000fea0003800000 */
.L_x_1569:
[----:B------:R-:W-:Y:S01]  /*5a20*/  BSSY B1, `(.L_x_1571) ;  /* 0x0000018000017945 */ /* 0x000fe20003800000 */
[----:B------:R-:W-:Y:S05]  /*5a30*/  @P1 BRA `(.L_x_1572) ;  /* 0x0000016000001947 */ /* 0x000fea0003800000 */
[----:B------:R-:W-:-:S04]  /*5a40*/  SHF.L.U32 R220, R218, 0x2, RZ ;  /* 0x00000002dadc7819 */ /* 0x000fc800000006ff */
        /* <DEDUP_REMOVED lines=14> */
[----:B------:R-:W-:Y:S02]  /*5b30*/  FADD.FTZ R207, R139, R207 ;  /* 0x000000cf8bcf7221 */ /* 0x000fe40000010000 */
[----:B------:R-:W-:Y:S01]  /*5b40*/  IMAD.X R223, R215, 0x1, R223, P3 ;  /* 0x00000001d7df7824 */ /* 0x000fe200018e06df */
[----:B------:R-:W-:-:S04]  /*5b50*/  LEA R222, P3, R218, c[0x0][0x198], 0x2 ;  /* 0x00006600dade7a11 */ /* 0x000fc800078610ff */
[----:B------:R-:W-:Y:S01]  /*5b60*/  LEA.HI.X R223, R218, c[0x0][0x19c], R223, 0x2, P3 ;  /* 0x00006700dadf7a11 */ /* 0x000fe200018f14df */
[----:B--2---:R-:W-:Y:S02]  /*5b70*/  @P4 FMUL.FTZ R206, R206, R142 ;  /* 0x0000008ecece4220 */ /* 0x004fe40000410000 */
[----:B------:R-:W-:-:S05]  /*5b80*/  @P4 FMUL.FTZ R207, R207, R143 ;  /* 0x0000008fcfcf4220 */ /* 0x000fca0000410000 */
[----:B------:R0:W-:Y:S02]  /*5b90*/  STG.E.64 [R222.64], R206 ;  /* 0x000000cede007986 */ /* 0x0001e4000c101b24 */
.L_x_1572:
[----:B------:R-:W-:Y:S05]  /*5ba0*/  BSYNC B1 ;  /* 0x0000000000017941 */ /* 0x000fea0003800000 */
.L_x_1571:
        /* <DEDUP_REMOVED lines=66> */
[----:B-1----:R-:W-:Y:S01]  /*5fd0*/  FADD.FTZ R225, R143, R142 ;  /* 0x0000008e8fe17221 */ /* 0x002fe20000010000 */
[----:B------:R-:W-:Y:S05]  /*5fe0*/  BRA.DIV ~URZ, `(.L_x_1573) ;  /* 0x000030427f007947 */ /* 0x000fea000b800000 */
[----:B------:R0:W1:Y:S02]  /*5ff0*/  SHFL.BFLY PT, R142, R225, 0x1, 0x1f ;  /* 0x0c201f00e18e7f89 */ /* 0x00006400000e0000 */
.L_x_1637:
        /* <DEDUP_REMOVED lines=8> */
[----:B------:R-:W-:Y:S01]  /*6080*/  @P3 IMAD R142, R22, c[0x0][0x220], R24 ;  /* 0x00008800168e3a24 */ /* 0x000fe200078e0218 */
[----:B------:R-:W-:-:S04]  /*6090*/  @P3 MOV R143, 0x4 ;  /* 0x00000004008f3802 */ /* 0x000fc80000000f00 */
[----:B------:R-:W-:Y:S01]  /*60a0*/  @P3 IADD3 R142, R142, -0x1, RZ ;  /* 0xffffffff8e8e3810 */ /* 0x000fe20007ffe0ff */
[----:B------:R-:W-:-:S04]  /*60b0*/  @P1 IMAD.MOV.U32 R219, RZ, RZ, 0x4 ;  /* 0x00000004ffdb1424 */ /* 0x000fc800078e00ff */
        /* <DEDUP_REMOVED lines=10> */
[----:B------:R-:W-:Y:S01]  /*6160*/  FMUL.FTZ R223, R220, c[0x0][0x1f0] ;  /* 0x00007c00dcdf7a20 */ /* 0x000fe20000410000 */
[----:B------:R-:W-:-:S03]  /*6170*/  IADD3 R220, R213, -R209, RZ ;  /* 0x800000d1d5dc7210 */ /* 0x000fc60007ffe0ff */
[----:B---3--:R-:W-:-:S04]  /*6180*/  @P3 FADD.FTZ R223, R223, R142 ;  /* 0x0000008edfdf3221 */ /* 0x008fc80000010000 */
[----:B--2---:R-:W-:-:S05]  /*6190*/  @P1 FFMA.FTZ R223, R222, R218, R223 ;  /* 0x000000dadedf1223 */ /* 0x004fca00000100df */
[----:B------:R1:W-:Y:S01]  /*61a0*/  STS [R220.X4+0x420], R223 ;  /* 0x000420dfdc007388 */ /* 0x0003e20000004800 */
[----:B------:R-:W-:-:S03]  /*61b0*/  @!P0 FMNMX.FTZ R208, R208, R223, !PT ;  /* 0x000000dfd0d08209 */ /* 0x000fc60007810000 */
.L_x_1575:
[----:B------:R-:W-:Y:S05]  /*61c0*/  BSYNC B1 ;  /* 0x0000000000017941 */ /* 0x000fea0003800000 */
.L_x_1574:
[----:B------:R-:W-:-:S04]  /*61d0*/  IADD3 R213, R213, 0x40, RZ ;  /* 0x00000040d5d57810 */ /* 0x000fc80007ffe0ff */
[----:B------:R-:W-:-:S13]  /*61e0*/  ISETP.GE.AND P0, PT, R213, R210, PT ;  /* 0x000000d2d500720c */ /* 0x000fda0003f06270 */
[----:B01----:R-:W-:Y:S01]  /*61f0*/  @P0 CALL.REL.NOINC `(.L_x_1508) ;  /* 0x0000001000000944 */ /* 0x003fe20003c00000 */
[----:B------:R-:W-:Y:S05]  /*6200*/  BRA `(.L_x_1576) ;  /* 0xffffc1d000007947 */ /* 0x000fea000383ffff */
.L_x_1508:
[----:B------:R-:W-:Y:S05]  /*6210*/  BSYNC B0 ;  /* 0x0000000000007941 */ /* 0x000fea0003800000 */
.L_x_1507:
[----:B------:R-:W-:Y:S05]  /*6220*/  BRA.DIV ~URZ, `(.L_x_1577) ;  /* 0x00002e827f007947 */ /* 0x000fea000b800000 */
[----:B------:R1:W2:Y:S02]  /*6230*/  SHFL.BFLY PT, R3, R208, 0x10, 0x1f ;  /* 0x0e001f00d0037f89 */ /* 0x0002a400000e0000 */
.L_x_1638:
[----:B0-2---:R-:W-:Y:S01]  /*6240*/  FMNMX.FTZ R5, R3, R208, !PT ;  /* 0x000000d003057209 */ /* 0x005fe20007810000 */
[----:B------:R-:W-:Y:S05]  /*6250*/  BRA.DIV ~URZ, `(.L_x_1578) ;  /* 0x00002ed27f007947 */ /* 0x000fea000b800000 */
[----:B------:R-:W0:Y:S02]  /*6260*/  SHFL.BFLY PT, R2, R5, 0x8, 0x1f ;  /* 0x0d001f0005027f89 */ /* 0x000e2400000e0000 */
[----:B0-----:R-:W-:-:S05]  /*6270*/  FMNMX.FTZ R2, R5, R2, !PT ;  /* 0x0000000205027209 */ /* 0x001fca0007810000 */
[----:B------:R-:W0:Y:S02]  /*6280*/  SHFL.BFLY PT, R3, R2, 0x4, 0x1f ;  /* 0x0c801f0002037f89 */ /* 0x000e2400000e0000 */
[----:B0-----:R-:W-:-:S05]  /*6290*/  FMNMX.FTZ R3, R2, R3, !PT ;  /* 0x0000000302037209 */ /* 0x001fca0007810000 */
[----:B------:R0:W2:Y:S02]  /*62a0*/  SHFL.BFLY PT, R4, R3, 0x2, 0x1f ;  /* 0x0c401f0003047f89 */ /* 0x0000a400000e0000 */
.L_x_1639:
[----:B------:R-:W-:Y:S01]  /*62b0*/  SHF.R.S32.HI R2, RZ, 0x1f, R23 ;  /* 0x0000001fff027819 */ /* 0x000fe20000011417 */
[----:B------:R-:W-:Y:S01]  /*62c0*/  WARPSYNC 0xffffffff ;  /* 0xffffffff00007948 */ /* 0x000fe20003800000 */
[----:B--2---:R-:W-:Y:S02]  /*62d0*/  FMNMX.FTZ R4, R4, R3, !PT ;  /* 0x0000000304047209 */ /* 0x004fe40007810000 */
[----:B------:R-:W-:-:S04]  /*62e0*/  LEA.HI R8, R2, R23, RZ, 0x5 ;  /* 0x0000001702087211 */ /* 0x000fc800078f28ff */
        /* <DEDUP_REMOVED lines=8> */
[----:B------:R-:W-:Y:S01]  /*6370*/  IADD3 R9, R23, R209, RZ ;  /* 0x000000d117097210 */ /* 0x000fe20007ffe0ff */
[----:B------:R-:W-:Y:S02]  /*6380*/  IMAD.MOV.U32 R6, RZ, RZ, RZ ;  /* 0x000000ffff067224 */ /* 0x000fe400078e00ff */
[----:B------:R-:W-:Y:S01]  /*6390*/  BSSY B0, `(.L_x_1579) ;  /* 0x0000079000007945 */ /* 0x000fe20003800000 */
[----:B------:R-:W-:-:S07]  /*63a0*/  ISETP.GE.AND P1, PT, R9, R24, PT ;  /* 0x000000180900720c */ /* 0x000fce0003f26270 */
[----:B------:R-:W0:Y:S04]  /*63b0*/  @!P0 LDS R3, [R2.X4] ;  /* 0x0000000002038984 */ /* 0x000e280000004800 */
[----:B0-----:R-:W0:Y:S02]  /*63c0*/  SHFL.BFLY PT, R4, R3, 0x2, 0x1f ;  /* 0x0c401f0003047f89 */ /* 0x001e2400000e0000 */
[----:B0-----:R-:W-:-:S05]  /*63d0*/  FMNMX.FTZ R4, R4, R3, !PT ;  /* 0x0000000304047209 */ /* 0x001fca0007810000 */
[----:B------:R-:W0:Y:S02]  /*63e0*/  SHFL.BFLY PT, R5, R4, 0x1, 0x1f ;  /* 0x0c201f0004057f89 */ /* 0x000e2400000e0000 */
[----:B0-----:R-:W-:-:S05]  /*63f0*/  FMNMX.FTZ R5, R4, R5, !PT ;  /* 0x0000000504057209 */ /* 0x001fca0007810000 */
[----:B------:R0:W2:Y:S01]  /*6400*/  SHFL.IDX PT, R15, R5, RZ, 0x1f ;  /* 0x00001fff050f7589 */ /* 0x0000a200000e0000 */
[----:B------:R-:W-:Y:S05]  /*6410*/  @P1 BRA `(.L_x_1580) ;  /* 0x0000070000001947 */ /* 0x000fea0003800000 */
[----:B------:R-:W-:Y:S01]  /*6420*/  LOP3.LUT R3, RZ, R209, RZ, 0x33, !PT ;  /* 0x000000d1ff037212 */ /* 0x000fe200078e33ff */
[----:B------:R-:W-:Y:S01]  /*6430*/  BSSY B1, `(.L_x_1581) ;  /* 0x0000027000017945 */ /* 0x000fe20003800000 */
[----:B------:R-:W-:Y:S01]  /*6440*/  IMAD.MOV.U32 R6, RZ, RZ, RZ ;  /* 0x000000ffff067224 */ /* 0x000fe200078e00ff */
[----:B------:R-:W-:Y:S02]  /*6450*/  MOV R11, R9 ;  /* 0x00000009000b7202 */ /* 0x000fe40000000f00 */
[----:B------:R-:W-:-:S04]  /*6460*/  IADD3 R3, -R23, R24, R3 ;  /* 0x0000001817037210 */ /* 0x000fc80007ffe103 */
[----:B------:R-:W-:-:S04]  /*6470*/  LEA.HI R4, R3, 0x1, RZ, 0x19 ;  /* 0x0000000103047811 */ /* 0x000fc800078fc8ff */
[----:B------:R-:W-:-:S13]  /*6480*/  LOP3.LUT P0, R4, R4, 0x3, RZ, 0xc0, !PT ;  /* 0x0000000304047812 */ /* 0x000fda000780c0ff */
[----:B------:R-:W-:Y:S05]  /*6490*/  @!P0 BRA `(.L_x_1582) ;  /* 0x0000020000008947 */ /* 0x000fea0003800000 */
[----:B------:R-:W-:Y:S01]  /*64a0*/  IMAD R12, R27, c[0x0][0x1d4], RZ ;  /* 0x000075001b0c7a24 */ /* 0x000fe200078e02ff */
[--C-:B0-----:R-:W-:Y:S01]  /*64b0*/  SHF.R.S32.HI R5, RZ, 0x1f, R9.reuse ;  /* 0x0000001fff057819 */ /* 0x101fe20000011409 */
[----:B------:R-:W-:Y:S01]  /*64c0*/  IMAD.MOV.U32 R7, RZ, RZ, R4 ;  /* 0x000000ffff077224 */ /* 0x000fe200078e0004 */
[----:B------:R-:W-:Y:S02]  /*64d0*/  ISETP.NE.U32.AND P0, PT, RZ, c[0x0][0x200], PT ;  /* 0x00008000ff007a0c */ /* 0x000fe40003f05070 */
[----:B------:R-:W-:Y:S02]  /*64e0*/  SHF.R.S32.HI R6, RZ, 0x1f, R12 ;  /* 0x0000001fff067819 */ /* 0x000fe4000001140c */
[----:B------:R-:W-:Y:S02]  /*64f0*/  IADD3 R12, P3, P4, R12, c[0x0][0x200], R9 ;  /* 0x000080000c0c7a10 */ /* 0x000fe40007c7e009 */
[----:B------:R-:W-:Y:S02]  /*6500*/  ISETP.NE.AND.EX P0, PT, RZ, c[0x0][0x204], PT, P0 ;  /* 0x00008100ff007a0c */ /* 0x000fe40003f05300 */
[----:B------:R-:W-:Y:S01]  /*6510*/  IADD3.X R5, R6, c[0x0][0x204], R5, P3, P4 ;  /* 0x0000810006057a10 */ /* 0x000fe20001fe8405 */
[----:B------:R-:W-:Y:S01]  /*6520*/  IMAD.MOV.U32 R6, RZ, RZ, RZ ;  /* 0x000000ffff067224 */ /* 0x000fe200078e00ff */
[----:B------:R-:W-:-:S02]  /*6530*/  IADD3 R10, R18, 0x420, RZ ;  /* 0x00000420120a7810 */ /* 0x000fc40007ffe0ff */
[----:B------:R-:W-:-:S06]  /*6540*/  MOV R11, R9 ;  /* 0x00000009000b7202 */ /* 0x000fcc0000000f00 */
.L_x_1586:
[----:B------:R-:W-:Y:S01]  /*6550*/  BSSY B2, `(.L_x_1583) ;  /* 0x000000b000027945 */ /* 0x000fe20003800000 */
[----:B0-----:R-:W-:Y:S05]  /*6560*/  @!P0 BRA `(.L_x_1584) ;  /* 0x0000005000008947 */ /* 0x001fea0003800000 */
[----:B------:R-:W-:-:S06]  /*6570*/  IMAD.MOV.U32 R4, RZ, RZ, R12 ;  /* 0x000000ffff047224 */ /* 0x000fcc00078e000c */
[----:B------:R-:W3:Y:S01]  /*6580*/  LDG.E.U8 R4, [R4.64] ;  /* 0x0000002404047981 */ /* 0x000ee2000c1e1100 */
[----:B------:R-:W-:Y:S01]  /*6590*/  IMAD.MOV.U32 R13, RZ, RZ, RZ ;  /* 0x000000ffff0d7224 */ /* 0x000fe200078e00ff */
[----:B---3--:R-:W-:-:S13]  /*65a0*/  ISETP.NE.AND P3, PT, R4, RZ, PT ;  /* 0x000000ff0400720c */ /* 0x008fda0003f65270 */
[----:B------:R-:W-:Y:S05]  /*65b0*/  @P3 BRA `(.L_x_1585) ;  /* 0x0000004000003947 */ /* 0x000fea0003800000 */
.L_x_1584:
[----:B------:R-:W0:Y:S02]  /*65c0*/  LDS R4, [R10] ;  /* 0x000000000a047984 */ /* 0x000e240000000800 */
[----:B0-2---:R-:W-:-:S04]  /*65d0*/  FADD.FTZ R4, -R15, R4 ;  /* 0x000000040f047221 */ /* 0x005fc80000010100 */
[----:B------:R-:W-:-:S04]  /*65e0*/  FMUL.FTZ R4, R4, 1.4426950216293334961 ;  /* 0x3fb8aa3b04047820 */ /* 0x000fc80000410000 */
[----:B------:R0:W2:Y:S03]  /*65f0*/  MUFU.EX2 R13, R4 ;  /* 0x00000004000d7308 */ /* 0x0000a60000000800 */
.L_x_1585:
[----:B------:R-:W-:Y:S05]  /*6600*/  BSYNC B2 ;  /* 0x0000000000027941 */ /* 0x000fea0003800000 */
.L_x_1583:
        /* <DEDUP_REMOVED lines=9> */
.L_x_1582:
[----:B------:R-:W-:Y:S05]  /*66a0*/  BSYNC B1 ;  /* 0x0000000000017941 */ /* 0x000fea0003800000 */
.L_x_1581:
[----:B------:R-:W-:-:S13]  /*66b0*/  ISETP.GE.U32.AND P0, PT, R3, 0x180, PT ;  /* 0x000001800300780c */ /* 0x000fda0003f06070 */
[----:B------:R-:W-:Y:S05]  /*66c0*/  @!P0 BRA `(.L_x_1580) ;  /* 0x0000045000008947 */ /* 0x000fea0003800000 */
[----:B------:R-:W-:Y:S01]  /*66d0*/  IMAD R10, R27, c[0x0][0x1d4], RZ ;  /* 0x000075001b0a7a24 */ /* 0x000fe200078e02ff */
[----:B0-----:R-:W-:Y:S02]  /*66e0*/  LEA R4, R11, 0x400, 0x2 ;  /* 0x000004000b047811 */ /* 0x001fe400078e10ff */
[----:B------:R-:W-:Y:S02]  /*66f0*/  SHF.R.S32.HI R3, RZ, 0x1f, R11 ;  /* 0x0000001fff037819 */ /* 0x000fe4000001140b */
[----:B------:R-:W-:Y:S01]  /*6700*/  SHF.R.S32.HI R12, RZ, 0x1f, R10 ;  /* 0x0000001fff0c7819 */ /* 0x000fe2000001140a */
[----:B------:R-:W-:Y:S01]  /*6710*/  IMAD R4, R209, -0x4, R4 ;  /* 0xfffffffcd1047824 */ /* 0x000fe200078e0204 */
[----:B------:R-:W-:Y:S02]  /*6720*/  IADD3 R7, P3, P4, R11, c[0x0][0x200], R10 ;  /* 0x000080000b077a10 */ /* 0x000fe40007c7e00a */
[----:B------:R-:W-:Y:S02]  /*6730*/  ISETP.NE.U32.AND P0, PT, RZ, c[0x0][0x200], PT ;  /* 0x00008000ff007a0c */ /* 0x000fe40003f05070 */
[----:B------:R-:W-:-:S02]  /*6740*/  IADD3.X R5, R3, c[0x0][0x204], R12, P3, P4 ;  /* 0x0000810003057a10 */ /* 0x000fc40001fe840c */
[----:B------:R-:W-:Y:S02]  /*6750*/  ISETP.NE.AND.EX P0, PT, RZ, c[0x0][0x204], PT, P0 ;  /* 0x00008100ff007a0c */ /* 0x000fe40003f05300 */
[----:B------:R-:W-:-:S09]  /*6760*/  IADD3 R3, R4, 0x420, RZ ;  /* 0x0000042004037810 */ /* 0x000fd20007ffe0ff */
.L_x_1599:
[----:B------:R-:W-:Y:S01]  /*6770*/  BSSY B1, `(.L_x_1587) ;  /* 0x000000b000017945 */ /* 0x000fe20003800000 */
[----:B------:R-:W-:Y:S01]  /*6780*/  IMAD.MOV.U32 R4, RZ, RZ, R7 ;  /* 0x000000ffff047224 */ /* 0x000fe200078e0007 */
[----:B------:R-:W-:Y:S05]  /*6790*/  @!P0 BRA `(.L_x_1588) ;  /* 0x0000004000008947 */ /* 0x000fea0003800000 */
[----:B------:R-:W3:Y:S02]  /*67a0*/  LDG.E.U8 R7, [R4.64] ;  /* 0x0000002404077981 */ /* 0x000ee4000c1e1100 */
[----:B---3--:R-:W-:-:S13]  /*67b0*/  ISETP.NE.AND P3, PT, R7, RZ, PT ;  /* 0x000000ff0700720c */ /* 0x008fda0003f65270 */
[----:B------:R-:W-:Y:S01]  /*67c0*/  @P3 IMAD.MOV.U32 R7, RZ, RZ, RZ ;  /* 0x000000ffff073224 */ /* 0x000fe200078e00ff */
[----:B------:R-:W-:Y:S05]  /*67d0*/  @P3 BRA `(.L_x_1589) ;  /* 0x0000004000003947 */ /* 0x000fea0003800000 */
.L_x_1588:
[----:B------:R-:W0:Y:S02]  /*67e0*/  LDS R7, [R3+-0x400] ;  /* 0xfffc000003077984 */ /* 0x000e240000000800 */
[----:B0-2---:R-:W-:-:S04]  /*67f0*/  FADD.FTZ R7, -R15, R7 ;  /* 0x000000070f077221 */ /* 0x005fc80000010100 */
[----:B------:R-:W-:-:S06]  /*6800*/  FMUL.FTZ R7, R7, 1.4426950216293334961 ;  /* 0x3fb8aa3b07077820 */ /* 0x000fcc0000410000 */
[----:B------:R-:W0:Y:S02]  /*6810*/  MUFU.EX2 R7, R7 ;  /* 0x0000000700077308 */ /* 0x000e240000000800 */
.L_x_1589:
[----:B------:R-:W-:Y:S05]  /*6820*/  BSYNC B1 ;  /* 0x0000000000017941 */ /* 0x000fea0003800000 */
.L_x_1587:
[----:B0-----:R0:W-:Y:S01]  /*6830*/  STS [R3+-0x400], R7 ;  /* 0xfffc000703007388 */ /* 0x0011e20000000800 */
[----:B------:R-:W-:Y:S01]  /*6840*/  BSSY B1, `(.L_x_1590) ;  /* 0x000000b000017945 */ /* 0x000fe20003800000 */
[----:B------:R-:W-:Y:S01]  /*6850*/  FADD.FTZ R13, R7, R6 ;  /* 0x00000006070d7221 */ /* 0x000fe20000010000 */
[----:B------:R-:W-:Y:S05]  /*6860*/  @!P0 BRA `(.L_x_1591) ;  /* 0x0000004000008947 */ /* 0x000fea0003800000 */
[----:B------:R-:W3:Y:S02]  /*6870*/  LDG.E.U8 R6, [R4.64+0x80] ;  /* 0x0000802404067981 */ /* 0x000ee4000c1e1100 */
[----:B---3--:R-:W-:-:S13]  /*6880*/  ISETP.NE.AND P3, PT, R6, RZ, PT ;  /* 0x000000ff0600720c */ /* 0x008fda0003f65270 */
[----:B------:R-:W-:Y:S01]  /*6890*/  @P3 MOV R6, RZ ;  /* 0x000000ff00063202 */ /* 0x000fe20000000f00 */
[----:B------:R-:W-:Y:S05]  /*68a0*/  @P3 BRA `(.L_x_1592) ;  /* 0x0000004000003947 */ /* 0x000fea0003800000 */
.L_x_1591:
[----:B------:R-:W3:Y:S02]  /*68b0*/  LDS R6, [R3+-0x200] ;  /* 0xfffe000003067984 */ /* 0x000ee40000000800 */
[----:B--23--:R-:W-:-:S04]  /*68c0*/  FADD.FTZ R6, -R15, R6 ;  /* 0x000000060f067221 */ /* 0x00cfc80000010100 */
[----:B------:R-:W-:-:S06]  /*68d0*/  FMUL.FTZ R6, R6, 1.4426950216293334961 ;  /* 0x3fb8aa3b06067820 */ /* 0x000fcc0000410000 */
[----:B------:R-:W2:Y:S02]  /*68e0*/  MUFU.EX2 R6, R6 ;  /* 0x0000000600067308 */ /* 0x000ea40000000800 */
.L_x_1592:
[----:B------:R-:W-:Y:S05]  /*68f0*/  BSYNC B1 ;  /* 0x0000000000017941 */ /* 0x000fea0003800000 */
.L_x_1590:
        /* <DEDUP_REMOVED lines=8> */
.L_x_1594:
[----:B--2---:R-:W2:Y:S02]  /*6980*/  LDS R6, [R3] ;  /* 0x0000000003067984 */ /* 0x004ea40000000800 */
[----:B--2---:R-:W-:-:S04]  /*6990*/  FADD.FTZ R6, -R15, R6 ;  /* 0x000000060f067221 */ /* 0x004fc80000010100 */
[----:B------:R-:W-:-:S06]  /*69a0*/  FMUL.FTZ R6, R6, 1.4426950216293334961 ;  /* 0x3fb8aa3b06067820 */ /* 0x000fcc0000410000 */
[----:B------:R-:W2:Y:S02]  /*69b0*/  MUFU.EX2 R6, R6 ;  /* 0x0000000600067308 */ /* 0x000ea40000000800 */
.L_x_1595:
[----:B------:R-:W-:Y:S05]  /*69c0*/  BSYNC B1 ;  /* 0x0000000000017941 */ /* 0x000fea0003800000 */
.L_x_1593:
[----:B--2---:R2:W-:Y:S01]  /*69d0*/  STS [R3], R6 ;  /* 0x0000000603007388 */ /* 0x0045e20000000800 */
[----:B------:R-:W-:Y:S01]  /*69e0*/  BSSY B1, `(.L_x_1596) ;  /* 0x000000b000017945 */ /* 0x000fe20003800000 */
[----:B------:R-:W-:Y:S01]  /*69f0*/  FADD.FTZ R13, R13, R6 ;  /* 0x000000060d0d7221 */ /* 0x000fe20000010000 */
[----:B------:R-:W-:Y:S05]  /*6a00*/  @!P0 BRA `(.L_x_1597) ;  /* 0x0000004000008947 */ /* 0x000fea0003800000 */
[----:B--2---:R-:W2:Y:S02]  /*6a10*/  LDG.E.U8 R6, [R4.64+0x180] ;  /* 0x0001802404067981 */ /* 0x004ea4000c1e1100 */
[----:B--2---:R-:W-:-:S13]  /*6a20*/  ISETP.NE.AND P3, PT, R6, RZ, PT ;  /* 0x000000ff0600720c */ /* 0x004fda0003f65270 */
[----:B------:R-:W-:Y:S01]  /*6a30*/  @P3 IMAD.MOV.U32 R10, RZ, RZ, RZ ;  /* 0x000000ffff0a3224 */ /* 0x000fe200078e00ff */
[----:B------:R-:W-:Y:S05]  /*6a40*/  @P3 BRA `(.L_x_1598) ;  /* 0x0000004000003947 */ /* 0x000fea0003800000 */
.L_x_1597:
[----:B--2---:R-:W2:Y:S02]  /*6a50*/  LDS R6, [R3+0x200] ;  /* 0x0002000003067984 */ /* 0x004ea40000000800 */
[----:B--2---:R-:W-:-:S04]  /*6a60*/  FADD.FTZ R6, -R15, R6 ;  /* 0x000000060f067221 */ /* 0x004fc80000010100 */
[----:B------:R-:W-:-:S04]  /*6a70*/  FMUL.FTZ R6, R6, 1.4426950216293334961 ;  /* 0x3fb8aa3b06067820 */ /* 0x000fc80000410000 */
[----:B------:R2:W3:Y:S03]  /*6a80*/  MUFU.EX2 R10, R6 ;  /* 0x00000006000a7308 */ /* 0x0004e60000000800 */
.L_x_1598:
[----:B------:R-:W-:Y:S05]  /*6a90*/  BSYNC B1 ;  /* 0x0000000000017941 */ /* 0x000fea0003800000 */
.L_x_1596:
[----:B------:R-:W-:Y:S01]  /*6aa0*/  IADD3 R11, R11, 0x200, RZ ;  /* 0x000002000b0b7810 */ /* 0x000fe20007ffe0ff */
[----:B---3--:R3:W-:Y:S01]  /*6ab0*/  STS [R3+0x200], R10 ;  /* 0x0002000a03007388 */ /* 0x0087e20000000800 */
[----:B0-----:R-:W-:Y:S01]  /*6ac0*/  IADD3 R7, P4, R4, 0x200, RZ ;  /* 0x0000020004077810 */ /* 0x001fe20007f9e0ff */
[----:B--2---:R-:W-:Y:S01]  /*6ad0*/  FADD.FTZ R6, R13, R10 ;  /* 0x0000000a0d067221 */ /* 0x004fe20000010000 */
[----:B------:R-:W-:Y:S02]  /*6ae0*/  ISETP.GE.AND P3, PT, R11, R24, PT ;  /* 0x000000180b00720c */ /* 0x000fe40003f66270 */
[----:B------:R-:W-:Y:S02]  /*6af0*/  IADD3.X R5, RZ, R5, RZ, P4, !PT ;  /* 0x00000005ff057210 */ /* 0x000fe400027fe4ff */
[----:B---3--:R-:W-:-:S09]  /*6b00*/  IADD3 R3, R3, 0x800, RZ ;  /* 0x0000080003037810 */ /* 0x008fd20007ffe0ff */
[----:B------:R-:W-:Y:S05]  /*6b10*/  @!P3 BRA `(.L_x_1599) ;  /* 0xfffffc500000b947 */ /* 0x000fea000383ffff */
.L_x_1580:
[----:B------:R-:W-:Y:S05]  /*6b20*/  BSYNC B0 ;  /* 0x0000000000007941 */ /* 0x000fea0003800000 */
.L_x_1579:
[----:B------:R-:W3:Y:S01]  /*6b30*/  SHFL.BFLY PT, R3, R6, 0x10, 0x1f ;  /* 0x0e001f0006037f89 */ /* 0x000ee200000e0000 */
[----:B------:R-:W-:-:S04]  /*6b40*/  LOP3.LUT P0, R11, R23, 0x1f, RZ, 0xc0, !PT ;  /* 0x0000001f170b7812 */ /* 0x000fc8000780c0ff */
[----:B------:R-:W-:Y:S01]  /*6b50*/  ISETP.GT.U32.AND P3, PT, R11, 0x3, PT ;  /* 0x000000030b00780c */ /* 0x000fe20003f64070 */
[----:B---3--:R-:W-:-:S08]  /*6b60*/  FADD.FTZ R3, R3, R6 ;  /* 0x0000000603037221 */ /* 0x008fd00000010000 */
        /* <DEDUP_REMOVED lines=16> */
[----:B0-----:R-:W-:-:S06]  /*6c70*/  FADD.FTZ R3, R4, R3 ;  /* 0x0000000304037221 */ /* 0x001fcc0000010000 */
[----:B------:R-:W0:Y:S01]  /*6c80*/  SHFL.IDX PT, R3, R3, RZ, 0x1f ;  /* 0x00001fff03037589 */ /* 0x000e2200000e0000 */
[----:B------:R-:W-:Y:S05]  /*6c90*/  @P1 BRA.U `(.L_x_1600) ;  /* 0x000004b100001947 */ /* 0x000fea0003800000 */
[----:B------:R-:W3:Y:S01]  /*6ca0*/  LDC.U8 R14, c[0x0][0x26c] ;  /* 0x00009b00ff0e7b82 */ /* 0x000ee20000000000 */
[----:B------:R-:W-:Y:S01]  /*6cb0*/  BSSY B0, `(.L_x_1600) ;  /* 0x0000049000007945 */ /* 0x000fe20003800000 */
[----:B---3--:R-:W-:-:S13]  /*6cc0*/  ISETP.NE.AND P0, PT, R14, RZ, PT ;  /* 0x000000ff0e00720c */ /* 0x008fda0003f05270 */
[----:B------:R-:W-:Y:S02]  /*6cd0*/  @P0 IMAD.MOV.U32 R4, RZ, RZ, c[0x0][0x268] ;  /* 0x00009a00ff040624 */ /* 0x000fe400078e00ff */
        /* <DEDUP_REMOVED lines=8> */
[----:B0-----:R-:W-:Y:S01]  /*6d60*/  FADD.FTZ R3, R3, 9.9999999747524270788e-07 ;  /* 0x358637bd03037421 */ /* 0x001fe20000010000 */
[----:B------:R-:W-:Y:S02]  /*6d70*/  BSSY B1, `(.L_x_1602) ;  /* 0x000001a000017945 */ /* 0x000fe40003800000 */
[----:B------:R-:W-:Y:S01]  /*6d80*/  IADD3 R6, -R23, R24, R6 ;  /* 0x0000001817067210 */ /* 0x000fe20007ffe106 */
[----:B------:R0:W3:Y:S03]  /*6d90*/  MUFU.RCP R13, R3 ;  /* 0x00000003000d7308 */ /* 0x0000e60000001000 */
[----:B------:R-:W-:-:S02]  /*6da0*/  LEA.HI R7, R6, 0x1, RZ, 0x19 ;  /* 0x0000000106077811 */ /* 0x000fc400078fc8ff */
[----:B------:R-:W-:Y:S02]  /*6db0*/  ISETP.GE.U32.AND P1, PT, R6, 0x180, PT ;  /* 0x000001800600780c */ /* 0x000fe40003f26070 */
[----:B------:R-:W-:-:S13]  /*6dc0*/  LOP3.LUT P3, R7, R7, 0x3, RZ, 0xc0, !PT ;  /* 0x0000000307077812 */ /* 0x000fda000786c0ff */
[----:B------:R-:W-:Y:S05]  /*6dd0*/  @!P3 BRA `(.L_x_1603) ;  /* 0x000001300000b947 */ /* 0x000fea0003800000 */
[----:B0--3--:R-:W-:Y:S02]  /*6de0*/  IADD3 R11, P3, R9, R4, RZ ;  /* 0x00000004090b7210 */ /* 0x009fe40007f7e0ff */
[----:B------:R-:W-:Y:S02]  /*6df0*/  MOV R3, R7 ;  /* 0x0000000700037202 */ /* 0x000fe40000000f00 */
[----:B------:R-:W-:Y:S02]  /*6e00*/  LEA R10, P4, R11, c[0x0][0x260], 0x2 ;  /* 0x000098000b0a7a11 */ /* 0x000fe400078810ff */
[----:B------:R-:W-:Y:S02]  /*6e10*/  LEA.HI.X.SX32 R6, R9, R5, 0x1, P3 ;  /* 0x0000000509067211 */ /* 0x000fe400018f0eff */
[----:B------:R-:W-:Y:S02]  /*6e20*/  IADD3 R18, R18, 0x420, RZ ;  /* 0x0000042012127810 */ /* 0x000fe40007ffe0ff */
[----:B------:R-:W-:-:S04]  /*6e30*/  LEA.HI.X R11, R11, c[0x0][0x264], R6, 0x2, P4 ;  /* 0x000099000b0b7a11 */ /* 0x000fc800020f1406 */
.L_x_1604:
[----:B--2---:R-:W0:Y:S01]  /*6e40*/  LDS R6, [R18] ;  /* 0x0000000012067984 */ /* 0x004e220000000800 */
[----:B------:R-:W-:Y:S01]  /*6e50*/  @P0 IMAD.MOV.U32 R7, RZ, RZ, R11 ;  /* 0x000000ffff070224 */ /* 0x000fe200078e000b */
[----:B------:R-:W-:-:S02]  /*6e60*/  IADD3 R3, R3, -0x1, RZ ;  /* 0xffffffff03037810 */ /* 0x000fc40007ffe0ff */
[----:B------:R-:W-:Y:S02]  /*6e70*/  IADD3 R9, R9, 0x80, RZ ;  /* 0x0000008009097810 */ /* 0x000fe40007ffe0ff */
[----:B------:R-:W-:Y:S01]  /*6e80*/  ISETP.NE.AND P4, PT, R3, RZ, PT ;  /* 0x000000ff0300720c */ /* 0x000fe20003f85270 */
[----:B0-2---:R-:W-:Y:S02]  /*6e90*/  FMUL.FTZ R15, R6, R13 ;  /* 0x0000000d060f7220 */ /* 0x005fe40000410000 */
[----:B------:R-:W-:Y:S01]  /*6ea0*/  @P0 IMAD.MOV.U32 R6, RZ, RZ, R10 ;  /* 0x000000ffff060224 */ /* 0x000fe200078e000a */
[----:B------:R-:W-:Y:S02]  /*6eb0*/  IADD3 R10, P3, R10, 0x200, RZ ;  /* 0x000002000a0a7810 */ /* 0x000fe40007f7e0ff */
[----:B------:R0:W-:Y:S02]  /*6ec0*/  STS [R18], R15 ;  /* 0x0000000f12007388 */ /* 0x0001e40000000800 */
[----:B------:R-:W-:-:S02]  /*6ed0*/  IADD3.X R11, RZ, R11, RZ, P3, !PT ;  /* 0x0000000bff0b7210 */ /* 0x000fc40001ffe4ff */
[----:B------:R2:W-:Y:S01]  /*6ee0*/  @P0 STG.E [R6.64], R15 ;  /* 0x0000000f06000986 */ /* 0x0005e2000c101924 */
[----:B0-----:R-:W-:Y:S02]  /*6ef0*/  IADD3 R18, R18, 0x200, RZ ;  /* 0x0000020012127810 */ /* 0x001fe40007ffe0ff */
[----:B------:R-:W-:Y:S05]  /*6f00*/  @P4 BRA `(.L_x_1604) ;  /* 0xffffff3000004947 */ /* 0x000fea000383ffff */
.L_x_1603:
[----:B0--3--:R-:W-:Y:S05]  /*6f10*/  BSYNC B1 ;  /* 0x0000000000017941 */ /* 0x009fea0003800000 */
.L_x_1602:
        /* <DEDUP_REMOVED lines=9> */
.L_x_1605:
[----:B------:R-:W0:Y:S01]  /*6fb0*/  LDS R4, [R3+0x600] ;  /* 0x0006000003047984 */ /* 0x000e220000000800 */
[----:B------:R-:W-:Y:S01]  /*6fc0*/  IMAD.MOV.U32 R5, RZ, RZ, R12 ;  /* 0x000000ffff057224 */ /* 0x000fe200078e000c */
[----:B------:R-:W-:Y:S02]  /*6fd0*/  IADD3 R9, R9, 0x200, RZ ;  /* 0x0000020009097810 */ /* 0x000fe40007ffe0ff */
[----:B--2---:R-:W2:Y:S02]  /*6fe0*/  LDS R6, [R3] ;  /* 0x0000000003067984 */ /* 0x004ea40000000800 */
[----:B------:R-:W-:Y:S02]  /*6ff0*/  ISETP.GE.AND P0, PT, R9, R24, PT ;  /* 0x000000180900720c */ /* 0x000fe40003f06270 */
[----:B------:R-:W3:Y:S04]  /*7000*/  LDS R7, [R3+0x200] ;  /* 0x0002000003077984 */ /* 0x000ee80000000800 */
[----:B------:R-:W4:Y:S01]  /*7010*/  LDS R10, [R3+0x400] ;  /* 0x00040000030a7984 */ /* 0x000f220000000800 */
[----:B0-----:R-:W-:Y:S01]  /*7020*/  FMUL.FTZ R15, R4, R13 ;  /* 0x0000000d040f7220 */ /* 0x001fe20000410000 */
[----:B------:R-:W-:Y:S01]  /*7030*/  MOV R4, R11 ;  /* 0x0000000b00047202 */ /* 0x000fe20000000f00 */
[----:B--2---:R-:W-:-:S03]  /*7040*/  FMUL.FTZ R14, R6, R13 ;  /* 0x0000000d060e7220 */ /* 0x004fc60000410000 */
[----:B------:R-:W-:Y:S01]  /*7050*/  IADD3 R11, P1, R4, 0x800, RZ ;  /* 0x00000800040b7810 */ /* 0x000fe20007f3e0ff */
[----:B------:R-:W-:Y:S01]  /*7060*/  @P3 STG.E [R4.64+0x600], R15 ;  /* 0x0006000f04003986 */ /* 0x000fe2000c101924 */
[----:B------:R-:W-:Y:S01]  /*7070*/  IADD3 R6, R3, 0x800, RZ ;  /* 0x0000080003067810 */ /* 0x000fe20007ffe0ff */
[-C--:B---3--:R-:W-:Y:S02]  /*7080*/  FMUL.FTZ R7, R7, R13.reuse ;  /* 0x0000000d07077220 */ /* 0x088fe40000410000 */
[----:B------:R-:W-:Y:S01]  /*7090*/  @P3 STG.E [R4.64], R14 ;  /* 0x0000000e04003986 */ /* 0x000fe2000c101924 */
[----:B------:R-:W-:Y:S02]  /*70a0*/  IMAD.X R12, RZ, RZ, R5, P1 ;  /* 0x000000ffff0c7224 */ /* 0x000fe400008e0605 */
[----:B----4-:R-:W-:Y:S01]  /*70b0*/  FMUL.FTZ R10, R10, R13 ;  /* 0x0000000d0a0a7220 */ /* 0x010fe20000410000 */
[----:B------:R-:W-:Y:S04]  /*70c0*/  @P3 STG.E [R4.64+0x200], R7 ;  /* 0x0002000704003986 */ /* 0x000fe8000c101924 */
[----:B------:R-:W-:Y:S04]  /*70d0*/  @P3 STG.E [R4.64+0x400], R10 ;  /* 0x0004000a04003986 */ /* 0x000fe8000c101924 */
[----:B------:R-:W-:Y:S04]  /*70e0*/  STS [R3+0x600], R15 ;  /* 0x0006000f03007388 */ /* 0x000fe80000000800 */
[----:B------:R-:W-:Y:S04]  /*70f0*/  STS [R3], R14 ;  /* 0x0000000e03007388 */ /* 0x000fe80000000800 */
[----:B------:R-:W-:Y:S04]  /*7100*/  STS [R3+0x200], R7 ;  /* 0x0002000703007388 */ /* 0x000fe80000000800 */
[----:B------:R0:W-:Y:S02]  /*7110*/  STS [R3+0x400], R10 ;  /* 0x0004000a03007388 */ /* 0x0001e40000000800 */
[----:B0-----:R-:W-:Y:S01]  /*7120*/  MOV R3, R6 ;  /* 0x0000000600037202 */ /* 0x001fe20000000f00 */
[----:B------:R-:W-:Y:S05]  /*7130*/  @!P0 BRA `(.L_x_1605) ;  /* 0xfffffe7000008947 */ /* 0x000fea000383ffff */
.L_x_1601:
[----:B------:R-:W-:Y:S05]  /*7140*/  BSYNC B0 ;  /* 0x0000000000007941 */ /* 0x000fea0003800000 */
.L_x_1600:
[----:B0-----:R-:W-:Y:S01]  /*7150*/  SHF.R.S32.HI R3, RZ, 0x1f, R16 ;  /* 0x0000001fff037819 */ /* 0x001fe20000011410 */
[----:B------:R-:W-:Y:S01]  /*7160*/  IMAD.SHL.U32 R12, R2, 0x4, RZ ;  /* 0x00000004020c7824 */ /* 0x000fe200078e00ff */
[----:B------:R-:W-:Y:S01]  /*7170*/  BSSY B0, `(.L_x_1606) ;  /* 0x0000019000007945 */ /* 0x000fe20003800000 */
[----:B------:R-:W-:Y:S01]  /*7180*/  HFMA2.MMA R11, -RZ, RZ, 0, 0 ;  /* 0x00000000ff0b7435 */ /* 0x000fe200000001ff */
[----:B------:R-:W-:Y:S01]  /*7190*/  LEA.HI R3, R3, R16, RZ, 0x2 ;  /* 0x0000001003037211 */ /* 0x000fe200078f10ff */
[--C-:B------:R-:W-:Y:S01]  /*71a0*/  IMAD R13, R17, c[0x0][0x1d4], R12.reuse ;  /* 0x00007500110d7a24 */ /* 0x100fe200078e020c */
[----:B--2---:R-:W-:Y:S01]  /*71b0*/  CS2R R6, SRZ ;  /* 0x0000000000067805 */ /* 0x004fe2000001ff00 */
[----:B------:R-:W-:Y:S01]  /*71c0*/  IMAD R49, R0, c[0x0][0x1d4], R12 ;  /* 0x0000750000317a24 */ /* 0x000fe200078e020c */
[----:B------:R-:W-:-:S02]  /*71d0*/  LOP3.LUT R5, R3, 0xfffffffc, RZ, 0xc0, !PT ;  /* 0xfffffffc03057812 */ /* 0x000fc400078ec0ff */
[----:B------:R-:W-:Y:S02]  /*71e0*/  SHF.R.S32.HI R3, RZ, 0x5, R8 ;  /* 0x00000005ff037819 */ /* 0x000fe40000011408 */
[----:B------:R-:W-:Y:S01]  /*71f0*/  SHF.R.S32.HI R0, RZ, 0x1f, R13 ;  /* 0x0000001fff007819 */ /* 0x000fe2000001140d */
[----:B------:R-:W-:Y:S01]  /*7200*/  IMAD.IADD R4, R16, 0x1, -R5 ;  /* 0x0000000110047824 */ /* 0x000fe200078e0a05 */
[----:B------:R-:W-:-:S04]  /*7210*/  SHF.R.S32.HI R51, RZ, 0x1f, R49 ;  /* 0x0000001fff337819 */ /* 0x000fc80000011431 */
        /* <DEDUP_REMOVED lines=9> */
[----:B------:R-:W-:Y:S02]  /*72b0*/  IMAD R4, R22, 0x80, R12 ;  /* 0x0000008016047824 */ /* 0x000fe400078e020c */
[----:B------:R-:W-:-:S04]  /*72c0*/  IMAD.MOV.U32 R5, RZ, RZ, 0x4 ;  /* 0x00000004ff057424 */ /* 0x000fc800078e00ff */
[----:B------:R-:W-:-:S06]  /*72d0*/  IMAD.WIDE R4, R4, R5, c[0x0][0x190] ;  /* 0x0000640004047625 */ /* 0x000fcc00078e0205 */
[----:B------:R-:W5:Y:S02]  /*72e0*/  LDG.E.128 R4, [R4.64] ;  /* 0x0000002404047981 */ /* 0x000f64000c1e1d00 */
.L_x_1608:
[----:B-----5:R0:W-:Y:S02]  /*72f0*/  STS.128 [R2.X16+0x220], R4 ;  /* 0x0002200402007388 */ /* 0x0201e4000000cc00 */
.L_x_1607:
[----:B------:R-:W-:Y:S05]  /*7300*/  BSYNC B0 ;  /* 0x0000000000007941 */ /* 0x000fea0003800000 */
.L_x_1606:
[----:B------:R-:W-:Y:S01]  /*7310*/  IADD3 R31, R3, R209, RZ ;  /* 0x000000d1031f7210 */ /* 0x000fe20007ffe0ff */
[----:B------:R-:W-:Y:S01]  /*7320*/  BAR.SYNC.DEFER_BLOCKING 0x0 ;  /* 0x0000000000007b1d */ /* 0x000fe20000010000 */
[----:B------:R-:W-:Y:S02]  /*7330*/  IMNMX R27, R16, c[0x0][0x1d4], PT ;  /* 0x00007500101b7a17 */ /* 0x000fe40003800200 */
[----:B------:R-:W-:Y:S01]  /*7340*/  MOV R10, RZ ;  /* 0x000000ff000a7202 */ /* 0x000fe20000000f00 */
[----:B------:R-:W-:Y:S02]  /*7350*/  IMAD.SHL.U32 R18, R31, 0x80, RZ ;  /* 0x000000801f127824 */ /* 0x000fe400078e00ff */
[----:B------:R-:W-:Y:S03]  /*7360*/  BSSY B0, `(.L_x_1609) ;  /* 0x0000083000007945 */ /* 0x000fe60003800000 */
[----:B------:R-:W-:-:S02]  /*7370*/  SHF.R.S32.HI R21, RZ, 0x1f, R18 ;  /* 0x0000001fff157819 */ /* 0x000fc40000011412 */
[----:B------:R-:W-:-:S04]  /*7380*/  IADD3 R8, P0, R13, R18, RZ ;  /* 0x000000120d087210 */ /* 0x000fc80007f1e0ff */
[----:B------:R-:W-:Y:S01]  /*7390*/  LEA R14, P3, R8, c[0x0][0x1a0], 0x2 ;  /* 0x00006800080e7a11 */ /* 0x000fe200078610ff */
[----:B------:R-:W-:Y:S01]  /*73a0*/  IMAD.X R9, R0, 0x1, R21, P0 ;  /* 0x0000000100097824 */ /* 0x000fe200000e0615 */
[----:B------:R-:W-:-:S04]  /*73b0*/  ISETP.GE.AND P0, PT, R31, R27, PT ;  /* 0x0000001b1f00720c */ /* 0x000fc80003f06270 */
[----:B------:R-:W-:Y:S02]  /*73c0*/  LEA.HI.X R15, R8, c[0x0][0x1a4], R9, 0x2, P3 ;  /* 0x00006900080f7a11 */ /* 0x000fe400018f1409 */
[----:B------:R-:W-:-:S07]  /*73d0*/  CS2R R8, SRZ ;  /* 0x0000000000087805 */ /* 0x000fce000001ff00 */
[----:B------:R-:W-:Y:S05]  /*73e0*/  @P0 BRA `(.L_x_1610) ;  /* 0x000007a000000947 */ /* 0x000fea0003800000 */
[----:B------:R-:W-:Y:S01]  /*73f0*/  ULDC UR4, c[0x0][0x1d4] ;  /* 0x0000750000047ab9 */ /* 0x000fe20000000800 */
[----:B------:R-:W-:Y:S01]  /*7400*/  IMAD.MOV R9, RZ, RZ, -R24 ;  /* 0x000000ffff097224 */ /* 0x000fe200078e0a18 */
[----:B------:R-:W-:Y:S01]  /*7410*/  ULOP3.LUT UR4, URZ, UR4, URZ, 0x33, !UPT ;  /* 0x000000043f047292 */ /* 0x000fe2000f8e333f */
[----:B------:R-:W-:Y:S01]  /*7420*/  IADD3 R8, -R209, -0x2, -R3 ;  /* 0xfffffffed1087810 */ /* 0x000fe20007ffe903 */
[----:B------:R-:W-:Y:S01]  /*7430*/  HFMA2.MMA R29, -RZ, RZ, 0, 2.384185791015625e-07 ;  /* 0x00000004ff1d7435 */ /* 0x000fe200000001ff */
[----:B------:R-:W-:Y:S01]  /*7440*/  IMAD R11, R25, c[0x0][0x1d8], R22 ;  /* 0x00007600190b7a24 */ /* 0x000fe200078e0216 */
[----:B------:R-:W-:Y:S01]  /*7450*/  BSSY B1, `(.L_x_1611) ;  /* 0x0000025000017945 */ /* 0x000fe20003800000 */
[----:B------:R-:W-:Y:S01]  /*7460*/  IMAD.MOV.U32 R30, RZ, RZ, R31 ;  /* 0x000000ffff1e7224 */ /* 0x000fe200078e001f */
[----:B------:R-:W-:Y:S01]  /*7470*/  IMNMX R9, R9, UR4, !PT ;  /* 0x0000000409097c17 */ /* 0x000fe2000f800200 */
[----:B------:R-:W-:Y:S02]  /*7480*/  IMAD R28, R11, 0x80, R12 ;  /* 0x000000800b1c7824 */ /* 0x000fe400078e020c */
[----:B------:R-:W-:-:S02]  /*7490*/  CS2R R10, SRZ ;  /* 0x00000000000a7805 */ /* 0x000fc4000001ff00 */
[----:B------:R-:W-:Y:S02]  /*74a0*/  IMAD.IADD R19, R8, 0x1, -R9 ;  /* 0x0000000108137824 */ /* 0x000fe400078e0a09 */
[----:B------:R-:W-:Y:S01]  /*74b0*/  CS2R R8, SRZ ;  /* 0x0000000000087805 */ /* 0x000fe2000001ff00 */
[----:B------:R-:W-:Y:S02]  /*74c0*/  IMAD.WIDE R28, R28, R29, c[0x0][0x238] ;  /* 0x00008e001c1c7625 */ /* 0x000fe400078e021d */
[----:B------:R-:W-:-:S13]  /*74d0*/  LOP3.LUT P0, RZ, R19, 0x4, RZ, 0xc0, !PT ;  /* 0x0000000413ff7812 */ /* 0x000fda000780c0ff */
[----:B------:R-:W-:Y:S05]  /*74e0*/  @P0 BRA `(.L_x_1612) ;  /* 0x000001b000000947 */ /* 0x000fea0003800000 */
[----:B------:R-:W-:-:S04]  /*74f0*/  IADD3 R18, P0, R49, R18, RZ ;  /* 0x0000001231127210 */ /* 0x000fc80007f1e0ff */
[----:B------:R-:W-:Y:S02]  /*7500*/  IADD3.X R21, R51, R21, RZ, P0, !PT ;  /* 0x0000001533157210 */ /* 0x000fe400007fe4ff */
[----:B------:R-:W-:-:S04]  /*7510*/  LEA R8, P0, R18, c[0x0][0x1a0], 0x2 ;  /* 0x0000680012087a11 */ /* 0x000fc800078010ff */
[----:B------:R-:W-:Y:S02]  /*7520*/  LEA.HI.X R9, R18, c[0x0][0x1a4], R21, 0x2, P0 ;  /* 0x0000690012097a11 */ /* 0x000fe400000f1415 */
[----:B------:R2:W3:Y:S04]  /*7530*/  LDS R18, [R3.X4+0x420] ;  /* 0x0004200003127984 */ /* 0x0004e80000004800 */
[----:B------:R-:W5:Y:S01]  /*7540*/  LDG.E.128 R8, [R8.64] ;  /* 0x0000002408087981 */ /* 0x000f62000c1e1d00 */
[----:B------:R-:W-:Y:S02]  /*7550*/  ULDC UR4, c[0x0][0x1ec] ;  /* 0x00007b0000047ab9 */ /* 0x000fe40000000800 */
[----:B------:R-:W-:-:S06]  /*7560*/  UISETP.NE.AND UP0, UPT, URZ, UR4, UPT ;  /* 0x000000043f00728c */ /* 0x000fcc000bf05270 */
[----:B------:R-:W-:-:S13]  /*7570*/  PLOP3.LUT P2, PT, PT, PT, UP0, 0x80, 0x0 ;  /* 0x000000000000781c */ /* 0x000fda0003f4f008 */
[----:B------:R-:W-:Y:S05]  /*7580*/  @P2 BRA `(.L_x_1613) ;  /* 0x000000c000002947 */ /* 0x000fea0003800000 */
[----:B--2---:R-:W-:Y:S01]  /*7590*/  ISETP.NE.AND P4, PT, R221, RZ, PT ;  /* 0x000000ffdd00720c */ /* 0x004fe20003f85270 */
[----:B------:R-:W2:-:S12]  /*75a0*/  LDS.128 R32, [R2.X16+0x220] ;  /* 0x0002200002207984 */ /* 0x000e98000000cc00 */
[----:B------:R-:W4:Y:S01]  /*75b0*/  @P4 LDG.E.128 R36, [R28.64] ;  /* 0x000000241c244981 */ /* 0x000f22000c1e1d00 */
[----:B--2--5:R-:W-:Y:S02]  /*75c0*/  FADD.FTZ R8, R8, R32 ;  /* 0x0000002008087221 */ /* 0x024fe40000010000 */
[----:B------:R-:W-:Y:S02]  /*75d0*/  FADD.FTZ R9, R9, R33 ;  /* 0x0000002109097221 */ /* 0x000fe40000010000 */
[----:B------:R-:W-:Y:S02]  /*75e0*/  FADD.FTZ R10, R10, R34 ;  /* 0x000000220a0a7221 */ /* 0x000fe40000010000 */
[----:B------:R-:W-:Y:S02]  /*75f0*/  FADD.FTZ R11, R11, R35 ;  /* 0x000000230b0b7221 */ /* 0x000fe40000010000 */
[----:B----4-:R-:W-:Y:S02]  /*7600*/  @P4 FMUL.FTZ R8, R8, R36 ;  /* 0x0000002408084220 */ /* 0x010fe40000410000 */
[----:B------:R-:W-:-:S02]  /*7610*/  @P4 FMUL.FTZ R9, R9, R37 ;  /* 0x0000002509094220 */ /* 0x000fc40000410000 */
[----:B------:R-:W-:Y:S02]  /*7620*/  @P4 FMUL.FTZ R10, R10, R38 ;  /* 0x000000260a0a4220 */ /* 0x000fe40000410000 */
[----:B------:R-:W-:-:S05]  /*7630*/  @P4 FMUL.FTZ R11, R11, R39 ;  /* 0x000000270b0b4220 */ /* 0x000fca0000410000 */
[----:B------:R2:W-:Y:S02]  /*7640*/  STG.E.128 [R14.64], R8 ;  /* 0x000000080e007986 */ /* 0x0005e4000c101d24 */
.L_x_1613:
[C---:B--23-5:R-:W-:Y:S01]  /*7650*/  FFMA.FTZ R8, R18.reuse, R8, RZ ;  /* 0x0000000812087223 */ /* 0x06cfe200000100ff */
[----:B------:R-:W-:Y:S01]  /*7660*/  IADD3 R30, R31, 0x4, RZ ;  /* 0x000000041f1e7810 */ /* 0x000fe20007ffe0ff */
[C---:B------:R-:W-:Y:S02]  /*7670*/  FFMA.FTZ R9, R18.reuse, R9, RZ ;  /* 0x0000000912097223 */ /* 0x040fe400000100ff */
[C---:B------:R-:W-:Y:S02]  /*7680*/  FFMA.FTZ R10, R18.reuse, R10, RZ ;  /* 0x0000000a120a7223 */ /* 0x040fe400000100ff */
[----:B------:R-:W-:Y:S02]  /*7690*/  FFMA.FTZ R11, R18, R11, RZ ;  /* 0x0000000b120b7223 */ /* 0x000fe400000100ff */
.L_x_1612:
[----:B------:R-:W-:Y:S05]  /*76a0*/  BSYNC B1 ;  /* 0x0000000000017941 */ /* 0x000fea0003800000 */
.L_x_1611:
        /* <DEDUP_REMOVED lines=10> */
[----:B------:R-:W-:Y:S01]  /*7750*/  PLOP3.LUT P2, PT, PT, PT, UP0, 0x80, 0x0 ;  /* 0x000000000000781c */ /* 0x000fe20003f4f008 */
[----:B------:R-:W-:Y:S01]  /*7760*/  IMAD.X R21, R51, 0x1, R19, P0 ;  /* 0x0000000133157824 */ /* 0x000fe200000e0613 */
[----:B------:R-:W-:-:S02]  /*7770*/  IADD3.X R19, R0, R19, RZ, P3, !PT ;  /* 0x0000001300137210 */ /* 0x000fc40001ffe4ff */
[----:B------:R-:W-:Y:S02]  /*7780*/  LEA R35, P0, R50, c[0x0][0x1a0], 0x2 ;  /* 0x0000680032237a11 */ /* 0x000fe400078010ff */
[----:B------:R-:W-:Y:S02]  /*7790*/  LEA R33, P3, R48, c[0x0][0x1a0], 0x2 ;  /* 0x0000680030217a11 */ /* 0x000fe400078610ff */
[----:B------:R-:W-:Y:S02]  /*77a0*/  LEA.HI.X R50, R50, c[0x0][0x1a4], R21, 0x2, P0 ;  /* 0x0000690032327a11 */ /* 0x000fe400000f1415 */
[----:B------:R-:W-:Y:S02]  /*77b0*/  LEA.HI.X R48, R48, c[0x0][0x1a4], R19, 0x2, P3 ;  /* 0x0000690030307a11 */ /* 0x000fe400018f1413 */
[----:B------:R-:W-:Y:S02]  /*77c0*/  IADD3 R34, R18, 0x200, RZ ;  /* 0x0000020012227810 */ /* 0x000fe40007ffe0ff */
[----:B------:R-:W-:-:S02]  /*77d0*/  IADD3 R32, R20, 0x420, RZ ;  /* 0x0000042014207810 */ /* 0x000fc40007ffe0ff */
.L_x_1616:
[----:B------:R-:W-:Y:S02]  /*77e0*/  SHF.R.S32.HI R52, RZ, 0x1f, R34 ;  /* 0x0000001fff347819 */ /* 0x000fe40000011422 */
[----:B------:R-:W-:-:S02]  /*77f0*/  IADD3 R18, P0, R49, R34, RZ ;  /* 0x0000002231127210 */ /* 0x000fc40007f1e0ff */
[----:B------:R-:W-:-:S03]  /*7800*/  ISETP.NE.AND P3, PT, R221, RZ, PT ;  /* 0x000000ffdd00720c */ /* 0x000fc60003f65270 */
[----:B------:R-:W-:Y:S01]  /*7810*/  IMAD.X R19, R51, 0x1, R52, P0 ;  /* 0x0000000133137824 */ /* 0x000fe200000e0634 */
[----:B------:R-:W-:-:S04]  /*7820*/  LEA R20, P0, R18, c[0x0][0x1a0], 0x2 ;  /* 0x0000680012147a11 */ /* 0x000fc800078010ff */
[----:B------:R-:W-:Y:S01]  /*7830*/  LEA.HI.X R21, R18, c[0x0][0x1a4], R19, 0x2, P0 ;  /* 0x0000690012157a11 */ /* 0x000fe200000f1413 */
[----:B------:R-:W-:Y:S01]  /*7840*/  IMAD.MOV.U32 R18, RZ, RZ, R35 ;  /* 0x000000ffff127224 */ /* 0x000fe200078e0023 */
[----:B------:R-:W-:-:S05]  /*7850*/  MOV R19, R50 ;  /* 0x0000003200137202 */ /* 0x000fca0000000f00 */
[----:B------:R2:W5:Y:S01]  /*7860*/  LDG.E.128 R36, [R18.64] ;  /* 0x0000002412247981 */ /* 0x000562000c1e1d00 */
[----:B------:R-:W-:Y:S05]  /*7870*/  @P2 BRA `(.L_x_1614) ;  /* 0x000000d000002947 */ /* 0x000fea0003800000 */
[----:B------:R-:W3:Y:S01]  /*7880*/  @P3 LDG.E.128 R44, [R28.64] ;  /* 0x000000241c2c3981 */ /* 0x000ee2000c1e1d00 */
[----:B--2---:R-:W-:Y:S02]  /*7890*/  IMAD.MOV.U32 R18, RZ, RZ, R33 ;  /* 0x000000ffff127224 */ /* 0x004fe400078e0021 */
[----:B------:R-:W-:Y:S01]  /*78a0*/  IMAD.MOV.U32 R19, RZ, RZ, R48 ;  /* 0x000000ffff137224 */ /* 0x000fe200078e0030 */
[----:B------:R-:W2:Y:S02]  /*78b0*/  LDS.128 R40, [R2.X16+0x220] ;  /* 0x0002200002287984 */ /* 0x000ea4000000cc00 */
[----:B--2--5:R-:W-:Y:S02]  /*78c0*/  FADD.FTZ R36, R36, R40 ;  /* 0x0000002824247221 */ /* 0x024fe40000010000 */
[----:B------:R-:W-:Y:S02]  /*78d0*/  FADD.FTZ R37, R37, R41 ;  /* 0x0000002925257221 */ /* 0x000fe40000010000 */
[----:B------:R-:W-:-:S02]  /*78e0*/  FADD.FTZ R38, R38, R42 ;  /* 0x0000002a26267221 */ /* 0x000fc40000010000 */
[----:B------:R-:W-:Y:S02]  /*78f0*/  FADD.FTZ R39, R39, R43 ;  /* 0x0000002b27277221 */ /* 0x000fe40000010000 */
[----:B---3--:R-:W-:Y:S02]  /*7900*/  @P3 FMUL.FTZ R36, R36, R44 ;  /* 0x0000002c24243220 */ /* 0x008fe40000410000 */
[----:B------:R-:W-:Y:S02]  /*7910*/  @P3 FMUL.FTZ R37, R37, R45 ;  /* 0x0000002d25253220 */ /* 0x000fe40000410000 */
[----:B------:R-:W-:Y:S02]  /*7920*/  @P3 FMUL.FTZ R38, R38, R46 ;  /* 0x0000002e26263220 */ /* 0x000fe40000410000 */
[----:B------:R-:W-:-:S05]  /*7930*/  @P3 FMUL.FTZ R39, R39, R47 ;  /* 0x0000002f27273220 */ /* 0x000fca0000410000 */
[----:B------:R2:W-:Y:S02]  /*7940*/  STG.E.128 [R18.64], R36 ;  /* 0x0000002412007986 */ /* 0x0005e4000c101d24 */
.L_x_1614:
[----:B------:R3:W5:Y:S04]  /*7950*/  LDG.E.128 R40, [R20.64] ;  /* 0x0000002414287981 */ /* 0x000768000c1e1d00 */
[----:B--2---:R-:W2:Y:S02]  /*7960*/  LDS R18, [R32+-0x10] ;  /* 0xfffff00020127984 */ /* 0x004ea40000000800 */
[C---:B--2--5:R-:W-:Y:S02]  /*7970*/  FFMA.FTZ R19, R18.reuse, R36, R8 ;  /* 0x0000002412137223 */ /* 0x064fe40000010008 */
[C---:B------:R-:W-:Y:S02]  /*7980*/  FFMA.FTZ R44, R18.reuse, R37, R9 ;  /* 0x00000025122c7223 */ /* 0x040fe40000010009 */
[----:B------:R-:W-:-:S02]  /*7990*/  FFMA.FTZ R45, R18, R38, R10 ;  /* 0x00000026122d7223 */ /* 0x000fc4000001000a */
[----:B------:R-:W-:Y:S01]  /*79a0*/  FFMA.FTZ R18, R18, R39, R11 ;  /* 0x0000002712127223 */ /* 0x000fe2000001000b */
[----:B------:R-:W-:Y:S05]  /*79b0*/  @P2 BRA `(.L_x_1615) ;  /* 0x000000f000002947 */ /* 0x000fea0003800000 */
[----:B---3--:R-:W2:Y:S01]  /*79c0*/  @P3 LDG.E.128 R36, [R28.64] ;  /* 0x000000241c243981 */ /* 0x008ea2000c1e1d00 */
[----:B------:R-:W-:-:S03]  /*79d0*/  IADD3 R9, P0, R13, R34, RZ ;  /* 0x000000220d097210 */ /* 0x000fc60007f1e0ff */
[----:B------:R-:W3:Y:S01]  /*79e0*/  LDS.128 R56, [R2.X16+0x220] ;  /* 0x0002200002387984 */ /* 0x000ee2000000cc00 */
[----:B------:R-:W-:Y:S02]  /*79f0*/  IADD3.X R10, R0, R52, RZ, P0, !PT ;  /* 0x00000034000a7210 */ /* 0x000fe400007fe4ff */
[----:B------:R-:W-:-:S04]  /*7a00*/  LEA R8, P0, R9, c[0x0][0x1a0], 0x2 ;  /* 0x0000680009087a11 */ /* 0x000fc800078010ff */
[----:B------:R-:W-:Y:S01]  /*7a10*/  LEA.HI.X R9, R9, c[0x0][0x1a4], R10, 0x2, P0 ;  /* 0x0000690009097a11 */ /* 0x000fe200000f140a */
[----:B---3--:R-:W-:Y:S02]  /*7a20*/  FADD.FTZ R40, R56, R40 ;  /* 0x0000002838287221 */ /* 0x008fe40000010000 */
        /* <DEDUP_REMOVED lines=8> */
.L_x_1615:
[----:B---3--:R3:W4:Y:S01]  /*7ab0*/  LDS R11, [R32] ;  /* 0x00000000200b7984 */ /* 0x0087220000000800 */
[----:B------:R-:W-:Y:S02]  /*7ac0*/  IADD3 R30, R30, 0x8, RZ ;  /* 0x000000081e1e7810 */ /* 0x000fe40007ffe0ff */
[----:B------:R-:W-:Y:S02]  /*7ad0*/  IADD3 R35, P3, R35, 0x1000, RZ ;  /* 0x0000100023237810 */ /* 0x000fe40007f7e0ff */
[----:B------:R-:W-:Y:S02]  /*7ae0*/  ISETP.GE.AND P0, PT, R30, R27, PT ;  /* 0x0000001b1e00720c */ /* 0x000fe40003f06270 */
[----:B------:R-:W-:Y:S01]  /*7af0*/  IADD3 R33, P4, R33, 0x1000, RZ ;  /* 0x0000100021217810 */ /* 0x000fe20007f9e0ff */
[----:B------:R-:W-:Y:S01]  /*7b00*/  IMAD.X R50, RZ, RZ, R50, P3 ;  /* 0x000000ffff327224 */ /* 0x000fe200018e0632 */
[----:B------:R-:W-:Y:S02]  /*7b10*/  IADD3 R34, R34, 0x400, RZ ;  /* 0x0000040022227810 */ /* 0x000fe40007ffe0ff */
[----:B---3--:R-:W-:Y:S01]  /*7b20*/  IADD3 R32, R32, 0x20, RZ ;  /* 0x0000002020207810 */ /* 0x008fe20007ffe0ff */
[----:B------:R-:W-:-:S02]  /*7b30*/  IMAD.X R48, RZ, RZ, R48, P4 ;  /* 0x000000ffff307224 */ /* 0x000fc400020e0630 */
[C---:B--2-4-:R-:W-:Y:S02]  /*7b40*/  FFMA.FTZ R8, R11.reuse, R40, R19 ;  /* 0x000000280b087223 */ /* 0x054fe40000010013 */
[C---:B------:R-:W-:Y:S02]  /*7b50*/  FFMA.FTZ R9, R11.reuse, R41, R44 ;  /* 0x000000290b097223 */ /* 0x040fe4000001002c */
[C---:B------:R-:W-:Y:S02]  /*7b60*/  FFMA.FTZ R10, R11.reuse, R42, R45 ;  /* 0x0000002a0b0a7223 */ /* 0x040fe4000001002d */
[----:B------:R-:W-:Y:S01]  /*7b70*/  FFMA.FTZ R11, R11, R43, R18 ;  /* 0x0000002b0b0b7223 */ /* 0x000fe20000010012 */
[----:B------:R-:W-:Y:S05]  /*7b80*/  @!P0 BRA `(.L_x_1616) ;  /* 0xfffffc5000008947 */ /* 0x000fea000383ffff */
.L_x_1610:
[----:B------:R-:W-:Y:S05]  /*7b90*/  BSYNC B0 ;  /* 0x0000000000007941 */ /* 0x000fea0003800000 */
.L_x_1609:
[----:B------:R-:W-:Y:S01]  /*7ba0*/  ISETP.GE.AND P0, PT, R31, R16, PT ;  /* 0x000000101f00720c */ /* 0x000fe20003f06270 */
[----:B------:R-:W-:-:S12]  /*7bb0*/  BSSY B0, `(.L_x_1617) ;  /* 0x00000be000007945 */ /* 0x000fd80003800000 */
[----:B------:R-:W-:Y:S05]  /*7bc0*/  @P0 BRA `(.L_x_1618) ;  /* 0x00000bc000000947 */ /* 0x000fea0003800000 */
[----:B------:R-:W-:Y:S01]  /*7bd0*/  IADD3 R24, -R3, -0x2, R24 ;  /* 0xfffffffe03187810 */ /* 0x000fe20007ffe118 */
[----:B------:R-:W-:Y:S01]  /*7be0*/  IMAD R19, R25, c[0x0][0x1d8], R22 ;  /* 0x0000760019137a24 */ /* 0x000fe200078e0216 */
[----:B------:R-:W-:Y:S01]  /*7bf0*/  BSSY B1, `(.L_x_1619) ;  /* 0x000003d000017945 */ /* 0x000fe20003800000 */
[----:B------:R-:W-:Y:S01]  /*7c00*/  IMAD.MOV.U32 R20, RZ, RZ, 0x4 ;  /* 0x00000004ff147424 */ /* 0x000fe200078e00ff */
[----:B------:R-:W-:Y:S01]  /*7c10*/  IADD3 R24, R24, -R209, RZ ;  /* 0x800000d118187210 */ /* 0x000fe20007ffe0ff */
        /* <DEDUP_REMOVED lines=16> */
[----:B------:R-:W-:Y:S02]  /*7d20*/  IMAD R33, R18, R27, RZ ;  /* 0x0000001b12217224 */ /* 0x000fe400078e02ff */
[----:B------:R-:W-:-:S04]  /*7d30*/  IMAD.MOV.U32 R18, RZ, RZ, RZ ;  /* 0x000000ffff127224 */ /* 0x000fc800078e00ff */
[----:B------:R-:W-:-:S04]  /*7d40*/  IMAD.HI.U32 R18, R19, R33, R18 ;  /* 0x0000002113127227 */ /* 0x000fc800078e0012 */
[----:B------:R-:W-:-:S04]  /*7d50*/  IMAD.MOV.U32 R19, RZ, RZ, R30 ;  /* 0x000000ffff137224 */ /* 0x000fc800078e001e */
[----:B------:R-:W-:-:S05]  /*7d60*/  IMAD.HI.U32 R18, R18, R19, RZ ;  /* 0x0000001312127227 */ /* 0x000fca00078e00ff */
[----:B------:R-:W-:-:S05]  /*7d70*/  IADD3 R18, -R18, RZ, RZ ;  /* 0x000000ff12127210 */ /* 0x000fca0007ffe1ff */
[----:B------:R-:W-:-:S05]  /*7d80*/  IMAD R18, R27, R18, R19 ;  /* 0x000000121b127224 */ /* 0x000fca00078e0213 */
[----:B------:R-:W-:-:S13]  /*7d90*/  ISETP.GT.U32.AND P0, PT, R27, R18, PT ;  /* 0x000000121b00720c */ /* 0x000fda0003f04070 */
[----:B------:R-:W-:-:S05]  /*7da0*/  @!P0 IMAD.IADD R18, R18, 0x1, -R27 ;  /* 0x0000000112128824 */ /* 0x000fca00078e0a1b */
[----:B------:R-:W-:-:S13]  /*7db0*/  ISETP.GT.U32.AND P0, PT, R27, R18, PT ;  /* 0x000000121b00720c */ /* 0x000fda0003f04070 */
[----:B------:R-:W-:Y:S02]  /*7dc0*/  @!P0 IMAD.IADD R18, R18, 0x1, -R27 ;  /* 0x0000000112128824 */ /* 0x000fe400078e0a1b */
[----:B------:R2:W3:Y:S03]  /*7dd0*/  LDS R27, [R3.X4+0x420] ;  /* 0x00042000031b7984 */ /* 0x0004e60000004800 */
[----:B------:R-:W-:Y:S02]  /*7de0*/  @!P2 IADD3 R18, -R18, RZ, RZ ;  /* 0x000000ff1212a210 */ /* 0x000fe40007ffe1ff */
        /* <DEDUP_REMOVED lines=23> */
.L_x_1623:
[C---:B--23-5:R-:W-:Y:S02]  /*7f60*/  FFMA.FTZ R8, R27.reuse, R32, R8 ;  /* 0x000000201b087223 */ /* 0x06cfe40000010008 */
[C---:B------:R-:W-:Y:S02]  /*7f70*/  FFMA.FTZ R9, R27.reuse, R33, R9 ;  /* 0x000000211b097223 */ /* 0x040fe40000010009 */
[C---:B------:R-:W-:Y:S02]  /*7f80*/  FFMA.FTZ R10, R27.reuse, R34, R10 ;  /* 0x000000221b0a7223 */ /* 0x040fe4000001000a */
[----:B------:R-:W-:Y:S02]  /*7f90*/  FFMA.FTZ R11, R27, R35, R11 ;  /* 0x000000231b0b7223 */ /* 0x000fe4000001000b */
.L_x_1622:
[----:B------:R-:W-:Y:S05]  /*7fa0*/  BSYNC B2 ;  /* 0x0000000000027941 */ /* 0x000fea0003800000 */
.L_x_1621:
[----:B------:R-:W-:Y:S02]  /*7fb0*/  IADD3 R31, R31, 0x4, RZ ;  /* 0x000000041f1f7810 */ /* 0x000fe40007ffe0ff */
.L_x_1620:
[----:B------:R-:W-:Y:S05]  /*7fc0*/  BSYNC B1 ;  /* 0x0000000000017941 */ /* 0x000fea0003800000 */
.L_x_1619:
[----:B------:R-:W-:-:S13]  /*7fd0*/  LOP3.LUT P0, RZ, R24, 0xfffffffc, RZ, 0xc0, !PT ;  /* 0xfffffffc18ff7812 */ /* 0x000fda000780c0ff */
[----:B------:R-:W-:Y:S05]  /*7fe0*/  @!P0 BRA `(.L_x_1618) ;  /* 0x000007a000008947 */ /* 0x000fea0003800000 */
[----:B------:R-:W-:Y:S01]  /*7ff0*/  IMAD.SHL.U32 R14, R209, 0x4, RZ ;  /* 0x00000004d10e7824 */ /* 0x000fe200078e00ff */
[----:B------:R-:W-:Y:S01]  /*8000*/  HFMA2.MMA R24, -RZ, RZ, 0, 0 ;  /* 0x00000000ff187435 */ /* 0x000fe200000001ff */
[C---:B------:R-:W-:Y:S02]  /*8010*/  LEA R44, R31.reuse, 0x200, 0x7 ;  /* 0x000002001f2c7811 */ /* 0x040fe400078e38ff */
[----:B------:R-:W-:-:S05]  /*8020*/  IMAD R29, R31, 0x4, -R14 ;  /* 0x000000041f1d7824 */ /* 0x000fca00078e0a0e */
.L_x_1630:
        /* <DEDUP_REMOVED lines=29> */
[----:B------:R2:W3:Y:S03]  /*8200*/  LDS R27, [R30+0x420] ;  /* 0x000420001e1b7984 */ /* 0x0004e60000000800 */
        /* <DEDUP_REMOVED lines=24> */
.L_x_1626:
[C---:B--23-5:R-:W-:Y:S02]  /*8390*/  FFMA.FTZ R8, R27.reuse, R32, R8 ;  /* 0x000000201b087223 */ /* 0x06cfe40000010008 */
[C---:B------:R-:W-:Y:S02]  /*83a0*/  FFMA.FTZ R9, R27.reuse, R33, R9 ;  /* 0x000000211b097223 */ /* 0x040fe40000010009 */
[C---:B------:R-:W-:Y:S02]  /*83b0*/  FFMA.FTZ R10, R27.reuse, R34, R10 ;  /* 0x000000221b0a7223 */ /* 0x040fe4000001000a */
[----:B------:R-:W-:Y:S02]  /*83c0*/  FFMA.FTZ R11, R27, R35, R11 ;  /* 0x000000231b0b7223 */ /* 0x000fe4000001000b */
.L_x_1625:
[----:B------:R-:W-:Y:S05]  /*83d0*/  BSYNC B1 ;  /* 0x0000000000017941 */ /* 0x000fea0003800000 */
.L_x_1624:
        /* <DEDUP_REMOVED lines=24> */
[----:B------:R2:W3:Y:S02]  /*8560*/  LDS R27, [R30+0x430] ;  /* 0x000430001e1b7984 */ /* 0x0004e40000000800 */
[----:B------:R-:W-:Y:S01]  /*8570*/  @!P2 IMAD.MOV R14, RZ, RZ, -R14 ;  /* 0x000000ffff0ea224 */ /* 0x000fe200078e0a0e */
[----:B------:R-:W-:-:S04]  /*8580*/  @!P3 LOP3.LUT R14, RZ, c[0x0][0x1d4], RZ, 0x33, !PT ;  /* 0x00007500ff0eba12 */ /* 0x000fc800078e33ff */
        /* <DEDUP_REMOVED lines=22> */
.L_x_1629:
[C---:B--23-5:R-:W-:Y:S02]  /*86f0*/  FFMA.FTZ R8, R27.reuse, R32, R8 ;  /* 0x000000201b087223 */ /* 0x06cfe40000010008 */
[C---:B------:R-:W-:Y:S02]  /*8700*/  FFMA.FTZ R9, R27.reuse, R33, R9 ;  /* 0x000000211b097223 */ /* 0x040fe40000010009 */
[C---:B------:R-:W-:Y:S02]  /*8710*/  FFMA.FTZ R10, R27.reuse, R34, R10 ;  /* 0x000000221b0a7223 */ /* 0x040fe4000001000a */
[----:B------:R-:W-:Y:S02]  /*8720*/  FFMA.FTZ R11, R27, R35, R11 ;  /* 0x000000231b0b7223 */ /* 0x000fe4000001000b */
.L_x_1628:
[----:B------:R-:W-:Y:S05]  /*8730*/  BSYNC B1 ;  /* 0x0000000000017941 */ /* 0x000fea0003800000 */
.L_x_1627:
[----:B------:R-:W-:Y:S02]  /*8740*/  IADD3 R31, R31, 0x8, RZ ;  /* 0x000000081f1f7810 */ /* 0x000fe40007ffe0ff */
[----:B------:R-:W-:Y:S02]  /*8750*/  IADD3 R24, R24, 0x20, RZ ;  /* 0x0000002018187810 */ /* 0x000fe40007ffe0ff */
[----:B------:R-:W-:-:S02]  /*8760*/  ISETP.GE.AND P0, PT, R31, R16, PT ;  /* 0x000000101f00720c */ /* 0x000fc40003f06270 */
[----:B------:R-:W-:-:S11]  /*8770*/  IADD3 R44, R44, 0x400, RZ ;  /* 0x000004002c2c7810 */ /* 0x000fd60007ffe0ff */
[----:B------:R-:W-:Y:S05]  /*8780*/  @!P0 BRA `(.L_x_1630) ;  /* 0xfffff8a000008947 */ /* 0x000fea000383ffff */
.L_x_1618:
[----:B------:R-:W-:Y:S05]  /*8790*/  BSYNC B0 ;  /* 0x0000000000007941 */ /* 0x000fea0003800000 */
.L_x_1617:
[----:B------:R-:W-:Y:S01]  /*87a0*/  BSSY B0, `(.L_x_1631) ;  /* 0x0000025000007945 */ /* 0x000fe20003800000 */
[----:B------:R-:W-:Y:S05]  /*87b0*/  @P1 BRA `(.L_x_1632) ;  /* 0x0000023000001947 */ /* 0x000fea0003800000 */
[----:B0-----:R-:W-:-:S05]  /*87c0*/  IMAD.SHL.U32 R2, R16, 0x80, RZ ;  /* 0x0000008010027824 */ /* 0x001fca00078e00ff */
[----:B------:R-:W-:-:S04]  /*87d0*/  IADD3 R15, P0, R13, R2, RZ ;  /* 0x000000020d0f7210 */ /* 0x000fc80007f1e0ff */
[----:B------:R-:W-:Y:S02]  /*87e0*/  LEA.HI.X.SX32 R2, R2, R0, 0x1, P0 ;  /* 0x0000000002027211 */ /* 0x000fe400000f0eff */
[----:B------:R-:W-:-:S04]  /*87f0*/  LEA R14, P0, R15, c[0x0][0x1a0], 0x2 ;  /* 0x000068000f0e7a11 */ /* 0x000fc800078010ff */
[----:B------:R-:W-:-:S05]  /*8800*/  LEA.HI.X R15, R15, c[0x0][0x1a4], R2, 0x2, P0 ;  /* 0x000069000f0f7a11 */ /* 0x000fca00000f1402 */
[----:B------:R0:W5:Y:S01]  /*8810*/  LDG.E.128 R28, [R14.64] ;  /* 0x000000240e1c7981 */ /* 0x000162000c1e1d00 */
[----:B------:R-:W-:Y:S01]  /*8820*/  IMAD.IADD R16, R16, 0x1, -R209 ;  /* 0x0000000110107824 */ /* 0x000fe200078e0ad1 */
[----:B------:R-:W-:Y:S05]  /*8830*/  BSSY B1, `(.L_x_1633) ;  /* 0x0000017000017945 */ /* 0x000fea0003800000 */
[----:B------:R-:W2:Y:S01]  /*8840*/  LDS R16, [R16.X4+0x420] ;  /* 0x0004200010107984 */ /* 0x000ea20000004800 */
[----:B------:R-:W-:Y:S05]  /*8850*/  @P2 BRA `(.L_x_1634) ;  /* 0x0000014000002947 */ /* 0x000fea0003800000 */
[----:B------:R-:W-:-:S13]  /*8860*/  ISETP.NE.AND P3, PT, R221, RZ, PT ;  /* 0x000000ffdd00720c */ /* 0x000fda0003f65270 */
[----:B------:R-:W-:Y:S01]  /*8870*/  @P3 IMAD R25, R25, c[0x0][0x1d8], R22 ;  /* 0x0000760019193a24 */ /* 0x000fe200078e0216 */
[----:B0-----:R-:W-:-:S03]  /*8880*/  @P3 MOV R15, 0x4 ;  /* 0x00000004000f3802 */ /* 0x001fc60000000f00 */
[----:B------:R-:W-:-:S04]  /*8890*/  @P3 IMAD R14, R25, 0x80, R12 ;  /* 0x00000080190e3824 */ /* 0x000fc800078e020c */
[----:B------:R-:W-:-:S05]  /*88a0*/  @P3 IMAD.WIDE R14, R14, R15, c[0x0][0x238] ;  /* 0x00008e000e0e3625 */ /* 0x000fca00078e020f */
[----:B------:R-:W3:Y:S01]  /*88b0*/  @P3 LDG.E.128 R32, [R14.64] ;  /* 0x000000240e203981 */ /* 0x000ee2000c1e1d00 */
[----:B------:R-:W-:Y:S02]  /*88c0*/  IMAD.SHL.U32 R26, R26, 0x80, RZ ;  /* 0x000000801a1a7824 */ /* 0x000fe400078e00ff */
[----:B-----5:R-:W-:Y:S02]  /*88d0*/  FADD.FTZ R28, R28, R4 ;  /* 0x000000041c1c7221 */ /* 0x020fe40000010000 */
[----:B------:R-:W-:Y:S01]  /*88e0*/  FADD.FTZ R29, R29, R5 ;  /* 0x000000051d1d7221 */ /* 0x000fe20000010000 */
[----:B------:R-:W-:Y:S01]  /*88f0*/  IADD3 R13, P0, R13, R26, RZ ;  /* 0x0000001a0d0d7210 */ /* 0x000fe20007f1e0ff */
[----:B------:R-:W-:Y:S02]  /*8900*/  FADD.FTZ R30, R30, R6 ;  /* 0x000000061e1e7221 */ /* 0x000fe40000010000 */
[----:B------:R-:W-:Y:S01]  /*8910*/  FADD.FTZ R31, R31, R7 ;  /* 0x000000071f1f7221 */ /* 0x000fe20000010000 */
[----:B------:R-:W-:-:S02]  /*8920*/  LEA.HI.X.SX32 R0, R26, R0, 0x1, P0 ;  /* 0x000000001a007211 */ /* 0x000fc400000f0eff */
[----:B------:R-:W-:-:S04]  /*8930*/  LEA R4, P0, R13, c[0x0][0x1a0], 0x2 ;  /* 0x000068000d047a11 */ /* 0x000fc800078010ff */
[----:B------:R-:W-:Y:S01]  /*8940*/  LEA.HI.X R5, R13, c[0x0][0x1a4], R0, 0x2, P0 ;  /* 0x000069000d057a11 */ /* 0x000fe200000f1400 */
[----:B---3--:R-:W-:Y:S02]  /*8950*/  @P3 FMUL.FTZ R28, R28, R32 ;  /* 0x000000201c1c3220 */ /* 0x008fe40000410000 */
[----:B------:R-:W-:Y:S02]  /*8960*/  @P3 FMUL.FTZ R29, R29, R33 ;  /* 0x000000211d1d3220 */ /* 0x000fe40000410000 */
[----:B------:R-:W-:Y:S02]  /*8970*/  @P3 FMUL.FTZ R30, R30, R34 ;  /* 0x000000221e1e3220 */ /* 0x000fe40000410000 */
[----:B------:R-:W-:-:S05]  /*8980*/  @P3 FMUL.FTZ R31, R31, R35 ;  /* 0x000000231f1f3220 */ /* 0x000fca0000410000 */
[----:B------:R0:W-:Y:S02]  /*8990*/  STG.E.128 [R4.64], R28 ;  /* 0x0000001c04007986 */ /* 0x0001e4000c101d24 */
.L_x_1634:
[----:B------:R-:W-:Y:S05]  /*89a0*/  BSYNC B1 ;  /* 0x0000000000017941 */ /* 0x000fea0003800000 */
.L_x_1633:
[C---:B--2--5:R-:W-:Y:S02]  /*89b0*/  FFMA.FTZ R8, R16.reuse, R28, R8 ;  /* 0x0000001c10087223 */ /* 0x064fe40000010008 */
[C---:B------:R-:W-:Y:S02]  /*89c0*/  FFMA.FTZ R9, R16.reuse, R29, R9 ;  /* 0x0000001d10097223 */ /* 0x040fe40000010009 */
[C---:B------:R-:W-:Y:S02]  /*89d0*/  FFMA.FTZ R10, R16.reuse, R30, R10 ;  /* 0x0000001e100a7223 */ /* 0x040fe4000001000a */
[----:B------:R-:W-:Y:S02]  /*89e0*/  FFMA.FTZ R11, R16, R31, R11 ;  /* 0x0000001f100b7223 */ /* 0x000fe4000001000b */
.L_x_1632:
[----:B------:R-:W-:Y:S05]  /*89f0*/  BSYNC B0 ;  /* 0x0000000000007941 */ /* 0x000fea0003800000 */
.L_x_1631:
[----:B------:R-:W-:Y:S01]  /*8a00*/  BAR.SYNC.DEFER_BLOCKING 0x0 ;  /* 0x0000000000007b1d */ /* 0x000fe20000010000 */
[----:B------:R-:W-:Y:S02]  /*8a10*/  LOP3.LUT R0, R23, 0xffffffc0, RZ, 0xc0, !PT ;  /* 0xffffffc017007812 */ /* 0x000fe400078ec0ff */
[----:B------:R-:W-:Y:S02]  /*8a20*/  LEA R3, R3, R12, 0x7 ;  /* 0x0000000c03037211 */ /* 0x000fe400078e38ff */
[----:B------:R-:W-:-:S02]  /*8a30*/  ISETP.NE.AND P0, PT, R0, 0x40, PT ;  /* 0x000000400000780c */ /* 0x000fc40003f05270 */
[C---:B------:R-:W-:Y:S02]  /*8a40*/  ISETP.GT.AND P1, PT, R23.reuse, 0x3f, PT ;  /* 0x0000003f1700780c */ /* 0x040fe40003f24270 */
[C---:B------:R-:W-:Y:S02]  /*8a50*/  LOP3.LUT R0, R23.reuse, 0xffffffe0, RZ, 0xc0, !PT ;  /* 0xffffffe017007812 */ /* 0x040fe400078ec0ff */
[C---:B------:R-:W-:Y:S02]  /*8a60*/  ISETP.GT.AND P2, PT, R23.reuse, 0x1f, PT ;  /* 0x0000001f1700780c */ /* 0x040fe40003f44270 */
[----:B------:R-:W-:-:S05]  /*8a70*/  IADD3 R23, R23, 0x1f, RZ ;  /* 0x0000001f17177810 */ /* 0x000fca0007ffe0ff */
[----:B------:R-:W-:Y:S04]  /*8a80*/  @!P0 STS.128 [R3.X4+0x20], R8 ;  /* 0x0000200803008388 */ /* 0x000fe80000004c00 */
[----:B------:R-:W-:Y:S01]  /*8a90*/  BAR.SYNC.DEFER_BLOCKING 0x0 ;  /* 0x0000000000007b1d */ /* 0x000fe20000010000 */
[----:B------:R-:W-:-:S05]  /*8aa0*/  ISETP.NE.AND P0, PT, R0, 0x20, PT ;  /* 0x000000200000780c */ /* 0x000fca0003f05270 */
[----:B0-----:R-:W0:Y:S02]  /*8ab0*/  @!P1 LDS.128 R4, [R3.X4+0x420] ;  /* 0x0004200003049984 */ /* 0x001e240000004c00 */
        /* <DEDUP_REMOVED lines=11> */
[----:B0-----:R-:W-:Y:S02]  /*8b70*/  IMAD.MOV.U32 R0, RZ, RZ, c[0x0][0x258] ;  /* 0x00009600ff007624 */ /* 0x001fe400078e00ff */
[----:B--2---:R-:W-:-:S02]  /*8b80*/  @!P2 FADD.FTZ R8, R8, R4 ;  /* 0x000000040808a221 */ /* 0x004fc40000010000 */
[----:B------:R-:W-:Y:S01]  /*8b90*/  @!P2 FADD.FTZ R9, R9, R5 ;  /* 0x000000050909a221 */ /* 0x000fe20000010000 */
[----:B------:R-:W-:Y:S01]  /*8ba0*/  ISETP.NE.AND P0, PT, R0, 0x2, PT ;  /* 0x000000020000780c */ /* 0x000fe20003f05270 */
[----:B------:R-:W-:Y:S02]  /*8bb0*/  @!P2 FADD.FTZ R10, R10, R6 ;  /* 0x000000060a0aa221 */ /* 0x000fe40000010000 */
[----:B------:R-:W-:-:S10]  /*8bc0*/  @!P2 FADD.FTZ R11, R11, R7 ;  /* 0x000000070b0ba221 */ /* 0x000fd40000010000 */
[----:B------:R-:W-:Y:S01]  /*8bd0*/  @P0 MOV R3, 0x4 ;  /* 0x0000000400030802 */ /* 0x000fe20000000f00 */
[----:B------:R-:W-:-:S04]  /*8be0*/  @P0 IMAD.IADD R2, R17, 0x1, R12 ;  /* 0x0000000111020824 */ /* 0x000fc800078e020c */
[----:B------:R-:W-:-:S05]  /*8bf0*/  @P0 IMAD.WIDE R2, R2, R3, c[0x0][0x160] ;  /* 0x0000580002020625 */ /* 0x000fca00078e0203 */
[----:B------:R0:W-:Y:S01]  /*8c00*/  @P0 STG.E.128 [R2.64], R8 ;  /* 0x0000000802000986 */ /* 0x0001e2000c101d24 */
[----:B------:R-:W-:Y:S05]  /*8c10*/  @P0 EXIT ;  /* 0x000000000000094d */ /* 0x000fea0003800000 */
[----:B0-----:R-:W-:Y:S02]  /*8c20*/  IMAD.MOV.U32 R2, RZ, RZ, c[0x0][0x250] ;  /* 0x00009400ff027624 */ /* 0x001fe400078e00ff */
[----:B------:R-:W-:-:S05]  /*8c30*/  IMAD.MOV.U32 R3, RZ, RZ, c[0x0][0x254] ;  /* 0x00009500ff037624 */ /* 0x000fca00078e00ff */
[----:B------:R-:W2:Y:S01]  /*8c40*/  LDG.E R2, [R2.64] ;  /* 0x0000002402027981 */ /* 0x000ea2000c1e1900 */
[----:B------:R-:W-:Y:S01]  /*8c50*/  IADD3 R12, R17, R12, RZ ;  /* 0x0000000c110c7210 */ /* 0x000fe20007ffe0ff */
        /* <DEDUP_REMOVED lines=24> */
.L_x_1503:
[----:B------:R-:W-:Y:S01]  /*8de0*/  HFMA2.MMA R220, -RZ, RZ, 0, 1.847743988037109375e-06 ;  /* 0x0000001fffdc7435 */ /* 0x000fe200000001ff */
[----:B------:R-:W-:Y:S01]  /*8df0*/  IMAD.MOV.U32 R218, RZ, RZ, R31 ;  /* 0x000000ffffda7224 */ /* 0x000fe200078e001f */
[----:B------:R-:W-:Y:S01]  /*8e00*/  MOV R142, 0x8e40 ;  /* 0x00008e40008e7802 */ /* 0x000fe20000000f00 */
[----:B------:R-:W-:Y:S02]  /*8e10*/  IMAD.MOV.U32 R219, RZ, RZ, 0x10 ;  /* 0x00000010ffdb7424 */ /* 0x000fe400078e00ff */
[----:B------:R-:W-:Y:S02]  /*8e20*/  IMAD.MOV.U32 R223, RZ, RZ, -0x1 ;  /* 0xffffffffffdf7424 */ /* 0x000fe400078e00ff */
[----:B-1----:R-:W-:Y:S05]  /*8e30*/  CALL.REL.NOINC `($__internal_10_$__cuda_sm70_shflsync_bfly_p) ;  /* 0x0000045000007944 */ /* 0x002fea0003c00000 */
[----:B-1----:R-:W-:Y:S01]  /*8e40*/  IMAD.MOV.U32 R0, RZ, RZ, R218 ;  /* 0x000000ffff007224 */ /* 0x002fe200078e00da */
[----:B0-----:R-:W-:Y:S05]  /*8e50*/  BRA `(.L_x_1635) ;  /* 0xffff8dd000007947 */ /* 0x001fea000383ffff */
.L_x_1504:
[----:B------:R-:W-:Y:S01]  /*8e60*/  MOV R218, R31 ;  /* 0x0000001f00da7202 */ /* 0x000fe20000000f00 */
[----:B------:R-:W-:Y:S01]  /*8e70*/  IMAD.MOV.U32 R219, RZ, RZ, 0x8 ;  /* 0x00000008ffdb7424 */ /* 0x000fe200078e00ff */
[----:B------:R-:W-:Y:S01]  /*8e80*/  MOV R223, 0xffffffff ;  /* 0xffffffff00df7802 */ /* 0x000fe20000000f00 */
[----:B------:R-:W-:Y:S01]  /*8e90*/  IMAD.MOV.U32 R220, RZ, RZ, 0x1f ;  /* 0x0000001fffdc7424 */ /* 0x000fe200078e00ff */
[----:B------:R-:W-:-:S02]  /*8ea0*/  MOV R142, 0x8ec0 ;  /* 0x00008ec0008e7802 */ /* 0x000fc40000000f00 */
[----:B-1----:R-:W-:Y:S05]  /*8eb0*/  CALL.REL.NOINC `($__internal_10_$__cuda_sm70_shflsync_bfly_p) ;  /* 0x000003d000007944 */ /* 0x002fea0003c00000 */
[----:B-1----:R-:W-:Y:S01]  /*8ec0*/  FADD.FTZ R31, R31, R218 ;  /* 0x000000da1f1f7221 */ /* 0x002fe20000010000 */
[----:B0-----:R-:W-:Y:S01]  /*8ed0*/  MOV R223, 0xffffffff ;  /* 0xffffffff00df7802 */ /* 0x001fe20000000f00 */
[----:B------:R-:W-:Y:S01]  /*8ee0*/  IMAD.MOV.U32 R219, RZ, RZ, 0x4 ;  /* 0x00000004ffdb7424 */ /* 0x000fe200078e00ff */
[----:B------:R-:W-:Y:S01]  /*8ef0*/  MOV R142, 0x8f30 ;  /* 0x00008f30008e7802 */ /* 0x000fe20000000f00 */
[----:B------:R-:W-:-:S02]  /*8f00*/  IMAD.MOV.U32 R220, RZ, RZ, 0x1f ;  /* 0x0000001fffdc7424 */ /* 0x000fc400078e00ff */
[----:B------:R-:W-:Y:S02]  /*8f10*/  IMAD.MOV.U32 R218, RZ, RZ, R31 ;  /* 0x000000ffffda7224 */ /* 0x000fe400078e001f */
[----:B------:R-:W-:Y:S05]  /*8f20*/  CALL.REL.NOINC `($__internal_10_$__cuda_sm70_shflsync_bfly_p) ;  /* 0x0000036000007944 */ /* 0x000fea0003c00000 */
[----:B-1----:R-:W-:Y:S01]  /*8f30*/  FADD.FTZ R31, R31, R218 ;  /* 0x000000da1f1f7221 */ /* 0x002fe20000010000 */
[----:B0-----:R-:W-:Y:S01]  /*8f40*/  HFMA2.MMA R220, -RZ, RZ, 0, 1.847743988037109375e-06 ;  /* 0x0000001fffdc7435 */ /* 0x001fe200000001ff */
[----:B------:R-:W-:Y:S01]  /*8f50*/  IMAD.MOV.U32 R219, RZ, RZ, 0x2 ;  /* 0x00000002ffdb7424 */ /* 0x000fe200078e00ff */
[----:B------:R-:W-:Y:S01]  /*8f60*/  MOV R142, 0x8fa0 ;  /* 0x00008fa0008e7802 */ /* 0x000fe20000000f00 */
[----:B------:R-:W-:Y:S02]  /*8f70*/  IMAD.MOV.U32 R223, RZ, RZ, -0x1 ;  /* 0xffffffffffdf7424 */ /* 0x000fe400078e00ff */
[----:B------:R-:W-:Y:S02]  /*8f80*/  IMAD.MOV.U32 R218, RZ, RZ, R31 ;  /* 0x000000ffffda7224 */ /* 0x000fe400078e001f */
[----:B------:R-:W-:Y:S05]  /*8f90*/  CALL.REL.NOINC `($__internal_10_$__cuda_sm70_shflsync_bfly_p) ;  /* 0x000002f000007944 */ /* 0x000fea0003c00000 */
[----:B-1----:R-:W-:Y:S01]  /*8fa0*/  FADD.FTZ R2, R31, R218 ;  /* 0x000000da1f027221 */ /* 0x002fe20000010000 */
[----:B0-----:R-:W-:Y:S01]  /*8fb0*/  MOV R219, 0x1 ;  /* 0x0000000100db7802 */ /* 0x001fe20000000f00 */
[----:B------:R-:W-:Y:S01]  /*8fc0*/  IMAD.MOV.U32 R220, RZ, RZ, 0x1f ;  /* 0x0000001fffdc7424 */ /* 0x000fe200078e00ff */
[----:B------:R-:W-:Y:S01]  /*8fd0*/  MOV R142, 0x9010 ;  /* 0x00009010008e7802 */ /* 0x000fe20000000f00 */
[----:B------:R-:W-:Y:S01]  /*8fe0*/  IMAD.MOV.U32 R223, RZ, RZ, -0x1 ;  /* 0xffffffffffdf7424 */ /* 0x000fe200078e00ff */
[----:B------:R-:W-:-:S02]  /*8ff0*/  MOV R218, R2 ;  /* 0x0000000200da7202 */ /* 0x000fc40000000f00 */
[----:B------:R-:W-:Y:S05]  /*9000*/  CALL.REL.NOINC `($__internal_10_$__cuda_sm70_shflsync_bfly_p) ;  /* 0x0000028000007944 */ /* 0x000fea0003c00000 */
[----:B-1----:R-:W-:Y:S01]  /*9010*/  IMAD.MOV.U32 R5, RZ, RZ, R218 ;  /* 0x000000ffff057224 */ /* 0x002fe200078e00da */
[----:B0-----:R-:W-:Y:S05]  /*9020*/  BRA `(.L_x_1636) ;  /* 0xffff8c9000007947 */ /* 0x001fea000383ffff */
.L_x_1573:
[----:B------:R-:W-:Y:S01]  /*9030*/  HFMA2.MMA R219, -RZ, RZ, 0, 5.9604644775390625e-08 ;  /* 0x00000001ffdb7435 */ /* 0x000fe200000001ff */
[----:B------:R-:W-:Y:S01]  /*9040*/  IMAD.MOV.U32 R218, RZ, RZ, R225 ;  /* 0x000000ffffda7224 */ /* 0x000fe200078e00e1 */
[----:B------:R-:W-:Y:S01]  /*9050*/  MOV R142, 0x9090 ;  /* 0x00009090008e7802 */ /* 0x000fe20000000f00 */
[----:B------:R-:W-:-:S02]  /*9060*/  IMAD.MOV.U32 R220, RZ, RZ, 0x1f ;  /* 0x0000001fffdc7424 */ /* 0x000fc400078e00ff */
[----:B------:R-:W-:Y:S02]  /*9070*/  IMAD.MOV.U32 R223, RZ, RZ, -0x1 ;  /* 0xffffffffffdf7424 */ /* 0x000fe400078e00ff */
[----:B------:R-:W-:Y:S05]  /*9080*/  CALL.REL.NOINC `($__internal_10_$__cuda_sm70_shflsync_bfly_p) ;  /* 0x0000020000007944 */ /* 0x000fea0003c00000 */
[----:B-1----:R-:W-:Y:S01]  /*9090*/  MOV R142, R218 ;  /* 0x000000da008e7202 */ /* 0x002fe20000000f00 */
[----:B0-----:R-:W-:Y:S05]  /*90a0*/  BRA `(.L_x_1637) ;  /* 0xffffcf5000007947 */ /* 0x001fea000383ffff */
.L_x_1577:
[----:B------:R-:W-:Y:S01]  /*90b0*/  HFMA2.MMA R220, -RZ, RZ, 0, 1.847743988037109375e-06 ;  /* 0x0000001fffdc7435 */ /* 0x000fe200000001ff */
[----:B------:R-:W-:Y:S01]  /*90c0*/  IMAD.MOV.U32 R218, RZ, RZ, R208 ;  /* 0x000000ffffda7224 */ /* 0x000fe200078e00d0 */
[----:B------:R-:W-:Y:S01]  /*90d0*/  MOV R142, 0x9110 ;  /* 0x00009110008e7802 */ /* 0x000fe20000000f00 */
[----:B------:R-:W-:Y:S02]  /*90e0*/  IMAD.MOV.U32 R219, RZ, RZ, 0x10 ;  /* 0x00000010ffdb7424 */ /* 0x000fe400078e00ff */
[----:B------:R-:W-:Y:S02]  /*90f0*/  IMAD.MOV.U32 R223, RZ, RZ, -0x1 ;  /* 0xffffffffffdf7424 */ /* 0x000fe400078e00ff */
[----:B0-----:R-:W-:Y:S05]  /*9100*/  CALL.REL.NOINC `($__internal_10_$__cuda_sm70_shflsync_bfly_p) ;  /* 0x0000018000007944 */ /* 0x001fea0003c00000 */
[----:B-1----:R-:W-:Y:S01]  /*9110*/  IMAD.MOV.U32 R3, RZ, RZ, R218 ;  /* 0x000000ffff037224 */ /* 0x002fe200078e00da */
[----:B0-----:R-:W-:Y:S05]  /*9120*/  BRA `(.L_x_1638) ;  /* 0xffffd11000007947 */ /* 0x001fea000383ffff */
.L_x_1578:
[----:B------:R-:W-:Y:S01]  /*9130*/  MOV R218, R5 ;  /* 0x0000000500da7202 */ /* 0x000fe20000000f00 */
[----:B------:R-:W-:Y:S01]  /*9140*/  IMAD.MOV.U32 R219, RZ, RZ, 0x8 ;  /* 0x00000008ffdb7424 */ /* 0x000fe200078e00ff */
[----:B------:R-:W-:Y:S01]  /*9150*/  MOV R223, 0xffffffff ;  /* 0xffffffff00df7802 */ /* 0x000fe20000000f00 */
[----:B------:R-:W-:Y:S01]  /*9160*/  IMAD.MOV.U32 R220, RZ, RZ, 0x1f ;  /* 0x0000001fffdc7424 */ /* 0x000fe200078e00ff */
[----:B------:R-:W-:-:S02]  /*9170*/  MOV R142, 0x9190 ;  /* 0x00009190008e7802 */ /* 0x000fc40000000f00 */
[----:B-1----:R-:W-:Y:S05]  /*9180*/  CALL.REL.NOINC `($__internal_10_$__cuda_sm70_shflsync_bfly_p) ;  /* 0x0000010000007944 */ /* 0x002fea0003c00000 */
[----:B-1----:R-:W-:Y:S01]  /*9190*/  FMNMX.FTZ R3, R5, R218, !PT ;  /* 0x000000da05037209 */ /* 0x002fe20007810000 */
[----:B0-----:R-:W-:Y:S01]  /*91a0*/  IMAD.MOV.U32 R219, RZ, RZ, 0x4 ;  /* 0x00000004ffdb7424 */ /* 0x001fe200078e00ff */
[----:B------:R-:W-:Y:S01]  /*91b0*/  MOV R223, 0xffffffff ;  /* 0xffffffff00df7802 */ /* 0x000fe20000000f00 */
[----:B------:R-:W-:Y:S01]  /*91c0*/  IMAD.MOV.U32 R220, RZ, RZ, 0x1f ;  /* 0x0000001fffdc7424 */ /* 0x000fe200078e00ff */
[----:B------:R-:W-:Y:S01]  /*91d0*/  MOV R142, 0x9200 ;  /* 0x00009200008e7802 */ /* 0x000fe20000000f00 */
[----:B------:R-:W-:-:S02]  /*91e0*/  IMAD.MOV.U32 R218, RZ, RZ, R3 ;  /* 0x000000ffffda7224 */ /* 0x000fc400078e0003 */
[----:B------:R-:W-:Y:S05]  /*91f0*/  CALL.REL.NOINC `($__internal_10_$__cuda_sm70_shflsync_bfly_p) ;  /* 0x0000009000007944 */ /* 0x000fea0003c00000 */
[----:B-1----:R-:W-:Y:S01]  /*9200*/  FMNMX.FTZ R3, R3, R218, !PT ;  /* 0x000000da03037209 */ /* 0x002fe20007810000 */
[----:B0-----:R-:W-:Y:S01]  /*9210*/  HFMA2.MMA R220, -RZ, RZ, 0, 1.847743988037109375e-06 ;  /* 0x0000001fffdc7435 */ /* 0x001fe200000001ff */
[----:B------:R-:W-:Y:S01]  /*9220*/  IMAD.MOV.U32 R219, RZ, RZ, 0x2 ;  /* 0x00000002ffdb7424 */ /* 0x000fe200078e00ff */
[----:B------:R-:W-:Y:S01]  /*9230*/  MOV R142, 0x9270 ;  /* 0x00009270008e7802 */ /* 0x000fe20000000f00 */
[----:B------:R-:W-:-:S02]  /*9240*/  IMAD.MOV.U32 R223, RZ, RZ, -0x1 ;  /* 0xffffffffffdf7424 */ /* 0x000fc400078e00ff */
[----:B------:R-:W-:Y:S02]  /*9250*/  IMAD.MOV.U32 R218, RZ, RZ, R3 ;  /* 0x000000ffffda7224 */ /* 0x000fe400078e0003 */
[----:B------:R-:W-:Y:S05]  /*9260*/  CALL.REL.NOINC `($__internal_10_$__cuda_sm70_shflsync_bfly_p) ;  /* 0x0000002000007944 */ /* 0x000fea0003c00000 */
[----:B-1----:R-:W-:Y:S01]  /*9270*/  MOV R4, R218 ;  /* 0x000000da00047202 */ /* 0x002fe20000000f00 */
[----:B0-----:R-:W-:Y:S05]  /*9280*/  BRA `(.L_x_1639) ;  /* 0xffffd02000007947 */ /* 0x001fea000383ffff */
        .weak           $__internal_10_$__cuda_sm70_shflsync_bfly_p
        .type           $__internal_10_$__cuda_sm70_shflsync_bfly_p,@function
        .size           $__internal_10_$__cuda_sm70_shflsync_bfly_p,(.L_x_2683 - $__internal_10_$__cuda_sm70_shflsync_bfly_p)
$__internal_10_$__cuda_sm70_shflsync_bfly_p:
[----:B------:R-:W-:Y:S01]  /*9290*/  IMAD.MOV.U32 R143, RZ, RZ, 0x0 ;  /* 0x00000000ff8f7424 */ /* 0x000fe200078e00ff */
[----:B------:R-:W-:Y:S04]  /*92a0*/  WARPSYNC R223 ;  /* 0x000000df00007348 */ /* 0x000fe80003800000 */
[----:B------:R0:W1:Y:S01]  /*92b0*/  SHFL.BFLY PT, R218, R218, R219, R220 ;  /* 0x0c0000dbdada7389 */ /* 0x00006200000e00dc */
[----:B------:R-:W-:Y:S05]  /*92c0*/  RET.REL.NODEC R142 `(_ZN4mmha33masked_multihead_attention_kernelIfLi128ELi128ELi2ELi32ELi128ELb1ELb0EEEv26Multihead_attention_paramsIT_XT5_EE) ;  /* 0xffff6d308e007950 */ /* 0x000fea0003c3ffff */
.L_x_1640:
        /* <DEDUP_REMOVED lines=11> */
.L_x_2683:


//--------------------- .text._ZN4mmha33masked_multihead_attention_kernelIfLi128ELi128ELi4ELi32ELi64ELb1ELb0EEEv26Multihead_attention_paramsIT_XT5_EE --------------------------
	.section	.text._ZN4mmha33masked_multihead_attention_kernelIfLi128ELi128ELi4ELi32ELi64ELb1ELb0EEEv26Multihead_attention_paramsIT_XT5_EE,"ax",@progbits
	.sectioninfo	@"SHI_REGISTERS=132"
	.align	128
        .global         _ZN4mmha33masked_multihead_attention_kernelIfLi128ELi128ELi4ELi32ELi64ELb1ELb0EEEv26Multihead_attention_paramsIT_XT5_EE
        .type           _ZN4mmha33masked_multihead_attention_kernelIfLi128ELi128ELi4ELi32ELi64ELb1ELb0EEEv26Multihead_attention_paramsIT_XT5_EE,@function
        .size           _ZN4mmha33masked_multihead_attention_kernelIfLi128ELi128ELi4ELi32ELi64ELb1ELb0EEEv26Multihead_attention_paramsIT_XT5_EE,(.L_x_2684 - _ZN4mmha33masked_multihead_attention_kernelIfLi128ELi128ELi4ELi32ELi64ELb1ELb0EEEv26Multihead_attention_paramsIT_XT5_EE)
        .other          _ZN4mmha33masked_multihead_attention_kernelIfLi128ELi128ELi4ELi32ELi64ELb1ELb0EEEv26Multihead_attention_paramsIT_XT5_EE,@"STO_CUDA_ENTRY STV_DEFAULT"
_ZN4mmha33masked_multihead_attention_kernelIfLi128ELi128ELi4ELi32ELi64ELb1ELb0EEEv26Multihead_attention_paramsIT_XT5_EE:
.text._ZN4mmha33masked_multihead_attention_kernelIfLi128ELi128ELi4ELi32ELi64ELb1ELb0EEEv26Multihead_attention_paramsIT_XT5_EE:
        /* <DEDUP_REMOVED lines=11> */
.L_x_1641:
        /* <DEDUP_REMOVED lines=116> */
.L_x_1643:
[----:B01----:R-:W-:Y:S05]  /*07f0*/  BSYNC B0 ;  /* 0x0000000000007941 */ /* 0x003fea0003800000 */
.L_x_1642:
        /* <DEDUP_REMOVED lines=11> */
.L_x_1645:
[----:B------:R-:W-:Y:S05]  /*08b0*/  BSYNC B0 ;  /* 0x0000000000007941 */ /* 0x000fea0003800000 */
.L_x_1644:
        /* <DEDUP_REMOVED lines=80> */
.L_x_1648:
        /* <DEDUP_REMOVED lines=9> */
.L_x_1649:
        /* <DEDUP_REMOVED lines=54> */
.L_x_1653:
        /* <DEDUP_REMOVED lines=51> */
.L_x_1656:
[----:B0-----:R-:W-:Y:S05]  /*14e0*/  BSYNC B2 ;  /* 0x0000000000027941 */ /* 0x001fea0003800000 */
.L_x_1655:
[----:B----4-:R0:W-:Y:S04]  /*14f0*/  STS [R27], R32 ;  /* 0x000000201b007388 */ /* 0x0101e80000000800 */
[----:B---3--:R0:W-:Y:S04]  /*1500*/  STS [R27+0x4], R34 ;  /* 0x000004221b007388 */ /* 0x0081e80000000800 */
[----:B--2---:R0:W-:Y:S04]  /*1510*/  STS [R20], R33 ;  /* 0x0000002114007388 */ /* 0x0041e80000000800 */
[----:B-1----:R0:W-:Y:S02]  /*1520*/  STS [R20+0x4], R35 ;  /* 0x0000042314007388 */ /* 0x0021e40000000800 */
.L_x_1654:
[----:B------:R-:W-:Y:S05]  /*1530*/  BSYNC B1 ;  /* 0x0000000000017941 */ /* 0x000fea0003800000 */
.L_x_1652:
[----:B-1----:R1:W-:Y:S04]  /*1540*/  STS [R21], R40 ;  /* 0x0000002815007388 */ /* 0x0023e80000000800 */
[----:B--2---:R1:W-:Y:S04]  /*1550*/  STS [R21+0x4], R42 ;  /* 0x0000042a15007388 */ /* 0x0043e80000000800 */
[----:B---3--:R1:W-:Y:S04]  /*1560*/  STS [R30], R41 ;  /* 0x000000291e007388 */ /* 0x0083e80000000800 */
[----:B----4-:R1:W-:Y:S02]  /*1570*/  STS [R30+0x4], R43 ;  /* 0x0000042b1e007388 */ /* 0x0103e40000000800 */
.L_x_1651:
[----:B------:R-:W-:Y:S05]  /*1580*/  BSYNC B0 ;  /* 0x0000000000007941 */ /* 0x000fea0003800000 */
.L_x_1650:
[----:B------:R-:W-:Y:S06]  /*1590*/  BAR.SYNC.DEFER_BLOCKING 0x0 ;  /* 0x0000000000007b1d */ /* 0x000fec0000010000 */
[----:B------:R-:W-:Y:S01]  /*15a0*/  BSSY B0, `(.L_x_1657) ;  /* 0x0000005000007945 */ /* 0x000fe20003800000 */
[----:B------:R-:W-:Y:S05]  /*15b0*/  @!P6 BRA `(.L_x_1658) ;  /* 0x000000300000e947 */ /* 0x000fea0003800000 */
[----:B------:R-:W-:Y:S01]  /*15c0*/  ISETP.NE.AND P0, PT, RZ, c[0x0][0x1ec], PT ;  /* 0x00007b00ff007a0c */ /* 0x000fe20003f05270 */
[----:B01----:R0:W1:-:S12]  /*15d0*/  LDS.128 R40, [R14] ;  /* 0x000000000e287984 */ /* 0x0030580000000c00 */
[----:B------:R0:W2:Y:S02]  /*15e0*/  @!P0 LDS.128 R32, [R15] ;  /* 0x000000000f208984 */ /* 0x0000a40000000c00 */
.L_x_1658:
[----:B------:R-:W-:Y:S05]  /*15f0*/  BSYNC B0 ;  /* 0x0000000000007941 */ /* 0x000fea0003800000 */
.L_x_1657:
[----:B------:R-:W-:Y:S06]  /*1600*/  BAR.SYNC.DEFER_BLOCKING 0x0 ;  /* 0x0000000000007b1d */ /* 0x000fec0000010000 */
[----:B------:R-:W-:Y:S05]  /*1610*/  BRA `(.L_x_1647) ;  /* 0x000004c000007947 */ /* 0x000fea0003800000 */
.L_x_1646:
        /* <DEDUP_REMOVED lines=35> */
.L_x_1659:
        /* <DEDUP_REMOVED lines=40> */
.L_x_1660:
[----:B------:R-:W-:Y:S05]  /*1ad0*/  BSYNC B0 ;  /* 0x0000000000007941 */ /* 0x000fea0003800000 */
.L_x_1647:
        /* <DEDUP_REMOVED lines=18> */
.L_x_1663:
[----:B------:R-:W-:Y:S01]  /*1c00*/  FFMA.FTZ R6, R43, R35, R6 ;  /* 0x000000232b067223 */ /* 0x000fe20000010006 */
[----:B------:R-:W-:Y:S05]  /*1c10*/  BRA.DIV ~URZ, `(.L_x_1664) ;  /* 0x00006ab27f007947 */ /* 0x000fea000b800000 */
[----:B------:R3:W4:Y:S02]  /*1c20*/  SHFL.BFLY PT, R3, R6, 0x10, 0x1f ;  /* 0x0e001f0006037f89 */ /* 0x00072400000e0000 */
.L_x_1797:
        /* <DEDUP_REMOVED lines=9> */
.L_x_1798:
[----:B---3--:R-:W-:Y:S02]  /*1cc0*/  FADD.FTZ R6, R6, R5 ;  /* 0x0000000506067221 */ /* 0x008fe40000010000 */
.L_x_1662:
[----:B------:R-:W-:Y:S05]  /*1cd0*/  BSYNC B0 ;  /* 0x0000000000007941 */ /* 0x000fea0003800000 */
.L_x_1661:
        /* <DEDUP_REMOVED lines=9> */
[----:B------:R-:W-:Y:S01]  /*1d70*/  @P0 IADD3 R0, R17, -R22, RZ ;  /* 0x8000001611000210 */ /* 0x000fe20007ffe0ff */
[----:B------:R-:W-:-:S04]  /*1d80*/  @P0 IMAD.MOV.U32 R4, RZ, RZ, 0x4 ;  /* 0x00000004ff040424 */ /* 0x000fc800078e00ff */
[----:B------:R-:W-:-:S04]  /*1d90*/  @P0 IMAD R3, R23, c[0x0][0x220], R0 ;  /* 0x0000880017030a24 */ /* 0x000fc800078e0200 */
[----:B------:R-:W-:-:S04]  /*1da0*/  @P0 IMAD R3, R3, c[0x0][0x220], R0 ;  /* 0x0000880003030a24 */ /* 0x000fc800078e0200 */
[----:B--2---:R-:W-:-:S06]  /*1db0*/  @P0 IMAD.WIDE R4, R3, R4, c[0x0][0x218] ;  /* 0x0000860003040625 */ /* 0x004fcc00078e0204 */
[----:B------:R-:W2:Y:S01]  /*1dc0*/  @P0 LDG.E R4, [R4.64] ;  /* 0x0000002404040981 */ /* 0x000ea2000c1e1900 */
[----:B------:R-:W-:Y:S01]  /*1dd0*/  IADD3 R0, R25, -c[0x0][0x1d4], RZ ;  /* 0x8000750019007a10 */ /* 0x000fe20007ffe0ff */
[----:B------:R-:W-:-:S03]  /*1de0*/  FMUL.FTZ R3, R6, c[0x0][0x1f0] ;  /* 0x00007c0006037a20 */ /* 0x000fc60000410000 */
[----:B------:R-:W-:-:S04]  /*1df0*/  IMNMX R0, RZ, R0, !PT ;  /* 0x00000000ff007217 */ /* 0x000fc80007800200 */
[----:B------:R-:W-:Y:S01]  /*1e00*/  IADD3 R6, -R0, -0x1, R25 ;  /* 0xffffffff00067810 */ /* 0x000fe20007ffe119 */
[----:B--2---:R-:W-:-:S05]  /*1e10*/  @P0 FADD.FTZ R3, R3, R4 ;  /* 0x0000000403030221 */ /* 0x004fca0000010000 */
[----:B------:R2:W-:Y:S02]  /*1e20*/  STS [R6.X4+0x410], R3 ;  /* 0x0004100306007388 */ /* 0x0005e40000004800 */
.L_x_1666:
[----:B------:R-:W-:Y:S01]  /*1e30*/  WARPSYNC 0xffffffff ;  /* 0xffffffff00007948 */ /* 0x000fe20003800000 */
[----:B------:R-:W-:Y:S06]  /*1e40*/  BAR.SYNC.DEFER_BLOCKING 0x0 ;  /* 0x0000000000007b1d */ /* 0x000fec0000010000 */
[----:B------:R-:W-:Y:S02]  /*1e50*/  ULDC UR4, c[0x0][0x1ec] ;  /* 0x00007b0000047ab9 */ /* 0x000fe40000000800 */
[----:B------:R-:W-:-:S06]  /*1e60*/  UISETP.NE.AND UP0, UPT, URZ, UR4, UPT ;  /* 0x000000043f00728c */ /* 0x000fcc000bf05270 */
[----:B------:R-:W-:Y:S01]  /*1e70*/  PLOP3.LUT P2, PT, PT, PT, UP0, 0x80, 0x0 ;  /* 0x000000000000781c */ /* 0x000fe20003f4f008 */
[----:B------:R3:W4:Y:S04]  /*1e80*/  LDS R4, [R88.X4+0x10] ;  /* 0x0000100058047984 */ /* 0x0007280000004800 */
[----:B--2---:R3:W2:Y:S04]  /*1e90*/  LDS R5, [R88.X4+0x20] ;  /* 0x0000200058057984 */ /* 0x0046a80000004800 */
[----:B------:R3:W0:Y:S04]  /*1ea0*/  LDS R6, [R88.X4+0x30] ;  /* 0x0000300058067984 */ /* 0x0006280000004800 */
[----:B------:R3:W1:Y:S04]  /*1eb0*/  LDS R7, [R88.X4+0x40] ;  /* 0x0000400058077984 */ /* 0x0006680000004800 */
[----:B------:R3:W0:Y:S04]  /*1ec0*/  LDS R8, [R88.X4+0x50] ;  /* 0x0000500058087984 */ /* 0x0006280000004800 */
[----:B------:R3:W0:Y:S04]  /*1ed0*/  LDS R9, [R88.X4+0x60] ;  /* 0x0000600058097984 */ /* 0x0006280000004800 */
[----:B------:R3:W0:Y:S04]  /*1ee0*/  LDS R10, [R88.X4+0x70] ;  /* 0x00007000580a7984 */ /* 0x0006280000004800 */
[----:B------:R3:W0:Y:S04]  /*1ef0*/  LDS R11, [R88.X4+0x80] ;  /* 0x00008000580b7984 */ /* 0x0006280000004800 */
[----:B------:R3:W0:Y:S04]  /*1f00*/  LDS R12, [R88.X4+0x90] ;  /* 0x00009000580c7984 */ /* 0x0006280000004800 */
[----:B------:R3:W0:Y:S04]  /*1f10*/  LDS R13, [R88.X4+0xa0] ;  /* 0x0000a000580d7984 */ /* 0x0006280000004800 */
[----:B0-----:R3:W0:Y:S04]  /*1f20*/  LDS R14, [R88.X4+0xb0] ;  /* 0x0000b000580e7984 */ /* 0x0016280000004800 */
[----:B------:R3:W0:Y:S04]  /*1f30*/  LDS R15, [R88.X4+0xc0] ;  /* 0x0000c000580f7984 */ /* 0x0006280000004800 */
[----:B------:R3:W0:Y:S04]  /*1f40*/  LDS R20, [R88.X4+0xd0] ;  /* 0x0000d00058147984 */ /* 0x0006280000004800 */
[----:B-1----:R3:W1:Y:S04]  /*1f50*/  LDS R21, [R88.X4+0xe0] ;  /* 0x0000e00058157984 */ /* 0x0026680000004800 */
        /* <DEDUP_REMOVED lines=51> */
.L_x_1667:
[----:B-1234-:R-:W-:Y:S01]  /*2290*/  IADD3 R78, R17, 0x7, -R0 ;  /* 0x00000007114e7810 */ /* 0x01efe20007ffe800 */
[----:B------:R-:W-:Y:S01]  /*22a0*/  BSSY B0, `(.L_x_1668) ;  /* 0x0000398000007945 */ /* 0x000fe20003800000 */
[----:B------:R-:W-:Y:S01]  /*22b0*/  LEA.HI.SX32 R86, R81, R0, 0x1e ;  /* 0x0000000051567211 */ /* 0x000fe200078ff2ff */
[----:B------:R-:W-:Y:S01]  /*22c0*/  IMAD.SHL.U32 R79, R79, 0x80, RZ ;  /* 0x000000804f4f7824 */ /* 0x000fe200078e00ff */
[----:B------:R-:W-:-:S04]  /*22d0*/  SHF.R.S32.HI R83, RZ, 0x1f, R78 ;  /* 0x0000001fff537819 */ /* 0x000fc8000001144e */
[----:B------:R-:W-:-:S04]  /*22e0*/  LEA.HI R83, R83, R78, RZ, 0x3 ;  /* 0x0000004e53537211 */ /* 0x000fc800078f18ff */
[----:B------:R-:W-:-:S05]  /*22f0*/  LOP3.LUT R83, R83, 0xfffffff8, RZ, 0xc0, !PT ;  /* 0xfffffff853537812 */ /* 0x000fca00078ec0ff */
[----:B------:R-:W-:-:S05]  /*2300*/  IMAD.IADD R78, R83, 0x1, R0 ;  /* 0x00000001534e7824 */ /* 0x000fca00078e0200 */
[----:B------:R-:W-:-:S13]  /*2310*/  ISETP.GE.AND P0, PT, R86, R78, PT ;  /* 0x0000004e5600720c */ /* 0x000fda0003f06270 */
[----:B------:R-:W-:Y:S05]  /*2320*/  @P0 BRA `(.L_x_1669) ;  /* 0x000038f000000947 */ /* 0x000fea0003800000 */
[----:B------:R-:W-:Y:S01]  /*2330*/  IMAD R81, R26, c[0x0][0x1d8], R23 ;  /* 0x000076001a517a24 */ /* 0x000fe200078e0217 */
[----:B------:R-:W-:Y:S01]  /*2340*/  HFMA2.MMA R83, -RZ, RZ, 0, 2.384185791015625e-07 ;  /* 0x00000004ff537435 */ /* 0x000fe200000001ff */
[--C-:B------:R-:W-:Y:S02]  /*2350*/  IMAD R87, R18, c[0x0][0x1d4], R88.reuse ;  /* 0x0000750012577a24 */ /* 0x100fe400078e0258 */
[--C-:B------:R-:W-:Y:S02]  /*2360*/  IMAD R80, R81, 0x80, R88.reuse ;  /* 0x0000008051507824 */ /* 0x100fe400078e0258 */
[----:B------:R-:W-:Y:S01]  /*2370*/  IMAD.MOV.U32 R89, RZ, RZ, c[0x0][0x1e8] ;  /* 0x00007a00ff597624 */ /* 0x000fe200078e00ff */
[----:B------:R-:W-:Y:S01]  /*2380*/  SHF.R.S32.HI R90, RZ, 0x1f, R87 ;  /* 0x0000001fff5a7819 */ /* 0x000fe20000011457 */
[----:B------:R-:W-:Y:S01]  /*2390*/  IMAD R88, R79, c[0x0][0x1d4], R88 ;  /* 0x000075004f587a24 */ /* 0x000fe200078e0258 */
[C---:B------:R-:W-:Y:S02]  /*23a0*/  IADD3 R82, R80.reuse, 0x4, RZ ;  /* 0x0000000450527810 */ /* 0x040fe40007ffe0ff */
[----:B------:R-:W-:Y:S01]  /*23b0*/  IMAD.WIDE R80, R80, R83, c[0x0][0x230] ;  /* 0x00008c0050507625 */ /* 0x000fe200078e0253 */
[----:B------:R-:W-:-:S02]  /*23c0*/  IADD3 R89, R89, c[0x0][0x210], RZ ;  /* 0x0000840059597a10 */ /* 0x000fc40007ffe0ff */
[----:B------:R-:W-:Y:S01]  /*23d0*/  SHF.R.S32.HI R91, RZ, 0x1f, R88 ;  /* 0x0000001fff5b7819 */ /* 0x000fe20000011458 */
[----:B------:R-:W-:-:S04]  /*23e0*/  IMAD.WIDE R82, R82, R83, c[0x0][0x230] ;  /* 0x00008c0052527625 */ /* 0x000fc800078e0253 */
.L_x_1738:
[----:B------:R-:W-:Y:S02]  /*23f0*/  IABS R125, c[0x0][0x1d4] ;  /* 0x00007500007d7a13 */ /* 0x000fe40000000000 */
[----:B------:R-:W-:Y:S02]  /*2400*/  IABS R92, R86 ;  /* 0x00000056005c7213 */ /* 0x000fe40000000000 */
[----:B------:R-:W1:Y:S08]  /*2410*/  I2F.RP R126, R125 ;  /* 0x0000007d007e7306 */ /* 0x000e700000209400 */
[----:B-1----:R-:W1:Y:S02]  /*2420*/  MUFU.RCP R126, R126 ;  /* 0x0000007e007e7308 */ /* 0x002e640000001000 */
[----:B-1----:R-:W-:-:S06]  /*2430*/  IADD3 R127, R126, 0xffffffe, RZ ;  /* 0x0ffffffe7e7f7810 */ /* 0x002fcc0007ffe0ff */
[----:B------:R-:W1:Y:S02]  /*2440*/  F2I.FTZ.U32.TRUNC.NTZ R85, R127 ;  /* 0x0000007f00557305 */ /* 0x000e64000021f000 */
[----:B-1----:R-:W-:-:S04]  /*2450*/  IMAD.MOV R84, RZ, RZ, -R85 ;  /* 0x000000ffff547224 */ /* 0x002fc800078e0a55 */
        /* <DEDUP_REMOVED lines=9> */
[----:B------:R-:W-:Y:S01]  /*24f0*/  @!P0 IMAD.IADD R92, R92, 0x1, -R125 ;  /* 0x000000015c5c8824 */ /* 0x000fe200078e0a7d */
[----:B------:R-:W-:-:S04]  /*2500*/  ISETP.NE.U32.AND P0, PT, RZ, c[0x0][0x200], PT ;  /* 0x00008000ff007a0c */ /* 0x000fc80003f05070 */
[----:B------:R-:W-:-:S13]  /*2510*/  ISETP.NE.AND.EX P0, PT, RZ, c[0x0][0x204], PT, P0 ;  /* 0x00008100ff007a0c */ /* 0x000fda0003f05300 */
[----:B------:R-:W-:-:S05]  /*2520*/  @P0 IMAD R85, R28, c[0x0][0x1d4], RZ ;  /* 0x000075001c550a24 */ /* 0x000fca00078e02ff */
[--C-:B------:R-:W-:Y:S02]  /*2530*/  @P0 SHF.R.S32.HI R126, RZ, 0x1f, R85.reuse ;  /* 0x0000001fff7e0819 */ /* 0x100fe40000011455 */
[----:B------:R-:W-:Y:S02]  /*2540*/  @P0 IADD3 R84, P1, P3, R86, c[0x0][0x200], R85 ;  /* 0x0000800056540a10 */ /* 0x000fe40007b3e055 */
[----:B------:R-:W-:-:S04]  /*2550*/  @P0 SHF.R.S32.HI R85, RZ, 0x1f, R86 ;  /* 0x0000001fff550819 */ /* 0x000fc80000011456 */
[----:B------:R-:W-:-:S05]  /*2560*/  @P0 IADD3.X R85, R85, c[0x0][0x204], R126, P1, P3 ;  /* 0x0000810055550a10 */ /* 0x000fca0000fe647e */
[----:B------:R-:W2:Y:S01]  /*2570*/  @P0 LDG.E.U8 R84, [R84.64] ;  /* 0x0000002454540981 */ /* 0x000ea2000c1e1100 */
[C---:B------:R-:W-:Y:S01]  /*2580*/  ISETP.GE.AND P1, PT, R86.reuse, R17, PT ;  /* 0x000000115600720c */ /* 0x040fe20003f26270 */
[----:B------:R-:W-:Y:S01]  /*2590*/  BSSY B1, `(.L_x_1670) ;  /* 0x000001b000017945 */ /* 0x000fe20003800000 */
[----:B------:R-:W-:Y:S02]  /*25a0*/  ISETP.GE.AND P3, PT, R86, RZ, PT ;  /* 0x000000ff5600720c */ /* 0x000fe40003f66270 */
[----:B------:R-:W-:-:S11]  /*25b0*/  ISETP.NE.AND P4, PT, RZ, c[0x0][0x1d4], PT ;  /* 0x00007500ff007a0c */ /* 0x000fd60003f85270 */
[----:B------:R-:W-:Y:S02]  /*25c0*/  @!P3 IADD3 R92, -R92, RZ, RZ ;  /* 0x000000ff5c5cb210 */ /* 0x000fe40007ffe1ff */
[----:B------:R-:W-:Y:S02]  /*25d0*/  @!P4 LOP3.LUT R92, RZ, c[0x0][0x1d4], RZ, 0x33, !PT ;  /* 0x00007500ff5cca12 */ /* 0x000fe400078e33ff */
[----:B--2---:R-:W-:Y:S01]  /*25e0*/  ISETP.NE.AND P0, PT, R84, RZ, P0 ;  /* 0x000000ff5400720c */ /* 0x004fe20000705270 */
[----:B------:R-:W-:Y:S07]  /*25f0*/  @P1 BRA `(.L_x_1671) ;  /* 0x0000014000001947 */ /* 0x000fee0003800000 */
        /* <DEDUP_REMOVED lines=14> */
[----:B-----5:R-:W-:-:S04]  /*26e0*/  FADD.FTZ R93, R46, R93 ;  /* 0x0000005d2e5d7221 */ /* 0x020fc80000010000 */
[----:B------:R-:W-:Y:S02]  /*26f0*/  IMAD.X R126, R90, 0x1, R127, P3 ;  /* 0x000000015a7e7824 */ /* 0x000fe400018e067f */
[----:B--2---:R-:W-:Y:S01]  /*2700*/  @P5 FMUL.FTZ R93, R93, R84 ;  /* 0x000000545d5d5220 */ /* 0x004fe20000410000 */
[----:B------:R-:W-:-:S04]  /*2710*/  LEA R84, P3, R85, c[0x0][0x198], 0x2 ;  /* 0x0000660055547a11 */ /* 0x000fc800078610ff */
[----:B------:R-:W-:-:S05]  /*2720*/  LEA.HI.X R85, R85, c[0x0][0x19c], R126, 0x2, P3 ;  /* 0x0000670055557a11 */ /* 0x000fca00018f147e */
[----:B------:R1:W-:Y:S04]  /*2730*/  STG.E [R84.64], R93 ;  /* 0x0000005d54007986 */ /* 0x0003e8000c101924 */
.L_x_1671:
[----:B-1----:R-:W-:Y:S05]  /*2740*/  BSYNC B1 ;  /* 0x0000000000017941 */ /* 0x002fea0003800000 */
.L_x_1670:
        /* <DEDUP_REMOVED lines=18> */
[----:B------:R-:W-:Y:S02]  /*2870*/  IADD3.X R126, R90, R126, RZ, P3, !PT ;  /* 0x0000007e5a7e7210 */ /* 0x000fe40001ffe4ff */
[----:B------:R-:W-:Y:S01]  /*2880*/  LEA R84, P3, R125, c[0x0][0x198], 0x2 ;  /* 0x000066007d547a11 */ /* 0x000fe200078610ff */
[----:B--2---:R-:W-:-:S03]  /*2890*/  @P4 FMUL.FTZ R94, R94, R85 ;  /* 0x000000555e5e4220 */ /* 0x004fc60000410000 */
[----:B------:R-:W-:-:S05]  /*28a0*/  LEA.HI.X R85, R125, c[0x0][0x19c], R126, 0x2, P3 ;  /* 0x000067007d557a11 */ /* 0x000fca00018f147e */
[----:B------:R1:W-:Y:S04]  /*28b0*/  STG.E [R84.64], R94 ;  /* 0x0000005e54007986 */ /* 0x0003e8000c101924 */
.L_x_1673:
[----:B-1----:R-:W-:Y:S05]  /*28c0*/  BSYNC B1 ;  /* 0x0000000000017941 */ /* 0x002fea0003800000 */
.L_x_1672:
        /* <DEDUP_REMOVED lines=18> */
[----:B-----5:R-:W-:-:S04]  /*29f0*/  FADD.FTZ R95, R48, R95 ;  /* 0x0000005f305f7221 */ /* 0x020fc80000010000 */
[----:B------:R-:W-:Y:S02]  /*2a00*/  IMAD.X R126, R90, 0x1, R127, P3 ;  /* 0x000000015a7e7824 */ /* 0x000fe400018e067f */
[----:B--2---:R-:W-:Y:S01]  /*2a10*/  @P4 FMUL.FTZ R95, R95, R84 ;  /* 0x000000545f5f4220 */ /* 0x004fe20000410000 */
[----:B------:R-:W-:-:S04]  /*2a20*/  LEA R84, P3, R85, c[0x0][0x198], 0x2 ;  /* 0x0000660055547a11 */ /* 0x000fc800078610ff */
[----:B------:R-:W-:-:S05]  /*2a30*/  LEA.HI.X R85, R85, c[0x0][0x19c], R126, 0x2, P3 ;  /* 0x0000670055557a11 */ /* 0x000fca00018f147e */
[----:B------:R1:W-:Y:S04]  /*2a40*/  STG.E [R84.64], R95 ;  /* 0x0000005f54007986 */ /* 0x0003e8000c101924 */
.L_x_1675:
[----:B-1----:R-:W-:Y:S05]  /*2a50*/  BSYNC B1 ;  /* 0x0000000000017941 */ /* 0x002fea0003800000 */
.L_x_1674:
[----:B------:R-:W-:Y:S01]  /*2a60*/  BSSY B1, `(.L_x_1676) ;  /* 0x0000018000017945 */ /* 0x000fe20003800000 */
[----:B------:R-:W-:Y:S05]  /*2a70*/  @P1 BRA `(.L_x_1677) ;  /* 0x0000016000001947 */ /* 0x000fea0003800000 */
[----:B------:R-:W-:-:S05]  /*2a80*/  MOV R85, c[0x0][0x1d4] ;  /* 0x0000750000557a02 */ /* 0x000fca0000000f00 */
        /* <DEDUP_REMOVED lines=15> */
[----:B0----5:R-:W-:-:S04]  /*2b80*/  FADD.FTZ R96, R49, R96 ;  /* 0x0000006031607221 */ /* 0x021fc80000010000 */
[----:B------:R-:W-:Y:S01]  /*2b90*/  IMAD.X R126, R90, 0x1, R126, P3 ;  /* 0x000000015a7e7824 */ /* 0x000fe200018e067e */
[----:B------:R-:W-:Y:S01]  /*2ba0*/  LEA R84, P3, R125, c[0x0][0x198], 0x2 ;  /* 0x000066007d547a11 */ /* 0x000fe200078610ff */
[----:B--2---:R-:W-:-:S03]  /*2bb0*/  @P4 FMUL.FTZ R96, R96, R85 ;  /* 0x0000005560604220 */ /* 0x004fc60000410000 */
[----:B------:R-:W-:-:S05]  /*2bc0*/  LEA.HI.X R85, R125, c[0x0][0x19c], R126, 0x2, P3 ;  /* 0x000067007d557a11 */ /* 0x000fca00018f147e */
[----:B------:R0:W-:Y:S04]  /*2bd0*/  STG.E [R84.64], R96 ;  /* 0x0000006054007986 */ /* 0x0001e8000c101924 */
.L_x_1677:
[----:B-1----:R-:W-:Y:S05]  /*2be0*/  BSYNC B1 ;  /* 0x0000000000017941 */ /* 0x002fea0003800000 */
.L_x_1676:
[----:B------:R-:W-:Y:S01]  /*2bf0*/  BSSY B1, `(.L_x_1678) ;  /* 0x0000018000017945 */ /* 0x000fe20003800000 */
[----:B------:R-:W-:Y:S05]  /*2c00*/  @P1 BRA `(.L_x_1679) ;  /* 0x0000016000001947 */ /* 0x000fea0003800000 */
[----:B0-----:R-:W-:-:S04]  /*2c10*/  IMAD.MOV.U32 R85, RZ, RZ, c[0x0][0x1d4] ;  /* 0x00007500ff557624 */ /* 0x001fc800078e00ff */
[----:B------:R-:W-:-:S05]  /*2c20*/  IMAD R84, R85, 0x4, R92 ;  /* 0x0000000455547824 */ /* 0x000fca00078e025c */
[----:B------:R-:W-:-:S04]  /*2c30*/  SHF.L.U32 R125, R84, 0x2, RZ ;  /* 0x00000002547d7819 */ /* 0x000fc800000006ff */
        /* <DEDUP_REMOVED lines=19> */
.L_x_1679:
[----:B0-----:R-:W-:Y:S05]  /*2d70*/  BSYNC B1 ;  /* 0x0000000000017941 */ /* 0x001fea0003800000 */
.L_x_1678:
        /* <DEDUP_REMOVED lines=19> */
[----:B------:R-:W-:Y:S02]  /*2eb0*/  IADD3.X R126, R90, R126, RZ, P3, !PT ;  /* 0x0000007e5a7e7210 */ /* 0x000fe40001ffe4ff */
[----:B------:R-:W-:Y:S01]  /*2ec0*/  LEA R84, P3, R125, c[0x0][0x198], 0x2 ;  /* 0x000066007d547a11 */ /* 0x000fe200078610ff */
[----:B--2---:R-:W-:-:S03]  /*2ed0*/  @P4 FMUL.FTZ R98, R98, R85 ;  /* 0x0000005562624220 */ /* 0x004fc60000410000 */
[----:B------:R-:W-:-:S05]  /*2ee0*/  LEA.HI.X R85, R125, c[0x0][0x19c], R126, 0x2, P3 ;  /* 0x000067007d557a11 */ /* 0x000fca00018f147e */
[----:B------:R0:W-:Y:S04]  /*2ef0*/  STG.E [R84.64], R98 ;  /* 0x0000006254007986 */ /* 0x0001e8000c101924 */
.L_x_1681:
[----:B0-----:R-:W-:Y:S05]  /*2f00*/  BSYNC B1 ;  /* 0x0000000000017941 */ /* 0x001fea0003800000 */
.L_x_1680:
        /* <DEDUP_REMOVED lines=24> */
.L_x_1683:
[----:B0-----:R-:W-:Y:S05]  /*3090*/  BSYNC B1 ;  /* 0x0000000000017941 */ /* 0x001fea0003800000 */
.L_x_1682:
[----:B------:R-:W-:Y:S01]  /*30a0*/  BSSY B1, `(.L_x_1684) ;  /* 0x0000018000017945 */ /* 0x000fe20003800000 */
[----:B------:R-:W-:Y:S05]  /*30b0*/  @P1 BRA `(.L_x_1685) ;  /* 0x0000016000001947 */ /* 0x000fea0003800000 */
[----:B------:R-:W-:-:S04]  /*30c0*/  IMAD.MOV.U32 R85, RZ, RZ, c[0x0][0x1d4] ;  /* 0x00007500ff557624 */ /* 0x000fc800078e00ff */
        /* <DEDUP_REMOVED lines=16> */
[----:B------:R-:W-:Y:S01]  /*31d0*/  IMAD.X R126, R90, 0x1, R126, P3 ;  /* 0x000000015a7e7824 */ /* 0x000fe200018e067e */
[----:B------:R-:W-:Y:S01]  /*31e0*/  LEA R84, P3, R125, c[0x0][0x198], 0x2 ;  /* 0x000066007d547a11 */ /* 0x000fe200078610ff */
[----:B--2---:R-:W-:-:S03]  /*31f0*/  @P4 FMUL.FTZ R100, R100, R85 ;  /* 0x0000005564644220 */ /* 0x004fc60000410000 */
[----:B------:R-:W-:-:S05]  /*3200*/  LEA.HI.X R85, R125, c[0x0][0x19c], R126, 0x2, P3 ;  /* 0x000067007d557a11 */ /* 0x000fca00018f147e */
[----:B------:R0:W-:Y:S04]  /*3210*/  STG.E [R84.64], R100 ;  /* 0x0000006454007986 */ /* 0x0001e8000c101924 */
.L_x_1685:
[----:B0-----:R-:W-:Y:S05]  /*3220*/  BSYNC B1 ;  /* 0x0000000000017941 */ /* 0x001fea0003800000 */
.L_x_1684:
[----:B------:R-:W-:Y:S01]  /*3230*/  BSSY B1, `(.L_x_1686) ;  /* 0x0000018000017945 */ /* 0x000fe20003800000 */
[----:B------:R-:W-:Y:S05]  /*3240*/  @P1 BRA `(.L_x_1687) ;  /* 0x0000016000001947 */ /* 0x000fea0003800000 */
[----:B------:R-:W-:-:S04]  /*3250*/  IMAD.MOV.U32 R85, RZ, RZ, c[0x0][0x1d4] ;  /* 0x00007500ff557624 */ /* 0x000fc800078e00ff */
[----:B------:R-:W-:-:S04]  /*3260*/  IMAD R84, R85, 0x8, R92 ;  /* 0x0000000855547824 */ /* 0x000fc800078e025c */
[----:B------:R-:W-:-:S05]  /*3270*/  IMAD.SHL.U32 R125, R84, 0x4, RZ ;  /* 0x00000004547d7824 */ /* 0x000fca00078e00ff */
[----:B------:R-:W-:Y:S02]  /*3280*/  SHF.R.S32.HI R127, RZ, 0x1f, R125 ;  /* 0x0000001fff7f7819 */ /* 0x000fe4000001147d */
[----:B------:R-:W-:-:S04]  /*3290*/  IADD3 R85, P2, R88, R125, RZ ;  /* 0x0000007d58557210 */ /* 0x000fc80007f5e0ff */
[----:B------:R-:W-:Y:S02]  /*32a0*/  IADD3.X R126, R91, R127, RZ, P2, !PT ;  /* 0x0000007f5b7e7210 */ /* 0x000fe400017fe4ff */
        /* <DEDUP_REMOVED lines=16> */
.L_x_1687:
[----:B0-----:R-:W-:Y:S05]  /*33b0*/  BSYNC B1 ;  /* 0x0000000000017941 */ /* 0x001fea0003800000 */
.L_x_1686:
        /* <DEDUP_REMOVED lines=24> */
.L_x_1689:
[----:B0-----:R-:W-:Y:S05]  /*3540*/  BSYNC B1 ;  /* 0x0000000000017941 */ /* 0x001fea0003800000 */
.L_x_1688:
        /* <DEDUP_REMOVED lines=24> */
.L_x_1691:
[----:B0-----:R-:W-:Y:S05]  /*36d0*/  BSYNC B1 ;  /* 0x0000000000017941 */ /* 0x001fea0003800000 */
.L_x_1690:
        /* <DEDUP_REMOVED lines=24> */
.L_x_1693:
[----:B0-----:R-:W-:Y:S05]  /*3860*/  BSYNC B1 ;  /* 0x0000000000017941 */ /* 0x001fea0003800000 */
.L_x_1692:
        /* <DEDUP_REMOVED lines=24> */
.L_x_1695:
[----:B0-----:R-:W-:Y:S05]  /*39f0*/  BSYNC B1 ;  /* 0x0000000000017941 */ /* 0x001fea0003800000 */
.L_x_1694:
        /* <DEDUP_REMOVED lines=24> */
.L_x_1697:
[----:B0-----:R-:W-:Y:S05]  /*3b80*/  BSYNC B1 ;  /* 0x0000000000017941 */ /* 0x001fea0003800000 */
.L_x_1696:
        /* <DEDUP_REMOVED lines=24> */
.L_x_1699:
[----:B0-----:R-:W-:Y:S05]  /*3d10*/  BSYNC B1 ;  /* 0x0000000000017941 */ /* 0x001fea0003800000 */
.L_x_1698:
        /* <DEDUP_REMOVED lines=24> */
.L_x_1701:
[----:B0-----:R-:W-:Y:S05]  /*3ea0*/  BSYNC B1 ;  /* 0x0000000000017941 */ /* 0x001fea0003800000 */
.L_x_1700:
        /* <DEDUP_REMOVED lines=24> */
.L_x_1703:
[----:B0-----:R-:W-:Y:S05]  /*4030*/  BSYNC B1 ;  /* 0x0000000000017941 */ /* 0x001fea0003800000 */
.L_x_1702:
        /* <DEDUP_REMOVED lines=24> */
.L_x_1705:
[----:B0-----:R-:W-:Y:S05]  /*41c0*/  BSYNC B1 ;  /* 0x0000000000017941 */ /* 0x001fea0003800000 */
.L_x_1704:
        /* <DEDUP_REMOVED lines=17> */
[----:B-----5:R-:W-:Y:S01]  /*42e0*/  FADD.FTZ R111, R64, R111 ;  /* 0x0000006f406f7221 */ /* 0x020fe20000010000 */
[----:B------:R-:W-:-:S04]  /*42f0*/  IADD3 R85, P3, R87, R125, RZ ;  /* 0x0000007d57557210 */ /* 0x000fc80007f7e0ff */
[----:B------:R-:W-:Y:S01]  /*4300*/  IADD3.X R126, R90, R127, RZ, P3, !PT ;  /* 0x0000007f5a7e7210 */ /* 0x000fe20001ffe4ff */
[----:B--2---:R-:W-:Y:S01]  /*4310*/  @P4 FMUL.FTZ R111, R111, R84 ;  /* 0x000000546f6f4220 */ /* 0x004fe20000410000 */
[----:B------:R-:W-:-:S04]  /*4320*/  LEA R84, P3, R85, c[0x0][0x198], 0x2 ;  /* 0x0000660055547a11 */ /* 0x000fc800078610ff */
[----:B------:R-:W-:-:S05]  /*4330*/  LEA.HI.X R85, R85, c[0x0][0x19c], R126, 0x2, P3 ;  /* 0x0000670055557a11 */ /* 0x000fca00018f147e */
[----:B------:R0:W-:Y:S04]  /*4340*/  STG.E [R84.64], R111 ;  /* 0x0000006f54007986 */ /* 0x0001e8000c101924 */
.L_x_1707:
[----:B0-----:R-:W-:Y:S05]  /*4350*/  BSYNC B1 ;  /* 0x0000000000017941 */ /* 0x001fea0003800000 */
.L_x_1706:
        /* <DEDUP_REMOVED lines=24> */
.L_x_1709:
[----:B0-----:R-:W-:Y:S05]  /*44e0*/  BSYNC B1 ;  /* 0x0000000000017941 */ /* 0x001fea0003800000 */
.L_x_1708:
        /* <DEDUP_REMOVED lines=24> */
.L_x_1711:
[----:B0-----:R-:W-:Y:S05]  /*4670*/  BSYNC B1 ;  /* 0x0000000000017941 */ /* 0x001fea0003800000 */
.L_x_1710:
        /* <DEDUP_REMOVED lines=24> */
.L_x_1713:
[----:B0-----:R-:W-:Y:S05]  /*4800*/  BSYNC B1 ;  /* 0x0000000000017941 */ /* 0x001fea0003800000 */
.L_x_1712:
        /* <DEDUP_REMOVED lines=24> */
.L_x_1715:
[----:B0-----:R-:W-:Y:S05]  /*4990*/  BSYNC B1 ;  /* 0x0000000000017941 */ /* 0x001fea0003800000 */
.L_x_1714:
        /* <DEDUP_REMOVED lines=24> */
.L_x_1717:
[----:B0-----:R-:W-:Y:S05]  /*4b20*/  BSYNC B1 ;  /* 0x0000000000017941 */ /* 0x001fea0003800000 */
.L_x_1716:
        /* <DEDUP_REMOVED lines=24> */
.L_x_1719:
[----:B0-----:R-:W-:Y:S05]  /*4cb0*/  BSYNC B1 ;  /* 0x0000000000017941 */ /* 0x001fea0003800000 */
.L_x_1718:
        /* <DEDUP_REMOVED lines=24> */
.L_x_1721:
[----:B0-----:R-:W-:Y:S05]  /*4e40*/  BSYNC B1 ;  /* 0x0000000000017941 */ /* 0x001fea0003800000 */
.L_x_1720:
        /* <DEDUP_REMOVED lines=24> */
.L_x_1723:
[----:B0-----:R-:W-:Y:S05]  /*4fd0*/  BSYNC B1 ;  /* 0x0000000000017941 */ /* 0x001fea0003800000 */
.L_x_1722:
        /* <DEDUP_REMOVED lines=24> */
.L_x_1725:
[----:B0-----:R-:W-:Y:S05]  /*5160*/  BSYNC B1 ;  /* 0x0000000000017941 */ /* 0x001fea0003800000 */
.L_x_1724:
        /* <DEDUP_REMOVED lines=24> */
.L_x_1727:
[----:B0-----:R-:W-:Y:S05]  /*52f0*/  BSYNC B1 ;  /* 0x0000000000017941 */ /* 0x001fea0003800000 */
.L_x_1726:
        /* <DEDUP_REMOVED lines=24> */
.L_x_1729:
[----:B0-----:R-:W-:Y:S05]  /*5480*/  BSYNC B1 ;  /* 0x0000000000017941 */ /* 0x001fea0003800000 */
.L_x_1728:
        /* <DEDUP_REMOVED lines=24> */
.L_x_1731:
[----:B0-----:R-:W-:Y:S05]  /*5610*/  BSYNC B1 ;  /* 0x0000000000017941 */ /* 0x001fea0003800000 */
.L_x_1730:
[----:B------:R-:W-:Y:S01]  /*5620*/  IMAD.MOV.U32 R85, RZ, RZ, c[0x0][0x1d4] ;  /* 0x00007500ff557624 */ /* 0x000fe200078e00ff */
[----:B------:R-:W-:Y:S03]  /*5630*/  BSSY B1, `(.L_x_1732) ;  /* 0x0000017000017945 */ /* 0x000fe60003800000 */
[----:B------:R-:W-:Y:S01]  /*5640*/  IMAD R92, R85, 0x1f, R92 ;  /* 0x0000001f555c7824 */ /* 0x000fe200078e025c */
        /* <DEDUP_REMOVED lines=15> */
[----:B------:R-:W-:-:S03]  /*5740*/  IADD3 R92, P1, R87, R92, RZ ;  /* 0x0000005c575c7210 */ /* 0x000fc60007f3e0ff */
[----:B--2---:R-:W-:Y:S02]  /*5750*/  @P3 FMUL.FTZ R124, R124, R85 ;  /* 0x000000557c7c3220 */ /* 0x004fe40000410000 */
[----:B------:R-:W-:Y:S01]  /*5760*/  IMAD.X R85, R90, 0x1, R126, P1 ;  /* 0x000000015a557824 */ /* 0x000fe200008e067e */
[----:B------:R-:W-:-:S04]  /*5770*/  LEA R84, P1, R92, c[0x0][0x198], 0x2 ;  /* 0x000066005c547a11 */ /* 0x000fc800078210ff */
[----:B------:R-:W-:-:S05]  /*5780*/  LEA.HI.X R85, R92, c[0x0][0x19c], R85, 0x2, P1 ;  /* 0x000067005c557a11 */ /* 0x000fca00008f1455 */
[----:B------:R0:W-:Y:S04]  /*5790*/  STG.E [R84.64], R124 ;  /* 0x0000007c54007986 */ /* 0x0001e8000c101924 */
.L_x_1733:
[----:B0-----:R-:W-:Y:S05]  /*57a0*/  BSYNC B1 ;  /* 0x0000000000017941 */ /* 0x001fea0003800000 */
.L_x_1732:
[----:B-----5:R-:W-:Y:S01]  /*57b0*/  FMUL.FTZ R84, R5, R94 ;  /* 0x0000005e05547220 */ /* 0x020fe20000410000 */
[----:B------:R-:W-:-:S03]  /*57c0*/  LOP3.LUT P1, RZ, R24, 0x3, RZ, 0xc0, !PT ;  /* 0x0000000318ff7812 */ /* 0x000fc6000782c0ff */
        /* <DEDUP_REMOVED lines=33> */
.L_x_1799:
[----:B01----:R-:W-:Y:S01]  /*59e0*/  FADD.FTZ R129, R129, R84 ;  /* 0x0000005481817221 */ /* 0x003fe20000010000 */
[----:B------:R-:W-:Y:S05]  /*59f0*/  BRA.DIV ~URZ, `(.L_x_1735) ;  /* 0x00002fa27f007947 */ /* 0x000fea000b800000 */
[----:B------:R0:W1:Y:S02]  /*5a00*/  SHFL.BFLY PT, R84, R129, 0x1, 0x1f ;  /* 0x0c201f0081547f89 */ /* 0x00006400000e0000 */
.L_x_1800:
[----:B------:R-:W-:Y:S01]  /*5a10*/  ISETP.GE.OR P1, PT, R86, R17, P1 ;  /* 0x000000115600720c */ /* 0x000fe20000f26670 */
[----:B------:R-:W-:Y:S01]  /*5a20*/  BSSY B1, `(.L_x_1736) ;  /* 0x000001b000017945 */ /* 0x000fe20003800000 */
[----:B-1----:R-:W-:-:S11]  /*5a30*/  FADD.FTZ R84, R129, R84 ;  /* 0x0000005481547221 */ /* 0x002fd60000010000 */
[----:B------:R-:W-:Y:S05]  /*5a40*/  @P1 BRA `(.L_x_1737) ;  /* 0x0000018000001947 */ /* 0x000fea0003800000 */
[----:B------:R-:W-:-:S04]  /*5a50*/  ISETP.NE.U32.AND P1, PT, RZ, c[0x0][0x218], PT ;  /* 0x00008600ff007a0c */ /* 0x000fc80003f25070 */
[----:B------:R-:W-:-:S13]  /*5a60*/  ISETP.NE.AND.EX P3, PT, RZ, c[0x0][0x21c], PT, P1 ;  /* 0x00008700ff007a0c */ /* 0x000fda0003f65310 */
[----:B------:R-:W-:Y:S02]  /*5a70*/  @P3 IMAD R85, R23, c[0x0][0x220], R25 ;  /* 0x0000880017553a24 */ /* 0x000fe400078e0219 */
[----:B------:R-:W-:-:S03]  /*5a80*/  @P3 IMAD.MOV.U32 R126, RZ, RZ, 0x4 ;  /* 0x00000004ff7e3424 */ /* 0x000fc600078e00ff */
[----:B------:R-:W-:-:S05]  /*5a90*/  @P3 IADD3 R85, R85, -0x1, RZ ;  /* 0xffffffff55553810 */ /* 0x000fca0007ffe0ff */
[----:B------:R-:W-:-:S04]  /*5aa0*/  @P3 IMAD R85, R85, c[0x0][0x220], R86 ;  /* 0x0000880055553a24 */ /* 0x000fc800078e0256 */
[----:B------:R-:W-:-:S06]  /*5ab0*/  @P3 IMAD.WIDE R126, R85, R126, c[0x0][0x218] ;  /* 0x00008600557e3625 */ /* 0x000fcc00078e027e */
[----:B------:R-:W2:Y:S01]  /*5ac0*/  @P3 LDG.E R127, [R126.64] ;  /* 0x000000247e7f3981 */ /* 0x000ea2000c1e1900 */
[----:B------:R-:W-:Y:S01]  /*5ad0*/  ISETP.NE.U32.AND P1, PT, RZ, c[0x0][0x228], PT ;  /* 0x00008a00ff007a0c */ /* 0x000fe20003f25070 */
[----:B------:R-:W-:-:S03]  /*5ae0*/  FMUL.FTZ R92, R84, c[0x0][0x1f0] ;  /* 0x00007c00545c7a20 */ /* 0x000fc60000410000 */
[----:B------:R-:W-:-:S13]  /*5af0*/  ISETP.NE.AND.EX P1, PT, RZ, c[0x0][0x22c], PT, P1 ;  /* 0x00008b00ff007a0c */ /* 0x000fda0003f25310 */
[----:B------:R-:W-:Y:S01]  /*5b00*/  @P1 IADD3 R85, R86, 0x1, -R25 ;  /* 0x0000000156551810 */ /* 0x000fe20007ffe819 */
[----:B--2---:R-:W-:Y:S01]  /*5b10*/  @P3 FADD.FTZ R92, R92, R127 ;  /* 0x0000007f5c5c3221 */ /* 0x004fe20000010000 */
[----:B------:R-:W-:-:S04]  /*5b20*/  @P1 ISETP.GE.AND P3, PT, R86, R89, PT ;  /* 0x000000595600120c */ /* 0x000fc80003f66270 */
[----:B------:R-:W-:-:S04]  /*5b30*/  @P1 SEL R84, R22, RZ, !P3 ;  /* 0x000000ff16541207 */ /* 0x000fc80005800000 */
[----:B------:R-:W-:Y:S01]  /*5b40*/  @P1 IADD3 R125, R84, R85, RZ ;  /* 0x00000055547d1210 */ /* 0x000fe20007ffe0ff */
[----:B------:R-:W-:-:S04]  /*5b50*/  @P1 IMAD.MOV.U32 R84, RZ, RZ, 0x4 ;  /* 0x00000004ff541424 */ /* 0x000fc800078e00ff */
[----:B------:R-:W-:-:S06]  /*5b60*/  @P1 IMAD.WIDE R84, R23, R84, c[0x0][0x228] ;  /* 0x00008a0017541625 */ /* 0x000fcc00078e0254 */
[----:B------:R-:W2:Y:S01]  /*5b70*/  @P1 LDG.E R84, [R84.64] ;  /* 0x0000002454541981 */ /* 0x000ea2000c1e1900 */
[----:B------:R-:W2:Y:S01]  /*5b80*/  @P1 I2F R125, R125 ;  /* 0x0000007d007d1306 */ /* 0x000ea20000201400 */
[----:B------:R-:W-:Y:S02]  /*5b90*/  IMAD.IADD R127, R86, 0x1, -R0 ;  /* 0x00000001567f7824 */ /* 0x000fe400078e0a00 */
[----:B--2---:R-:W-:-:S05]  /*5ba0*/  @P1 FFMA.FTZ R92, R125, R84, R92 ;  /* 0x000000547d5c1223 */ /* 0x004fca000001005c */
[----:B------:R1:W-:Y:S01]  /*5bb0*/  STS [R127.X4+0x410], R92 ;  /* 0x0004105c7f007388 */ /* 0x0003e20000004800 */
[----:B------:R-:W-:-:S03]  /*5bc0*/  @!P0 FMNMX.FTZ R3, R3, R92, !PT ;  /* 0x0000005c03038209 */ /* 0x000fc60007810000 */
.L_x_1737:
[----:B------:R-:W-:Y:S05]  /*5bd0*/  BSYNC B1 ;  /* 0x0000000000017941 */ /* 0x000fea0003800000 */
.L_x_1736:
[----:B------:R-:W-:-:S04]  /*5be0*/  IADD3 R86, R86, 0x10, RZ ;  /* 0x0000001056567810 */ /* 0x000fc80007ffe0ff */
[----:B------:R-:W-:-:S13]  /*5bf0*/  ISETP.GE.AND P0, PT, R86, R78, PT ;  /* 0x0000004e5600720c */ /* 0x000fda0003f06270 */
[----:B01----:R-:W-:Y:S01]  /*5c00*/  @P0 CALL.REL.NOINC `(.L_x_1669) ;  /* 0x0000001000000944 */ /* 0x003fe20003c00000 */
[----:B------:R-:W-:Y:S05]  /*5c10*/  BRA `(.L_x_1738) ;  /* 0xffffc7d000007947 */ /* 0x000fea000383ffff */
.L_x_1669:
[----:B------:R-:W-:Y:S05]  /*5c20*/  BSYNC B0 ;  /* 0x0000000000007941 */ /* 0x000fea0003800000 */
.L_x_1668:
[----:B------:R-:W-:Y:S01]  /*5c30*/  SHF.R.S32.HI R7, RZ, 0x1f, R24 ;  /* 0x0000001fff077819 */ /* 0x000fe20000011418 */
[----:B------:R-:W-:Y:S05]  /*5c40*/  BRA.DIV ~URZ, `(.L_x_1739) ;  /* 0x00002dd27f007947 */ /* 0x000fea000b800000 */
[----:B------:R1:W2:Y:S02]  /*5c50*/  SHFL.BFLY PT, R4, R3, 0x10, 0x1f ;  /* 0x0e001f0003047f89 */ /* 0x0002a400000e0000 */
.L_x_1801:
[----:B--2---:R-:W-:Y:S01]  /*5c60*/  FMNMX.FTZ R6, R4, R3, !PT ;  /* 0x0000000304067209 */ /* 0x004fe20007810000 */
[----:B------:R-:W-:Y:S05]  /*5c70*/  BRA.DIV ~URZ, `(.L_x_1740) ;  /* 0x00002e227f007947 */ /* 0x000fea000b800000 */
[----:B-1----:R-:W1:Y:S02]  /*5c80*/  SHFL.BFLY PT, R3, R6, 0x8, 0x1f ;  /* 0x0d001f0006037f89 */ /* 0x002e6400000e0000 */
[----:B-1----:R-:W-:-:S05]  /*5c90*/  FMNMX.FTZ R4, R6, R3, !PT ;  /* 0x0000000306047209 */ /* 0x002fca0007810000 */
[----:B------:R1:W2:Y:S02]  /*5ca0*/  SHFL.BFLY PT, R5, R4, 0x4, 0x1f ;  /* 0x0c801f0004057f89 */ /* 0x0002a400000e0000 */
.L_x_1802:
[----:B------:R-:W-:Y:S01]  /*5cb0*/  LEA.HI R12, R7, R24, RZ, 0x5 ;  /* 0x00000018070c7211 */ /* 0x000fe200078f28ff */
[----:B------:R-:W-:Y:S01]  /*5cc0*/  WARPSYNC 0xffffffff ;  /* 0xffffffff00007948 */ /* 0x000fe20003800000 */
[----:B--2---:R-:W-:Y:S02]  /*5cd0*/  FMNMX.FTZ R5, R5, R4, !PT ;  /* 0x0000000405057209 */ /* 0x004fe40007810000 */
[----:B------:R-:W-:-:S05]  /*5ce0*/  LOP3.LUT R3, R12, 0xffffffe0, RZ, 0xc0, !PT ;  /* 0xffffffe00c037812 */ /* 0x000fca00078ec0ff */
[----:B------:R-:W-:-:S05]  /*5cf0*/  IMAD.IADD R3, R24, 0x1, -R3 ;  /* 0x0000000118037824 */ /* 0x000fca00078e0a03 */
        /* <DEDUP_REMOVED lines=13> */
[----:B0-----:R0:W1:Y:S01]  /*5dd0*/  SHFL.IDX PT, R15, R5, RZ, 0x1f ;  /* 0x00001fff050f7589 */ /* 0x00106200000e0000 */
[----:B------:R-:W-:Y:S05]  /*5de0*/  @P1 BRA `(.L_x_1742) ;  /* 0x0000071000001947 */ /* 0x000fea0003800000 */
[----:B------:R-:W-:Y:S01]  /*5df0*/  LOP3.LUT R4, RZ, R0, RZ, 0x33, !PT ;  /* 0x00000000ff047212 */ /* 0x000fe200078e33ff */
[----:B------:R-:W-:Y:S01]  /*5e00*/  BSSY B1, `(.L_x_1743) ;  /* 0x0000027000017945 */ /* 0x000fe20003800000 */
[----:B------:R-:W-:Y:S02]  /*5e10*/  IMAD.MOV.U32 R6, RZ, RZ, RZ ;  /* 0x000000ffff067224 */ /* 0x000fe400078e00ff */
[----:B------:R-:W-:Y:S01]  /*5e20*/  IADD3 R7, -R24, R25, R4 ;  /* 0x0000001918077210 */ /* 0x000fe20007ffe104 */
[----:B------:R-:W-:-:S03]  /*5e30*/  IMAD.MOV.U32 R10, RZ, RZ, R9 ;  /* 0x000000ffff0a7224 */ /* 0x000fc600078e0009 */
[----:B------:R-:W-:-:S04]  /*5e40*/  LEA.HI R4, R7, 0x1, RZ, 0x1a ;  /* 0x0000000107047811 */ /* 0x000fc800078fd0ff */
[----:B------:R-:W-:-:S13]  /*5e50*/  LOP3.LUT P0, R4, R4, 0x3, RZ, 0xc0, !PT ;  /* 0x0000000304047812 */ /* 0x000fda000780c0ff */
[----:B------:R-:W-:Y:S05]  /*5e60*/  @!P0 BRA `(.L_x_1744) ;  /* 0x0000020000008947 */ /* 0x000fea0003800000 */
[----:B------:R-:W-:Y:S01]  /*5e70*/  IMAD R14, R28, c[0x0][0x1d4], RZ ;  /* 0x000075001c0e7a24 */ /* 0x000fe200078e02ff */
[--C-:B0-----:R-:W-:Y:S01]  /*5e80*/  SHF.R.S32.HI R5, RZ, 0x1f, R9.reuse ;  /* 0x0000001fff057819 */ /* 0x101fe20000011409 */
        /* <DEDUP_REMOVED lines=9> */
.L_x_1748:
[----:B------:R-:W-:Y:S01]  /*5f20*/  BSSY B2, `(.L_x_1745) ;  /* 0x000000b000027945 */ /* 0x000fe20003800000 */
[----:B0-----:R-:W-:Y:S05]  /*5f30*/  @!P0 BRA `(.L_x_1746) ;  /* 0x0000005000008947 */ /* 0x001fea0003800000 */
[----:B------:R-:W-:-:S06]  /*5f40*/  MOV R4, R14 ;  /* 0x0000000e00047202 */ /* 0x000fcc0000000f00 */
[----:B------:R-:W2:Y:S01]  /*5f50*/  LDG.E.U8 R4, [R4.64] ;  /* 0x0000002404047981 */ /* 0x000ea2000c1e1100 */
[----:B------:R-:W-:Y:S01]  /*5f60*/  IMAD.MOV.U32 R13, RZ, RZ, RZ ;  /* 0x000000ffff0d7224 */ /* 0x000fe200078e00ff */
[----:B--2---:R-:W-:-:S13]  /*5f70*/  ISETP.NE.AND P3, PT, R4, RZ, PT ;  /* 0x000000ff0400720c */ /* 0x004fda0003f65270 */
[----:B------:R-:W-:Y:S05]  /*5f80*/  @P3 BRA `(.L_x_1747) ;  /* 0x0000004000003947 */ /* 0x000fea0003800000 */
.L_x_1746:
[----:B------:R-:W0:Y:S02]  /*5f90*/  LDS R4, [R11] ;  /* 0x000000000b047984 */ /* 0x000e240000000800 */
[----:B01----:R-:W-:-:S04]  /*5fa0*/  FADD.FTZ R4, -R15, R4 ;  /* 0x000000040f047221 */ /* 0x003fc80000010100 */
[----:B------:R-:W-:-:S04]  /*5fb0*/  FMUL.FTZ R4, R4, 1.4426950216293334961 ;  /* 0x3fb8aa3b04047820 */ /* 0x000fc80000410000 */
[----:B------:R0:W1:Y:S03]  /*5fc0*/  MUFU.EX2 R13, R4 ;  /* 0x00000004000d7308 */ /* 0x0000660000000800 */
.L_x_1747:
[----:B------:R-:W-:Y:S05]  /*5fd0*/  BSYNC B2 ;  /* 0x0000000000027941 */ /* 0x000fea0003800000 */
.L_x_1745:
        /* <DEDUP_REMOVED lines=9> */
.L_x_1744:
[----:B------:R-:W-:Y:S05]  /*6070*/  BSYNC B1 ;  /* 0x0000000000017941 */ /* 0x000fea0003800000 */
.L_x_1743:
        /* <DEDUP_REMOVED lines=11> */
[----:B------:R-:W-:-:S07]  /*6130*/  IADD3 R7, R5, 0x410, RZ ;  /* 0x0000041005077810 */ /* 0x000fce0007ffe0ff */
.L_x_1761:
        /* <DEDUP_REMOVED lines=8> */
.L_x_1750:
[----:B------:R-:W0:Y:S02]  /*61c0*/  LDS R8, [R7+-0x200] ;  /* 0xfffe000007087984 */ /* 0x000e240000000800 */
[----:B01----:R-:W-:-:S04]  /*61d0*/  FADD.FTZ R8, -R15, R8 ;  /* 0x000000080f087221 */ /* 0x003fc80000010100 */
[----:B------:R-:W-:-:S06]  /*61e0*/  FMUL.FTZ R8, R8, 1.4426950216293334961 ;  /* 0x3fb8aa3b08087820 */ /* 0x000fcc0000410000 */
[----:B------:R-:W0:Y:S02]  /*61f0*/  MUFU.EX2 R8, R8 ;  /* 0x0000000800087308 */ /* 0x000e240000000800 */
.L_x_1751:
[----:B------:R-:W-:Y:S05]  /*6200*/  BSYNC B1 ;  /* 0x0000000000017941 */ /* 0x000fea0003800000 */
.L_x_1749:
[----:B0-----:R0:W-:Y:S01]  /*6210*/  STS [R7+-0x200], R8 ;  /* 0xfffe000807007388 */ /* 0x0011e20000000800 */
[----:B------:R-:W-:Y:S01]  /*6220*/  BSSY B1, `(.L_x_1752) ;  /* 0x000000b000017945 */ /* 0x000fe20003800000 */
[----:B------:R-:W-:Y:S01]  /*6230*/  FADD.FTZ R11, R8, R6 ;  /* 0x00000006080b7221 */ /* 0x000fe20000010000 */
[----:B------:R-:W-:Y:S05]  /*6240*/  @!P0 BRA `(.L_x_1753) ;  /* 0x0000004000008947 */ /* 0x000fea0003800000 */
[----:B------:R-:W2:Y:S02]  /*6250*/  LDG.E.U8 R6, [R4.64+0x40] ;  /* 0x0000402404067981 */ /* 0x000ea4000c1e1100 */
[----:B--2---:R-:W-:-:S13]  /*6260*/  ISETP.NE.AND P3, PT, R6, RZ, PT ;  /* 0x000000ff0600720c */ /* 0x004fda0003f65270 */
[----:B------:R-:W-:Y:S01]  /*6270*/  @P3 MOV R6, RZ ;  /* 0x000000ff00063202 */ /* 0x000fe20000000f00 */
[----:B------:R-:W-:Y:S05]  /*6280*/  @P3 BRA `(.L_x_1754) ;  /* 0x0000004000003947 */ /* 0x000fea0003800000 */
.L_x_1753:
[----:B------:R-:W2:Y:S02]  /*6290*/  LDS R6, [R7+-0x100] ;  /* 0xffff000007067984 */ /* 0x000ea40000000800 */
[----:B-12---:R-:W-:-:S04]  /*62a0*/  FADD.FTZ R6, -R15, R6 ;  /* 0x000000060f067221 */ /* 0x006fc80000010100 */
[----:B------:R-:W-:-:S06]  /*62b0*/  FMUL.FTZ R6, R6, 1.4426950216293334961 ;  /* 0x3fb8aa3b06067820 */ /* 0x000fcc0000410000 */
[----:B------:R-:W1:Y:S02]  /*62c0*/  MUFU.EX2 R6, R6 ;  /* 0x0000000600067308 */ /* 0x000e640000000800 */
.L_x_1754:
[----:B------:R-:W-:Y:S05]  /*62d0*/  BSYNC B1 ;  /* 0x0000000000017941 */ /* 0x000fea0003800000 */
.L_x_1752:
        /* <DEDUP_REMOVED lines=8> */
.L_x_1756:
[----:B-1----:R-:W1:Y:S02]  /*6360*/  LDS R6, [R7] ;  /* 0x0000000007067984 */ /* 0x002e640000000800 */
[----:B-1----:R-:W-:-:S04]  /*6370*/  FADD.FTZ R6, -R15, R6 ;  /* 0x000000060f067221 */ /* 0x002fc80000010100 */
[----:B------:R-:W-:-:S06]  /*6380*/  FMUL.FTZ R6, R6, 1.4426950216293334961 ;  /* 0x3fb8aa3b06067820 */ /* 0x000fcc0000410000 */
[----:B------:R-:W1:Y:S02]  /*6390*/  MUFU.EX2 R6, R6 ;  /* 0x0000000600067308 */ /* 0x000e640000000800 */
.L_x_1757:
[----:B------:R-:W-:Y:S05]  /*63a0*/  BSYNC B1 ;  /* 0x0000000000017941 */ /* 0x000fea0003800000 */
.L_x_1755:
[----:B-1----:R1:W-:Y:S01]  /*63b0*/  STS [R7], R6 ;  /* 0x0000000607007388 */ /* 0x0023e20000000800 */
[----:B------:R-:W-:Y:S01]  /*63c0*/  BSSY B1, `(.L_x_1758) ;  /* 0x000000b000017945 */ /* 0x000fe20003800000 */
[----:B------:R-:W-:Y:S01]  /*63d0*/  FADD.FTZ R13, R11, R6 ;  /* 0x000000060b0d7221 */ /* 0x000fe20000010000 */
[----:B------:R-:W-:Y:S05]  /*63e0*/  @!P0 BRA `(.L_x_1759) ;  /* 0x0000004000008947 */ /* 0x000fea0003800000 */
[----:B-1----:R-:W2:Y:S02]  /*63f0*/  LDG.E.U8 R6, [R4.64+0xc0] ;  /* 0x0000c02404067981 */ /* 0x002ea4000c1e1100 */
[----:B--2---:R-:W-:-:S13]  /*6400*/  ISETP.NE.AND P3, PT, R6, RZ, PT ;  /* 0x000000ff0600720c */ /* 0x004fda0003f65270 */
[----:B0-----:R-:W-:Y:S01]  /*6410*/  @P3 IMAD.MOV.U32 R8, RZ, RZ, RZ ;  /* 0x000000ffff083224 */ /* 0x001fe200078e00ff */
[----:B------:R-:W-:Y:S05]  /*6420*/  @P3 BRA `(.L_x_1760) ;  /* 0x0000004000003947 */ /* 0x000fea0003800000 */
.L_x_1759:
[----:B-1----:R-:W1:Y:S02]  /*6430*/  LDS R6, [R7+0x100] ;  /* 0x0001000007067984 */ /* 0x002e640000000800 */
[----:B-1----:R-:W-:-:S04]  /*6440*/  FADD.FTZ R6, -R15, R6 ;  /* 0x000000060f067221 */ /* 0x002fc80000010100 */
[----:B------:R-:W-:-:S04]  /*6450*/  FMUL.FTZ R6, R6, 1.4426950216293334961 ;  /* 0x3fb8aa3b06067820 */ /* 0x000fc80000410000 */
[----:B0-----:R0:W1:Y:S03]  /*6460*/  MUFU.EX2 R8, R6 ;  /* 0x0000000600087308 */ /* 0x0010660000000800 */
.L_x_1760:
[----:B------:R-:W-:Y:S05]  /*6470*/  BSYNC B1 ;  /* 0x0000000000017941 */ /* 0x000fea0003800000 */
.L_x_1758:
[----:B------:R-:W-:Y:S01]  /*6480*/  IADD3 R10, R10, 0x100, RZ ;  /* 0x000001000a0a7810 */ /* 0x000fe20007ffe0ff */
[----:B-1----:R1:W-:Y:S01]  /*6490*/  STS [R7+0x100], R8 ;  /* 0x0001000807007388 */ /* 0x0023e20000000800 */
[----:B------:R-:W-:Y:S01]  /*64a0*/  IADD3 R11, P4, R4, 0x100, RZ ;  /* 0x00000100040b7810 */ /* 0x000fe20007f9e0ff */
[----:B0-----:R-:W-:Y:S01]  /*64b0*/  FADD.FTZ R6, R13, R8 ;  /* 0x000000080d067221 */ /* 0x001fe20000010000 */
[----:B------:R-:W-:-:S03]  /*64c0*/  ISETP.GE.AND P3, PT, R10, R25, PT ;  /* 0x000000190a00720c */ /* 0x000fc60003f66270 */
[----:B------:R-:W-:Y:S01]  /*64d0*/  IMAD.X R14, RZ, RZ, R5, P4 ;  /* 0x000000ffff0e7224 */ /* 0x000fe200020e0605 */
[----:B-1----:R-:W-:-:S09]  /*64e0*/  IADD3 R7, R7, 0x400, RZ ;  /* 0x0000040007077810 */ /* 0x002fd20007ffe0ff */
[----:B------:R-:W-:Y:S05]  /*64f0*/  @!P3 BRA `(.L_x_1761) ;  /* 0xfffffc400000b947 */ /* 0x000fea000383ffff */
.L_x_1742:
[----:B------:R-:W-:Y:S05]  /*6500*/  BSYNC B0 ;  /* 0x0000000000007941 */ /* 0x000fea0003800000 */
.L_x_1741:
        /* <DEDUP_REMOVED lines=21> */
[----:B-1----:R-:W1:Y:S01]  /*6660*/  LDC.U8 R15, c[0x0][0x26c] ;  /* 0x00009b00ff0f7b82 */ /* 0x002e620000000000 */
[----:B------:R-:W-:Y:S01]  /*6670*/  BSSY B0, `(.L_x_1762) ;  /* 0x0000048000007945 */ /* 0x000fe20003800000 */
[----:B-1----:R-:W-:-:S13]  /*6680*/  ISETP.NE.AND P0, PT, R15, RZ, PT ;  /* 0x000000ff0f00720c */ /* 0x002fda0003f05270 */
        /* <DEDUP_REMOVED lines=12> */
[----:B------:R0:W1:Y:S03]  /*6750*/  MUFU.RCP R13, R7 ;  /* 0x00000007000d7308 */ /* 0x0000660000001000 */
[----:B------:R-:W-:-:S02]  /*6760*/  LEA.HI R8, R6, 0x1, RZ, 0x1a ;  /* 0x0000000106087811 */ /* 0x000fc400078fd0ff */
[----:B------:R-:W-:Y:S02]  /*6770*/  ISETP.GE.U32.AND P1, PT, R6, 0xc0, PT ;  /* 0x000000c00600780c */ /* 0x000fe40003f26070 */
[----:B------:R-:W-:-:S13]  /*6780*/  LOP3.LUT P3, R8, R8, 0x3, RZ, 0xc0, !PT ;  /* 0x0000000308087812 */ /* 0x000fda000786c0ff */
[----:B------:R-:W-:Y:S05]  /*6790*/  @!P3 BRA `(.L_x_1765) ;  /* 0x000001200000b947 */ /* 0x000fea0003800000 */
[----:B01----:R-:W-:Y:S02]  /*67a0*/  IADD3 R11, P3, R9, R4, RZ ;  /* 0x00000004090b7210 */ /* 0x003fe40007f7e0ff */
[----:B------:R-:W-:Y:S02]  /*67b0*/  IADD3 R19, R19, 0x410, RZ ;  /* 0x0000041013137810 */ /* 0x000fe40007ffe0ff */
[----:B------:R-:W-:Y:S02]  /*67c0*/  LEA R10, P4, R11, c[0x0][0x260], 0x2 ;  /* 0x000098000b0a7a11 */ /* 0x000fe400078810ff */
[----:B------:R-:W-:-:S04]  /*67d0*/  LEA.HI.X.SX32 R6, R9, R5, 0x1, P3 ;  /* 0x0000000509067211 */ /* 0x000fc800018f0eff */
[----:B------:R-:W-:-:S04]  /*67e0*/  LEA.HI.X R11, R11, c[0x0][0x264], R6, 0x2, P4 ;  /* 0x000099000b0b7a11 */ /* 0x000fc800020f1406 */
.L_x_1766:
        /* <DEDUP_REMOVED lines=13> */
.L_x_1765:
[----:B01----:R-:W-:Y:S05]  /*68c0*/  BSYNC B1 ;  /* 0x0000000000017941 */ /* 0x003fea0003800000 */
.L_x_1764:
        /* <DEDUP_REMOVED lines=9> */
.L_x_1767:
        /* <DEDUP_REMOVED lines=25> */
.L_x_1763:
[----:B------:R-:W-:Y:S05]  /*6af0*/  BSYNC B0 ;  /* 0x0000000000007941 */ /* 0x000fea0003800000 */
.L_x_1762:
[----:B0-----:R-:W-:Y:S01]  /*6b00*/  LEA.HI R4, R17, R17, RZ, 0x1 ;  /* 0x0000001111047211 */ /* 0x001fe200078f08ff */
[----:B------:R-:W-:Y:S01]  /*6b10*/  IMAD.SHL.U32 R13, R3, 0x4, RZ ;  /* 0x00000004030d7824 */ /* 0x000fe200078e00ff */
[----:B------:R-:W-:Y:S01]  /*6b20*/  SHF.R.S32.HI R12, RZ, 0x5, R12 ;  /* 0x00000005ff0c7819 */ /* 0x000fe2000001140c */
[----:B------:R-:W-:Y:S01]  /*6b30*/  BSSY B0, `(.L_x_1768) ;  /* 0x0000017000007945 */ /* 0x000fe20003800000 */
[----:B------:R-:W-:Y:S01]  /*6b40*/  LOP3.LUT R4, R4, 0xfffffffe, RZ, 0xc0, !PT ;  /* 0xfffffffe04047812 */ /* 0x000fe200078ec0ff */
[--C-:B------:R-:W-:Y:S01]  /*6b50*/  IMAD R14, R18, c[0x0][0x1d4], R13.reuse ;  /* 0x00007500120e7a24 */ /* 0x100fe200078e020d */
[----:B------:R-:W-:Y:S01]  /*6b60*/  CS2R R10, SRZ ;  /* 0x00000000000a7805 */ /* 0x000fe2000001ff00 */
[----:B------:R-:W-:Y:S01]  /*6b70*/  IMAD R79, R79, c[0x0][0x1d4], R13 ;  /* 0x000075004f4f7a24 */ /* 0x000fe200078e020d */
[----:B------:R-:W-:Y:S01]  /*6b80*/  CS2R R8, SRZ ;  /* 0x0000000000087805 */ /* 0x000fe2000001ff00 */
[----:B------:R-:W-:Y:S01]  /*6b90*/  IMAD.IADD R5, R17, 0x1, -R4 ;  /* 0x0000000111057824 */ /* 0x000fe200078e0a04 */
[----:B-1----:R-:W-:Y:S01]  /*6ba0*/  SHF.R.S32.HI R15, RZ, 0x1f, R14 ;  /* 0x0000001fff0f7819 */ /* 0x002fe2000001140e */
[----:B--2---:R-:W-:Y:S01]  /*6bb0*/  IMAD.MOV.U32 R7, RZ, RZ, RZ ;  /* 0x000000ffff077224 */ /* 0x004fe200078e00ff */
[----:B------:R-:W-:-:S02]  /*6bc0*/  SHF.R.S32.HI R19, RZ, 0x1f, R79 ;  /* 0x0000001fff137819 */ /* 0x000fc4000001144f */
[----:B------:R-:W-:-:S04]  /*6bd0*/  ISETP.NE.AND P1, PT, R12, R5, PT ;  /* 0x000000050c00720c */ /* 0x000fc80003f25270 */
        /* <DEDUP_REMOVED lines=11> */
.L_x_1770:
[----:B-----5:R0:W-:Y:S02]  /*6c90*/  STS.128 [R3.X16+0x210], R8 ;  /* 0x0002100803007388 */ /* 0x0201e4000000cc00 */
.L_x_1769:
[----:B------:R-:W-:Y:S05]  /*6ca0*/  BSYNC B0 ;  /* 0x0000000000007941 */ /* 0x000fea0003800000 */
.L_x_1768:
[----:B------:R-:W-:Y:S01]  /*6cb0*/  IMAD.IADD R22, R12, 0x1, R0 ;  /* 0x000000010c167824 */ /* 0x000fe200078e0200 */
[----:B------:R-:W-:Y:S01]  /*6cc0*/  IMNMX R27, R17, c[0x0][0x1d4], PT ;  /* 0x00007500111b7a17 */ /* 0x000fe20003800200 */
[----:B------:R-:W-:Y:S01]  /*6cd0*/  BAR.SYNC.DEFER_BLOCKING 0x0 ;  /* 0x0000000000007b1d */ /* 0x000fe20000010000 */
[----:B------:R-:W-:Y:S02]  /*6ce0*/  IMAD.MOV.U32 R6, RZ, RZ, RZ ;  /* 0x000000ffff067224 */ /* 0x000fe400078e00ff */
[----:B------:R-:W-:-:S03]  /*6cf0*/  IMAD.SHL.U32 R28, R22, 0x80, RZ ;  /* 0x00000080161c7824 */ /* 0x000fc600078e00ff */
[----:B------:R-:W-:Y:S02]  /*6d00*/  BSSY B0, `(.L_x_1771) ;  /* 0x0000083000007945 */ /* 0x000fe40003800000 */
[----:B------:R-:W-:Y:S02]  /*6d10*/  SHF.R.S32.HI R30, RZ, 0x1f, R28 ;  /* 0x0000001fff1e7819 */ /* 0x000fe4000001141c */
        /* <DEDUP_REMOVED lines=8> */
[----:B------:R-:W-:Y:S01]  /*6da0*/  IADD3 R5, -R25, RZ, RZ ;  /* 0x000000ff19057210 */ /* 0x000fe20007ffe1ff */
        /* <DEDUP_REMOVED lines=10> */
[----:B------:R-:W-:Y:S01]  /*6e50*/  CS2R R4, SRZ ;  /* 0x0000000000047805 */ /* 0x000fe2000001ff00 */
[----:B------:R-:W-:Y:S02]  /*6e60*/  IMAD.WIDE R32, R32, R33, c[0x0][0x238] ;  /* 0x00008e0020207625 */ /* 0x000fe400078e0221 */
[----:B------:R-:W-:-:S13]  /*6e70*/  LOP3.LUT P0, RZ, R29, 0x2, RZ, 0xc0, !PT ;  /* 0x000000021dff7812 */ /* 0x000fda000780c0ff */
[----:B------:R-:W-:Y:S05]  /*6e80*/  @P0 BRA `(.L_x_1774) ;  /* 0x000001b000000947 */ /* 0x000fea0003800000 */
[----:B------:R-:W-:-:S05]  /*6e90*/  IADD3 R28, P0, R79, R28, RZ ;  /* 0x0000001c4f1c7210 */ /* 0x000fca0007f1e0ff */
[----:B------:R-:W-:Y:S01]  /*6ea0*/  IMAD.X R5, R19, 0x1, R30, P0 ;  /* 0x0000000113057824 */ /* 0x000fe200000e061e */
        /* <DEDUP_REMOVED lines=20> */
.L_x_1775:
[----:B-12--5:R-:W-:Y:S01]  /*6ff0*/  FFMA.FTZ R4, R28, R4, RZ ;  /* 0x000000041c047223 */ /* 0x026fe200000100ff */
[----:B------:R-:W-:Y:S01]  /*7000*/  IADD3 R34, R22, 0x2, RZ ;  /* 0x0000000216227810 */ /* 0x000fe20007ffe0ff */
[C---:B------:R-:W-:Y:S02]  /*7010*/  FFMA.FTZ R5, R28.reuse, R5, RZ ;  /* 0x000000051c057223 */ /* 0x040fe400000100ff */
[C---:B------:R-:W-:Y:S02]  /*7020*/  FFMA.FTZ R6, R28.reuse, R6, RZ ;  /* 0x000000061c067223 */ /* 0x040fe400000100ff */
[----:B------:R-:W-:Y:S02]  /*7030*/  FFMA.FTZ R7, R28, R7, RZ ;  /* 0x000000071c077223 */ /* 0x000fe400000100ff */
.L_x_1774:
[----:B------:R-:W-:Y:S05]  /*7040*/  BSYNC B1 ;  /* 0x0000000000017941 */ /* 0x000fea0003800000 */
.L_x_1773:
[----:B------:R-:W-:-:S13]  /*7050*/  LOP3.LUT P0, RZ, R29, 0xfffffffe, RZ, 0xc0, !PT ;  /* 0xfffffffe1dff7812 */ /* 0x000fda000780c0ff */
[----:B------:R-:W-:Y:S05]  /*7060*/  @!P0 BRA `(.L_x_1772) ;  /* 0x000004c000008947 */ /* 0x000fea0003800000 */
[C---:B------:R-:W-:Y:S01]  /*7070*/  SHF.L.U32 R28, R34.reuse, 0x7, RZ ;  /* 0x00000007221c7819 */ /* 0x040fe200000006ff */
[----:B------:R-:W-:Y:S01]  /*7080*/  ULDC UR4, c[0x0][0x1ec] ;  /* 0x00007b0000047ab9 */ /* 0x000fe20000000800 */
[----:B------:R-:W-:Y:S01]  /*7090*/  LEA R29, R34, 0x8, 0x2 ;  /* 0x00000008221d7811 */ /* 0x000fe200078e10ff */
[----:B------:R-:W-:Y:S01]  /*70a0*/  UISETP.NE.AND UP0, UPT, URZ, UR4, UPT ;  /* 0x000000043f00728c */ /* 0x000fe2000bf05270 */
[----:B------:R-:W-:Y:S02]  /*70b0*/  SHF.R.S32.HI R30, RZ, 0x1f, R28 ;  /* 0x0000001fff1e7819 */ /* 0x000fe4000001141c */
[-C--:B------:R-:W-:Y:S01]  /*70c0*/  IADD3 R53, P0, R79, R28.reuse, RZ ;  /* 0x0000001c4f357210 */ /* 0x080fe20007f1e0ff */
[----:B------:R-:W-:Y:S01]  /*70d0*/  IMAD R29, R0, -0x4, R29 ;  /* 0xfffffffc001d7824 */ /* 0x000fe200078e021d */
[----:B------:R-:W-:Y:S02]  /*70e0*/  IADD3 R39, P3, R14, R28, RZ ;  /* 0x0000001c0e277210 */ /* 0x000fe40007f7e0ff */
[----:B------:R-:W-:Y:S01]  /*70f0*/  PLOP3.LUT P2, PT, PT, PT, UP0, 0x80, 0x0 ;  /* 0x000000000000781c */ /* 0x000fe20003f4f008 */
[--C-:B------:R-:W-:Y:S01]  /*7100*/  IMAD.X R36, R19, 0x1, R30.reuse, P0 ;  /* 0x0000000113247824 */ /* 0x100fe200000e061e */
[----:B------:R-:W-:Y:S01]  /*7110*/  LEA R52, P0, R53, c[0x0][0x1a0], 0x2 ;  /* 0x0000680035347a11 */ /* 0x000fe200078010ff */
[----:B------:R-:W-:Y:S01]  /*7120*/  IMAD.X R30, R15, 0x1, R30, P3 ;  /* 0x000000010f1e7824 */ /* 0x000fe200018e061e */
[----:B------:R-:W-:-:S02]  /*7130*/  LEA R38, P3, R39, c[0x0][0x1a0], 0x2 ;  /* 0x0000680027267a11 */ /* 0x000fc400078610ff */
[----:B------:R-:W-:Y:S02]  /*7140*/  LEA.HI.X R53, R53, c[0x0][0x1a4], R36, 0x2, P0 ;  /* 0x0000690035357a11 */ /* 0x000fe400000f1424 */
[----:B------:R-:W-:Y:S02]  /*7150*/  LEA.HI.X R39, R39, c[0x0][0x1a4], R30, 0x2, P3 ;  /* 0x0000690027277a11 */ /* 0x000fe400018f141e */
[----:B------:R-:W-:Y:S02]  /*7160*/  IADD3 R36, R28, 0x100, RZ ;  /* 0x000001001c247810 */ /* 0x000fe40007ffe0ff */
[----:B------:R-:W-:Y:S02]  /*7170*/  IADD3 R35, R29, 0x410, RZ ;  /* 0x000004101d237810 */ /* 0x000fe40007ffe0ff */
.L_x_1778:
[----:B------:R-:W-:Y:S02]  /*7180*/  SHF.R.S32.HI R54, RZ, 0x1f, R36 ;  /* 0x0000001fff367819 */ /* 0x000fe40000011424 */
[----:B------:R-:W-:Y:S02]  /*7190*/  IADD3 R28, P0, R79, R36, RZ ;  /* 0x000000244f1c7210 */ /* 0x000fe40007f1e0ff */
[----:B------:R-:W-:-:S03]  /*71a0*/  ISETP.NE.AND P3, PT, R2, RZ, PT ;  /* 0x000000ff0200720c */ /* 0x000fc60003f65270 */
[----:B------:R-:W-:Y:S01]  /*71b0*/  IMAD.X R29, R19, 0x1, R54, P0 ;  /* 0x00000001131d7824 */ /* 0x000fe200000e0636 */
[----:B------:R-:W-:-:S04]  /*71c0*/  LEA R30, P0, R28, c[0x0][0x1a0], 0x2 ;  /* 0x000068001c1e7a11 */ /* 0x000fc800078010ff */
[----:B------:R-:W-:Y:S01]  /*71d0*/  LEA.HI.X R31, R28, c[0x0][0x1a4], R29, 0x2, P0 ;  /* 0x000069001c1f7a11 */ /* 0x000fe200000f141d */
[----:B------:R-:W-:Y:S02]  /*71e0*/  IMAD.MOV.U32 R28, RZ, RZ, R52 ;  /* 0x000000ffff1c7224 */ /* 0x000fe400078e0034 */
[----:B------:R-:W-:-:S05]  /*71f0*/  IMAD.MOV.U32 R29, RZ, RZ, R53 ;  /* 0x000000ffff1d7224 */ /* 0x000fca00078e0035 */
[----:B------:R1:W5:Y:S01]  /*7200*/  LDG.E.128 R40, [R28.64] ;  /* 0x000000241c287981 */ /* 0x000362000c1e1d00 */
[----:B------:R-:W-:Y:S05]  /*7210*/  @P2 BRA `(.L_x_1776) ;  /* 0x000000d000002947 */ /* 0x000fea0003800000 */
[----:B------:R-:W2:Y:S01]  /*7220*/  @P3 LDG.E.128 R48, [R32.64] ;  /* 0x0000002420303981 */ /* 0x000ea2000c1e1d00 */
[----:B-1----:R-:W-:Y:S01]  /*7230*/  MOV R28, R38 ;  /* 0x00000026001c7202 */ /* 0x002fe20000000f00 */
[----:B------:R-:W-:Y:S02]  /*7240*/  IMAD.MOV.U32 R29, RZ, RZ, R39 ;  /* 0x000000ffff1d7224 */ /* 0x000fe400078e0027 */
        /* <DEDUP_REMOVED lines=10> */
.L_x_1776:
[----:B-1----:R-:W5:Y:S04]  /*72f0*/  LDG.E.128 R28, [R30.64] ;  /* 0x000000241e1c7981 */ /* 0x002f68000c1e1d00 */
[----:B------:R-:W1:Y:S02]  /*7300*/  LDS R37, [R35+-0x8] ;  /* 0xfffff80023257984 */ /* 0x000e640000000800 */
[C---:B-1---5:R-:W-:Y:S02]  /*7310*/  FFMA.FTZ R44, R37.reuse, R40, R4 ;  /* 0x00000028252c7223 */ /* 0x062fe40000010004 */
[C---:B------:R-:W-:Y:S02]  /*7320*/  FFMA.FTZ R46, R37.reuse, R41, R5 ;  /* 0x00000029252e7223 */ /* 0x040fe40000010005 */
[----:B------:R-:W-:-:S02]  /*7330*/  FFMA.FTZ R45, R37, R42, R6 ;  /* 0x0000002a252d7223 */ /* 0x000fc40000010006 */
[----:B------:R-:W-:Y:S01]  /*7340*/  FFMA.FTZ R48, R37, R43, R7 ;  /* 0x0000002b25307223 */ /* 0x000fe20000010007 */
[----:B------:R-:W-:Y:S05]  /*7350*/  @P2 BRA `(.L_x_1777) ;  /* 0x000000f000002947 */ /* 0x000fea0003800000 */
[----:B------:R-:W2:Y:S01]  /*7360*/  @P3 LDG.E.128 R40, [R32.64] ;  /* 0x0000002420283981 */ /* 0x000ea2000c1e1d00 */
[----:B------:R-:W-:-:S03]  /*7370*/  IADD3 R5, P0, R14, R36, RZ ;  /* 0x000000240e057210 */ /* 0x000fc60007f1e0ff */
[----:B------:R-:W1:Y:S02]  /*7380*/  LDS.128 R56, [R3.X16+0x210] ;  /* 0x0002100003387984 */ /* 0x000e64000000cc00 */
[----:B------:R-:W-:Y:S01]  /*7390*/  IMAD.X R6, R15, 0x1, R54, P0 ;  /* 0x000000010f067824 */ /* 0x000fe200000e0636 */
        /* <DEDUP_REMOVED lines=11> */
.L_x_1777:
[----:B------:R2:W3:Y:S01]  /*7450*/  LDS R7, [R35] ;  /* 0x0000000023077984 */ /* 0x0004e20000000800 */
[----:B------:R-:W-:Y:S02]  /*7460*/  IADD3 R34, R34, 0x4, RZ ;  /* 0x0000000422227810 */ /* 0x000fe40007ffe0ff */
[----:B------:R-:W-:Y:S02]  /*7470*/  IADD3 R52, P3, R52, 0x800, RZ ;  /* 0x0000080034347810 */ /* 0x000fe40007f7e0ff */
[----:B------:R-:W-:Y:S02]  /*7480*/  ISETP.GE.AND P0, PT, R34, R27, PT ;  /* 0x0000001b2200720c */ /* 0x000fe40003f06270 */
[----:B------:R-:W-:Y:S01]  /*7490*/  IADD3 R38, P4, R38, 0x800, RZ ;  /* 0x0000080026267810 */ /* 0x000fe20007f9e0ff */
[----:B------:R-:W-:Y:S01]  /*74a0*/  IMAD.X R53, RZ, RZ, R53, P3 ;  /* 0x000000ffff357224 */ /* 0x000fe200018e0635 */
[----:B------:R-:W-:Y:S02]  /*74b0*/  IADD3 R36, R36, 0x200, RZ ;  /* 0x0000020024247810 */ /* 0x000fe40007ffe0ff */
[----:B--2---:R-:W-:Y:S01]  /*74c0*/  IADD3 R35, R35, 0x10, RZ ;  /* 0x0000001023237810 */ /* 0x004fe20007ffe0ff */
[----:B------:R-:W-:-:S02]  /*74d0*/  IMAD.X R39, RZ, RZ, R39, P4 ;  /* 0x000000ffff277224 */ /* 0x000fc400020e0627 */
[C---:B-1-3--:R-:W-:Y:S02]  /*74e0*/  FFMA.FTZ R4, R7.reuse, R28, R44 ;  /* 0x0000001c07047223 */ /* 0x04afe4000001002c */
[C---:B------:R-:W-:Y:S02]  /*74f0*/  FFMA.FTZ R5, R7.reuse, R29, R46 ;  /* 0x0000001d07057223 */ /* 0x040fe4000001002e */
[C---:B------:R-:W-:Y:S02]  /*7500*/  FFMA.FTZ R6, R7.reuse, R30, R45 ;  /* 0x0000001e07067223 */ /* 0x040fe4000001002d */
[----:B------:R-:W-:Y:S01]  /*7510*/  FFMA.FTZ R7, R7, R31, R48 ;  /* 0x0000001f07077223 */ /* 0x000fe20000010030 */
[----:B------:R-:W-:Y:S05]  /*7520*/  @!P0 BRA `(.L_x_1778) ;  /* 0xfffffc5000008947 */ /* 0x000fea000383ffff */
.L_x_1772:
[----:B------:R-:W-:Y:S05]  /*7530*/  BSYNC B0 ;  /* 0x0000000000007941 */ /* 0x000fea0003800000 */
.L_x_1771:
[----:B------:R-:W-:Y:S01]  /*7540*/  ISETP.GE.AND P0, PT, R22, R17, PT ;  /* 0x000000111600720c */ /* 0x000fe20003f06270 */
[----:B------:R-:W-:-:S12]  /*7550*/  BSSY B0, `(.L_x_1779) ;  /* 0x00000be000007945 */ /* 0x000fd80003800000 */
[----:B------:R-:W-:Y:S05]  /*7560*/  @P0 BRA `(.L_x_1780) ;  /* 0x00000bc000000947 */ /* 0x000fea0003800000 */
[----:B------:R-:W-:Y:S01]  /*7570*/  IADD3 R25, -R12, -0x2, R25 ;  /* 0xfffffffe0c197810 */ /* 0x000fe20007ffe119 */
[----:B------:R-:W-:Y:S01]  /*7580*/  HFMA2.MMA R29, -RZ, RZ, 0, 2.384185791015625e-07 ;  /* 0x00000004ff1d7435 */ /* 0x000fe200000001ff */
        /* <DEDUP_REMOVED lines=55> */
.L_x_1785:
[C---:B-12--5:R-:W-:Y:S02]  /*7900*/  FFMA.FTZ R4, R27.reuse, R32, R4 ;  /* 0x000000201b047223 */ /* 0x066fe40000010004 */
[C---:B------:R-:W-:Y:S02]  /*7910*/  FFMA.FTZ R5, R27.reuse, R33, R5 ;  /* 0x000000211b057223 */ /* 0x040fe40000010005 */
[C---:B------:R-:W-:Y:S02]  /*7920*/  FFMA.FTZ R6, R27.reuse, R34, R6 ;  /* 0x000000221b067223 */ /* 0x040fe40000010006 */
[----:B------:R-:W-:Y:S02]  /*7930*/  FFMA.FTZ R7, R27, R35, R7 ;  /* 0x000000231b077223 */ /* 0x000fe40000010007 */
.L_x_1784:
[----:B------:R-:W-:Y:S05]  /*7940*/  BSYNC B2 ;  /* 0x0000000000027941 */ /* 0x000fea0003800000 */
.L_x_1783:
[----:B------:R-:W-:Y:S02]  /*7950*/  IADD3 R22, R22, 0x2, RZ ;  /* 0x0000000216167810 */ /* 0x000fe40007ffe0ff */
.L_x_1782:
[----:B------:R-:W-:Y:S05]  /*7960*/  BSYNC B1 ;  /* 0x0000000000017941 */ /* 0x000fea0003800000 */
.L_x_1781:
[----:B------:R-:W-:-:S13]  /*7970*/  LOP3.LUT P0, RZ, R25, 0xfffffffe, RZ, 0xc0, !PT ;  /* 0xfffffffe19ff7812 */ /* 0x000fda000780c0ff */
[----:B------:R-:W-:Y:S05]  /*7980*/  @!P0 BRA `(.L_x_1780) ;  /* 0x000007a000008947 */ /* 0x000fea0003800000 */
[----:B------:R-:W-:Y:S01]  /*7990*/  IMAD.SHL.U32 R21, R0, 0x4, RZ ;  /* 0x0000000400157824 */ /* 0x000fe200078e00ff */
[----:B------:R-:W-:Y:S01]  /*79a0*/  LEA R46, R22, 0x100, 0x7 ;  /* 0x00000100162e7811 */ /* 0x000fe200078e38ff */
[----:B------:R-:W-:-:S03]  /*79b0*/  IMAD.MOV.U32 R25, RZ, RZ, RZ ;  /* 0x000000ffff197224 */ /* 0x000fc600078e00ff */
[----:B------:R-:W-:-:S03]  /*79c0*/  LEA R44, R22, -R21, 0x2 ;  /* 0x80000015162c7211 */ /* 0x000fc600078e10ff */
.L_x_1792:
        /* <DEDUP_REMOVED lines=54> */
.L_x_1788:
[C---:B-12--5:R-:W-:Y:S02]  /*7d30*/  FFMA.FTZ R4, R27.reuse, R32, R4 ;  /* 0x000000201b047223 */ /* 0x066fe40000010004 */
[C---:B------:R-:W-:Y:S02]  /*7d40*/  FFMA.FTZ R5, R27.reuse, R33, R5 ;  /* 0x000000211b057223 */ /* 0x040fe40000010005 */
[C---:B------:R-:W-:Y:S02]  /*7d50*/  FFMA.FTZ R6, R27.reuse, R34, R6 ;  /* 0x000000221b067223 */ /* 0x040fe40000010006 */
[----:B------:R-:W-:Y:S02]  /*7d60*/  FFMA.FTZ R7, R27, R35, R7 ;  /* 0x000000231b077223 */ /* 0x000fe40000010007 */
.L_x_1787:
[----:B------:R-:W-:Y:S05]  /*7d70*/  BSYNC B1 ;  /* 0x0000000000017941 */ /* 0x000fea0003800000 */
.L_x_1786:
        /* <DEDUP_REMOVED lines=49> */
.L_x_1791:
[C---:B-12--5:R-:W-:Y:S02]  /*8090*/  FFMA.FTZ R4, R27.reuse, R32, R4 ;  /* 0x000000201b047223 */ /* 0x066fe40000010004 */
[C---:B------:R-:W-:Y:S02]  /*80a0*/  FFMA.FTZ R5, R27.reuse, R33, R5 ;  /* 0x000000211b057223 */ /* 0x040fe40000010005 */
[C---:B------:R-:W-:Y:S02]  /*80b0*/  FFMA.FTZ R6, R27.reuse, R34, R6 ;  /* 0x000000221b067223 */ /* 0x040fe40000010006 */
[----:B------:R-:W-:Y:S02]  /*80c0*/  FFMA.FTZ R7, R27, R35, R7 ;  /* 0x000000231b077223 */ /* 0x000fe40000010007 */
.L_x_1790:
[----:B------:R-:W-:Y:S05]  /*80d0*/  BSYNC B1 ;  /* 0x0000000000017941 */ /* 0x000fea0003800000 */
.L_x_1789:
[----:B------:R-:W-:Y:S02]  /*80e0*/  IADD3 R22, R22, 0x4, RZ ;  /* 0x0000000416167810 */ /* 0x000fe40007ffe0ff */
[----:B------:R-:W-:Y:S02]  /*80f0*/  IADD3 R25, R25, 0x10, RZ ;  /* 0x0000001019197810 */ /* 0x000fe40007ffe0ff */
[----:B------:R-:W-:-:S02]  /*8100*/  ISETP.GE.AND P0, PT, R22, R17, PT ;  /* 0x000000111600720c */ /* 0x000fc40003f06270 */
[----:B------:R-:W-:-:S11]  /*8110*/  IADD3 R46, R46, 0x200, RZ ;  /* 0x000002002e2e7810 */ /* 0x000fd60007ffe0ff */
[----:B------:R-:W-:Y:S05]  /*8120*/  @!P0 BRA `(.L_x_1792) ;  /* 0xfffff8a000008947 */ /* 0x000fea000383ffff */
.L_x_1780:
[----:B------:R-:W-:Y:S05]  /*8130*/  BSYNC B0 ;  /* 0x0000000000007941 */ /* 0x000fea0003800000 */
.L_x_1779:
[----:B------:R-:W-:Y:S01]  /*8140*/  BSSY B0, `(.L_x_1793) ;  /* 0x0000025000007945 */ /* 0x000fe20003800000 */
[----:B------:R-:W-:Y:S05]  /*8150*/  @P1 BRA `(.L_x_1794) ;  /* 0x0000023000001947 */ /* 0x000fea0003800000 */
[----:B0-----:R-:W-:-:S04]  /*8160*/  SHF.L.U32 R3, R17, 0x7, RZ ;  /* 0x0000000711037819 */ /* 0x001fc800000006ff */
[----:B------:R-:W-:-:S04]  /*8170*/  IADD3 R19, P0, R14, R3, RZ ;  /* 0x000000030e137210 */ /* 0x000fc80007f1e0ff */
        /* <DEDUP_REMOVED lines=10> */
[----:B0-----:R-:W-:Y:S02]  /*8220*/  @P3 IMAD.MOV.U32 R21, RZ, RZ, 0x4 ;  /* 0x00000004ff153424 */ /* 0x001fe400078e00ff */
[----:B------:R-:W-:-:S04]  /*8230*/  @P3 IMAD R20, R26, 0x80, R13 ;  /* 0x000000801a143824 */ /* 0x000fc800078e020d */
[----:B------:R-:W-:-:S06]  /*8240*/  @P3 IMAD.WIDE R20, R20, R21, c[0x0][0x238] ;  /* 0x00008e0014143625 */ /* 0x000fcc00078e0215 */
        /* <DEDUP_REMOVED lines=10> */
[----:B--2---:R-:W-:Y:S02]  /*82f0*/  @P3 FMUL.FTZ R28, R28, R20 ;  /* 0x000000141c1c3220 */ /* 0x004fe40000410000 */
[----:B------:R-:W-:Y:S02]  /*8300*/  @P3 FMUL.FTZ R29, R29, R21 ;  /* 0x000000151d1d3220 */ /* 0x000fe40000410000 */
[----:B------:R-:W-:Y:S02]  /*8310*/  @P3 FMUL.FTZ R30, R30, R22 ;  /* 0x000000161e1e3220 */ /* 0x000fe40000410000 */
[----:B------:R-:W-:-:S05]  /*8320*/  @P3 FMUL.FTZ R31, R31, R23 ;  /* 0x000000171f1f3220 */ /* 0x000fca0000410000 */
[----:B------:R0:W-:Y:S02]  /*8330*/  STG.E.128 [R2.64], R28 ;  /* 0x0000001c02007986 */ /* 0x0001e4000c101d24 */
.L_x_1796:
[----:B------:R-:W-:Y:S05]  /*8340*/  BSYNC B1 ;  /* 0x0000000000017941 */ /* 0x000fea0003800000 */
.L_x_1795:
[C---:B-1---5:R-:W-:Y:S02]  /*8350*/  FFMA.FTZ R4, R0.reuse, R28, R4 ;  /* 0x0000001c00047223 */ /* 0x062fe40000010004 */
[C---:B------:R-:W-:Y:S02]  /*8360*/  FFMA.FTZ R5, R0.reuse, R29, R5 ;  /* 0x0000001d00057223 */ /* 0x040fe40000010005 */
[C---:B------:R-:W-:Y:S02]  /*8370*/  FFMA.FTZ R6, R0.reuse, R30, R6 ;  /* 0x0000001e00067223 */ /* 0x040fe40000010006 */
[----:B------:R-:W-:Y:S02]  /*8380*/  FFMA.FTZ R7, R0, R31, R7 ;  /* 0x0000001f00077223 */ /* 0x000fe40000010007 */
.L_x_1794:
[----:B------:R-:W-:Y:S05]  /*8390*/  BSYNC B0 ;  /* 0x0000000000007941 */ /* 0x000fea0003800000 */
.L_x_1793:
[----:B------:R-:W-:Y:S01]  /*83a0*/  BAR.SYNC.DEFER_BLOCKING 0x0 ;  /* 0x0000000000007b1d */ /* 0x000fe20000010000 */
[----:B------:R-:W-:Y:S01]  /*83b0*/  LOP3.LUT R0, R24, 0xffffffe0, RZ, 0xc0, !PT ;  /* 0xffffffe018007812 */ /* 0x000fe200078ec0ff */
[----:B------:R-:W-:Y:S01]  /*83c0*/  IMAD R12, R12, 0x80, R13 ;  /* 0x000000800c0c7824 */ /* 0x000fe200078e020d */
[----:B------:R-:W-:Y:S02]  /*83d0*/  ISETP.GT.AND P1, PT, R24, 0x1f, PT ;  /* 0x0000001f1800780c */ /* 0x000fe40003f24270 */
[----:B------:R-:W-:-:S02]  /*83e0*/  ISETP.NE.AND P0, PT, R0, 0x20, PT ;  /* 0x000000200000780c */ /* 0x000fc40003f05270 */
[----:B------:R-:W-:-:S11]  /*83f0*/  IADD3 R24, R24, 0x1f, RZ ;  /* 0x0000001f18187810 */ /* 0x000fd60007ffe0ff */
[----:B------:R1:W-:Y:S04]  /*8400*/  @!P0 STS.128 [R12.X4+0x210], R4 ;  /* 0x000210040c008388 */ /* 0x0003e80000004c00 */
[----:B------:R-:W-:Y:S01]  /*8410*/  BAR.SYNC.DEFER_BLOCKING 0x0 ;  /* 0x0000000000007b1d */ /* 0x000fe20000010000 */
[----:B------:R-:W-:-:S05]  /*8420*/  ISETP.GT.U32.AND P0, PT, R24, 0x3e, PT ;  /* 0x0000003e1800780c */ /* 0x000fca0003f04070 */
[----:B0-----:R1:W0:Y:S04]  /*8430*/  @!P1 LDS.128 R8, [R12.X4+0x410] ;  /* 0x000410000c089984 */ /* 0x0012280000004c00 */
[----:B------:R-:W-:Y:S06]  /*8440*/  BAR.SYNC.DEFER_BLOCKING 0x0 ;  /* 0x0000000000007b1d */ /* 0x000fec0000010000 */
[----:B------:R-:W-:Y:S05]  /*8450*/  @P0 EXIT ;  /* 0x000000000000094d */ /* 0x000fea0003800000 */
[----:B-1----:R-:W-:Y:S01]  /*8460*/  MOV R0, c[0x0][0x258] ;  /* 0x0000960000007a02 */ /* 0x002fe20000000f00 */
[----:B0-----:R-:W-:-:S02]  /*8470*/  @!P1 FADD.FTZ R4, R4, R8 ;  /* 0x0000000804049221 */ /* 0x001fc40000010000 */
        /* <DEDUP_REMOVED lines=37> */
.L_x_1664:
[----:B------:R-:W-:Y:S01]  /*86d0*/  MOV R92, R6 ;  /* 0x00000006005c7202 */ /* 0x000fe20000000f00 */
[----:B------:R-:W-:Y:S01]  /*86e0*/  IMAD.MOV.U32 R125, RZ, RZ, 0x10 ;  /* 0x00000010ff7d7424 */ /* 0x000fe200078e00ff */
[----:B------:R-:W-:Y:S01]  /*86f0*/  MOV R84, 0x8730 ;  /* 0x0000873000547802 */ /* 0x000fe20000000f00 */
[----:B------:R-:W-:Y:S02]  /*8700*/  IMAD.MOV.U32 R126, RZ, RZ, 0x1f ;  /* 0x0000001fff7e7424 */ /* 0x000fe400078e00ff */
[----:B------:R-:W-:Y:S02]  /*8710*/  IMAD.MOV.U32 R127, RZ, RZ, -0x1 ;  /* 0xffffffffff7f7424 */ /* 0x000fe400078e00ff */
[----:B012---:R-:W-:Y:S05]  /*8720*/  CALL.REL.NOINC `($__internal_11_$__cuda_sm70_shflsync_bfly_p) ;  /* 0x0000046000007944 */ /* 0x007fea0003c00000 */
[----:B-1----:R-:W-:Y:S01]  /*8730*/  IMAD.MOV.U32 R3, RZ, RZ, R92 ;  /* 0x000000ffff037224 */ /* 0x002fe200078e005c */
[----:B0-----:R-:W-:Y:S05]  /*8740*/  BRA `(.L_x_1797) ;  /* 0xffff94e000007947 */ /* 0x001fea000383ffff */
.L_x_1665:
[----:B------:R-:W-:Y:S01]  /*8750*/  HFMA2.MMA R125, -RZ, RZ, 0, 4.76837158203125e-07 ;  /* 0x00000008ff7d7435 */ /* 0x000fe200000001ff */
[----:B------:R-:W-:Y:S01]  /*8760*/  IMAD.MOV.U32 R92, RZ, RZ, R7 ;  /* 0x000000ffff5c7224 */ /* 0x000fe200078e0007 */
[----:B------:R-:W-:Y:S01]  /*8770*/  MOV R84, 0x87b0 ;  /* 0x000087b000547802 */ /* 0x000fe20000000f00 */
[----:B------:R-:W-:-:S02]  /*8780*/  IMAD.MOV.U32 R126, RZ, RZ, 0x1f ;  /* 0x0000001fff7e7424 */ /* 0x000fc400078e00ff */
[----:B------:R-:W-:Y:S02]  /*8790*/  IMAD.MOV.U32 R127, RZ, RZ, -0x1 ;  /* 0xffffffffff7f7424 */ /* 0x000fe400078e00ff */
[----:B0123--:R-:W-:Y:S05]  /*87a0*/  CALL.REL.NOINC `($__internal_11_$__cuda_sm70_shflsync_bfly_p) ;  /* 0x000003e000007944 */ /* 0x00ffea0003c00000 */
[----:B-1----:R-:W-:Y:S01]  /*87b0*/  FADD.FTZ R7, R7, R92 ;  /* 0x0000005c07077221 */ /* 0x002fe20000010000 */
[----:B------:R-:W-:Y:S01]  /*87c0*/  MOV R84, 0x8820 ;  /* 0x0000882000547802 */ /* 0x000fe20000000f00 */
[----:B0-----:R-:W-:Y:S02]  /*87d0*/  IMAD.MOV.U32 R125, RZ, RZ, 0x4 ;  /* 0x00000004ff7d7424 */ /* 0x001fe400078e00ff */
[----:B------:R-:W-:Y:S01]  /*87e0*/  IMAD.MOV.U32 R126, RZ, RZ, 0x1f ;  /* 0x0000001fff7e7424 */ /* 0x000fe200078e00ff */
[----:B------:R-:W-:Y:S01]  /*87f0*/  MOV R92, R7 ;  /* 0x00000007005c7202 */ /* 0x000fe20000000f00 */
[----:B------:R-:W-:Y:S02]  /*8800*/  IMAD.MOV.U32 R127, RZ, RZ, -0x1 ;  /* 0xffffffffff7f7424 */ /* 0x000fe400078e00ff */
[----:B------:R-:W-:Y:S05]  /*8810*/  CALL.REL.NOINC `($__internal_11_$__cuda_sm70_shflsync_bfly_p) ;  /* 0x0000037000007944 */ /* 0x000fea0003c00000 */
[----:B-1----:R-:W-:Y:S01]  /*8820*/  FADD.FTZ R5, R7, R92 ;  /* 0x0000005c07057221 */ /* 0x002fe20000010000 */
[----:B------:R-:W-:Y:S01]  /*8830*/  MOV R84, 0x8890 ;  /* 0x0000889000547802 */ /* 0x000fe20000000f00 */
[----:B0-----:R-:W-:Y:S02]  /*8840*/  IMAD.MOV.U32 R125, RZ, RZ, 0x2 ;  /* 0x00000002ff7d7424 */ /* 0x001fe400078e00ff */
[----:B------:R-:W-:-:S02]  /*8850*/  IMAD.MOV.U32 R126, RZ, RZ, 0x1f ;  /* 0x0000001fff7e7424 */ /* 0x000fc400078e00ff */
[----:B------:R-:W-:Y:S02]  /*8860*/  IMAD.MOV.U32 R127, RZ, RZ, -0x1 ;  /* 0xffffffffff7f7424 */ /* 0x000fe400078e00ff */
[----:B------:R-:W-:Y:S02]  /*8870*/  IMAD.MOV.U32 R92, RZ, RZ, R5 ;  /* 0x000000ffff5c7224 */ /* 0x000fe400078e0005 */
[----:B------:R-:W-:Y:S05]  /*8880*/  CALL.REL.NOINC `($__internal_11_$__cuda_sm70_shflsync_bfly_p) ;  /* 0x0000030000007944 */ /* 0x000fea0003c00000 */
[----:B-1----:R-:W-:Y:S01]  /*8890*/  FADD.FTZ R5, R5, R92 ;  /* 0x0000005c05057221 */ /* 0x002fe20000010000 */
[----:B0-----:R-:W-:Y:S01]  /*88a0*/  HFMA2.MMA R126, -RZ, RZ, 0, 1.847743988037109375e-06 ;  /* 0x0000001fff7e7435 */ /* 0x001fe200000001ff */
[----:B------:R-:W-:Y:S01]  /*88b0*/  IMAD.MOV.U32 R125, RZ, RZ, 0x1 ;  /* 0x00000001ff7d7424 */ /* 0x000fe200078e00ff */
[----:B------:R-:W-:Y:S01]  /*88c0*/  MOV R84, 0x8900 ;  /* 0x0000890000547802 */ /* 0x000fe20000000f00 */
[----:B------:R-:W-:Y:S02]  /*88d0*/  IMAD.MOV.U32 R127, RZ, RZ, -0x1 ;  /* 0xffffffffff7f7424 */ /* 0x000fe400078e00ff */
[----:B------:R-:W-:Y:S02]  /*88e0*/  IMAD.MOV.U32 R92, RZ, RZ, R5 ;  /* 0x000000ffff5c7224 */ /* 0x000fe400078e0005 */
[----:B------:R-:W-:Y:S05]  /*88f0*/  CALL.REL.NOINC `($__internal_11_$__cuda_sm70_shflsync_bfly_p) ;  /* 0x0000029000007944 */ /* 0x000fea0003c00000 */
[----:B-1----:R-:W-:Y:S01]  /*8900*/  IMAD.MOV.U32 R6, RZ, RZ, R92 ;  /* 0x000000ffff067224 */ /* 0x002fe200078e005c */
[----:B0-----:R-:W-:Y:S05]  /*8910*/  BRA `(.L_x_1798) ;  /* 0xffff93a000007947 */ /* 0x001fea000383ffff */
.L_x_1734:
[----:B------:R-:W-:Y:S01]  /*8920*/  IMAD.MOV.U32 R92, RZ, RZ, R129 ;  /* 0x000000ffff5c7224 */ /* 0x000fe200078e0081 */
[----:B------:R-:W-:Y:S01]  /*8930*/  MOV R126, 0x1f ;  /* 0x0000001f007e7802 */ /* 0x000fe20000000f00 */
[----:B------:R-:W-:Y:S01]  /*8940*/  IMAD.MOV.U32 R125, RZ, RZ, 0x2 ;  /* 0x00000002ff7d7424 */ /* 0x000fe200078e00ff */
[----:B------:R-:W-:Y:S01]  /*8950*/  MOV R84, 0x8980 ;  /* 0x0000898000547802 */ /* 0x000fe20000000f00 */
[----:B------:R-:W-:-:S02]  /*8960*/  IMAD.MOV.U32 R127, RZ, RZ, -0x1 ;  /* 0xffffffffff7f7424 */ /* 0x000fc400078e00ff */
[----:B------:R-:W-:Y:S05]  /*8970*/  CALL.REL.NOINC `($__internal_11_$__cuda_sm70_shflsync_bfly_p) ;  /* 0x0000021000007944 */ /* 0x000fea0003c00000 */
[----:B-1----:R-:W-:Y:S01]  /*8980*/  IMAD.MOV.U32 R84, RZ, RZ, R92 ;  /* 0x000000ffff547224 */ /* 0x002fe200078e005c */
[----:B0-----:R-:W-:Y:S05]  /*8990*/  BRA `(.L_x_1799) ;  /* 0xffffd04000007947 */ /* 0x001fea000383ffff */
.L_x_1735:
[----:B------:R-:W-:Y:S01]  /*89a0*/  IMAD.MOV.U32 R92, RZ, RZ, R129 ;  /* 0x000000ffff5c7224 */ /* 0x000fe200078e0081 */
[----:B------:R-:W-:Y:S01]  /*89b0*/  MOV R127, 0xffffffff ;  /* 0xffffffff007f7802 */ /* 0x000fe20000000f00 */
[----:B------:R-:W-:Y:S01]  /*89c0*/  IMAD.MOV.U32 R125, RZ, RZ, 0x1 ;  /* 0x00000001ff7d7424 */ /* 0x000fe200078e00ff */
[----:B------:R-:W-:Y:S01]  /*89d0*/  MOV R84, 0x8a00 ;  /* 0x00008a0000547802 */ /* 0x000fe20000000f00 */
[----:B------:R-:W-:-:S02]  /*89e0*/  IMAD.MOV.U32 R126, RZ, RZ, 0x1f ;  /* 0x0000001fff7e7424 */ /* 0x000fc400078e00ff */
[----:B------:R-:W-:Y:S05]  /*89f0*/  CALL.REL.NOINC `($__internal_11_$__cuda_sm70_shflsync_bfly_p) ;  /* 0x0000019000007944 */ /* 0x000fea0003c00000 */
[----:B-1----:R-:W-:Y:S01]  /*8a00*/  IMAD.MOV.U32 R84, RZ, RZ, R92 ;  /* 0x000000ffff547224 */ /* 0x002fe200078e005c */
[----:B0-----:R-:W-:Y:S05]  /*8a10*/  BRA `(.L_x_1800) ;  /* 0xffffcff000007947 */ /* 0x001fea000383ffff */
.L_x_1739:
[----:B------:R-:W-:Y:S01]  /*8a20*/  IMAD.MOV.U32 R92, RZ, RZ, R3 ;  /* 0x000000ffff5c7224 */ /* 0x000fe200078e0003 */
[----:B------:R-:W-:Y:S01]  /*8a30*/  MOV R84, 0x8a80 ;  /* 0x00008a8000547802 */ /* 0x000fe20000000f00 */
[----:B------:R-:W-:-:S02]  /*8a40*/  IMAD.MOV.U32 R125, RZ, RZ, 0x10 ;  /* 0x00000010ff7d7424 */ /* 0x000fc400078e00ff */
[----:B------:R-:W-:Y:S02]  /*8a50*/  IMAD.MOV.U32 R126, RZ, RZ, 0x1f ;  /* 0x0000001fff7e7424 */ /* 0x000fe400078e00ff */
[----:B------:R-:W-:Y:S02]  /*8a60*/  IMAD.MOV.U32 R127, RZ, RZ, -0x1 ;  /* 0xffffffffff7f7424 */ /* 0x000fe400078e00ff */
[----:B0-----:R-:W-:Y:S05]  /*8a70*/  CALL.REL.NOINC `($__internal_11_$__cuda_sm70_shflsync_bfly_p) ;  /* 0x0000011000007944 */ /* 0x001fea0003c00000 */
[----:B-1----:R-:W-:Y:S01]  /*8a80*/  MOV R4, R92 ;  /* 0x0000005c00047202 */ /* 0x002fe20000000f00 */
[----:B0-----:R-:W-:Y:S05]  /*8a90*/  BRA `(.L_x_1801) ;  /* 0xffffd1c000007947 */ /* 0x001fea000383ffff */
.L_x_1740:
[----:B------:R-:W-:Y:S01]  /*8aa0*/  IMAD.MOV.U32 R92, RZ, RZ, R6 ;  /* 0x000000ffff5c7224 */ /* 0x000fe200078e0006 */
[----:B------:R-:W-:Y:S01]  /*8ab0*/  MOV R84, 0x8b00 ;  /* 0x00008b0000547802 */ /* 0x000fe20000000f00 */
[----:B------:R-:W-:Y:S02]  /*8ac0*/  IMAD.MOV.U32 R125, RZ, RZ, 0x8 ;  /* 0x00000008ff7d7424 */ /* 0x000fe400078e00ff */
[----:B------:R-:W-:Y:S02]  /*8ad0*/  IMAD.MOV.U32 R126, RZ, RZ, 0x1f ;  /* 0x0000001fff7e7424 */ /* 0x000fe400078e00ff */
[----:B------:R-:W-:Y:S02]  /*8ae0*/  IMAD.MOV.U32 R127, RZ, RZ, -0x1 ;  /* 0xffffffffff7f7424 */ /* 0x000fe400078e00ff */
[----:B01----:R-:W-:Y:S05]  /*8af0*/  CALL.REL.NOINC `($__internal_11_$__cuda_sm70_shflsync_bfly_p) ;  /* 0x0000009000007944 */ /* 0x003fea0003c00000 */
[----:B-1----:R-:W-:Y:S01]  /*8b00*/  FMNMX.FTZ R4, R6, R92, !PT ;  /* 0x0000005c06047209 */ /* 0x002fe20007810000 */
[----:B0-----:R-:W-:Y:S01]  /*8b10*/  HFMA2.MMA R126, -RZ, RZ, 0, 1.847743988037109375e-06 ;  /* 0x0000001fff7e7435 */ /* 0x001fe200000001ff */
[----:B------:R-:W-:Y:S01]  /*8b20*/  IMAD.MOV.U32 R125, RZ, RZ, 0x4 ;  /* 0x00000004ff7d7424 */ /* 0x000fe200078e00ff */
[----:B------:R-:W-:Y:S01]  /*8b30*/  MOV R84, 0x8b70 ;  /* 0x00008b7000547802 */ /* 0x000fe20000000f00 */
[----:B------:R-:W-:-:S02]  /*8b40*/  IMAD.MOV.U32 R127, RZ, RZ, -0x1 ;  /* 0xffffffffff7f7424 */ /* 0x000fc400078e00ff */
[----:B------:R-:W-:Y:S02]  /*8b50*/  IMAD.MOV.U32 R92, RZ, RZ, R4 ;  /* 0x000000ffff5c7224 */ /* 0x000fe400078e0004 */
[----:B------:R-:W-:Y:S05]  /*8b60*/  CALL.REL.NOINC `($__internal_11_$__cuda_sm70_shflsync_bfly_p) ;  /* 0x0000002000007944 */ /* 0x000fea0003c00000 */
[----:B-1----:R-:W-:Y:S01]  /*8b70*/  IMAD.MOV.U32 R5, RZ, RZ, R92 ;  /* 0x000000ffff057224 */ /* 0x002fe200078e005c */
[----:B0-----:R-:W-:Y:S05]  /*8b80*/  BRA `(.L_x_1802) ;  /* 0xffffd12000007947 */ /* 0x001fea000383ffff */
        .weak           $__internal_11_$__cuda_sm70_shflsync_bfly_p
        .type           $__internal_11_$__cuda_sm70_shflsync_bfly_p,@function
        .size           $__internal_11_$__cuda_sm70_shflsync_bfly_p,(.L_x_2684 - $__internal_11_$__cuda_sm70_shflsync_bfly_p)
$__internal_11_$__cuda_sm70_shflsync_bfly_p:
[----:B------:R-:W-:Y:S01]  /*8b90*/  IMAD.MOV.U32 R85, RZ, RZ, 0x0 ;  /* 0x00000000ff557424 */ /* 0x000fe200078e00ff */
[----:B------:R-:W-:Y:S04]  /*8ba0*/  WARPSYNC R127 ;  /* 0x0000007f00007348 */ /* 0x000fe80003800000 */
[----:B------:R0:W1:Y:S01]  /*8bb0*/  SHFL.BFLY PT, R92, R92, R125, R126 ;  /* 0x0c00007d5c5c7389 */ /* 0x00006200000e007e */
[----:B------:R-:W-:Y:S05]  /*8bc0*/  RET.REL.NODEC R84 `(_ZN4mmha33masked_multihead_attention_kernelIfLi128ELi128ELi4ELi32ELi64ELb1ELb0EEEv26Multihead_attention_paramsIT_XT5_EE) ;  /* 0xffff743054007950 */ /* 0x000fea0003c3ffff */
.L_x_1803:
        /* <DEDUP_REMOVED lines=11> */
.L_x_2684:


//--------------------- .text._ZN4mmha33masked_multihead_attention_kernelItLi128ELi128ELi1ELi16ELi256ELb0ELb1EEEv26Multihead_attention_paramsIT_XT5_EE --------------------------
	.section	.text._ZN4mmha33masked_multihead_attention_kernelItLi128ELi128ELi1ELi16ELi256ELb0ELb1EEEv26Multihead_attention_paramsIT_XT5_EE,"ax",@progbits
	.sectioninfo	@"SHI_REGISTERS=167"
	.align	128
        .global         _ZN4mmha33masked_multihead_attention_kernelItLi128ELi128ELi1ELi16ELi256ELb0ELb1EEEv26Multihead_attention_paramsIT_XT5_EE
        .type           _ZN4mmha33masked_multihead_attention_kernelItLi128ELi128ELi1ELi16ELi256ELb0ELb1EEEv26Multihead_attention_paramsIT_XT5_EE,@function
        .size           _ZN4mmha33masked_multihead_attention_kernelItLi128ELi128ELi1ELi16ELi256ELb0ELb1EEEv26Multihead_attention_paramsIT_XT5_EE,(.L_x_2685 - _ZN4mmha33masked_multihead_attention_kernelItLi128ELi128ELi1ELi16ELi256ELb0ELb1EEEv26Multihead_attention_paramsIT_XT5_EE)
        .other          _ZN4mmha33masked_multihead_attention_kernelItLi128ELi128ELi1ELi16ELi256ELb0ELb1EEEv26Multihead_attention_paramsIT_XT5_EE,@"STO_CUDA_ENTRY STV_DEFAULT"
_ZN4mmha33masked_multihead_attention_kernelItLi128ELi128ELi1ELi16ELi256ELb0ELb1EEEv26Multihead_attention_paramsIT_XT5_EE:
.text._ZN4mmha33masked_multihead_attention_kernelItLi128ELi128ELi1ELi16ELi256ELb0ELb1EEEv26Multihead_attention_paramsIT_XT5_EE:
        /* <DEDUP_REMOVED lines=11> */
.L_x_1804:
[----:B------:R-:W-:Y:S02]  /*00b0*/  ISETP.NE.U32.AND P0, PT, RZ, c[0x0][0x280], PT ;  /* 0x0000a000ff007a0c */ /* 0x000fe40003f05070 */
[----:B------:R-:W-:Y:S02]  /*00c0*/  IABS R3, c[0x0][0x1d0] ;  /* 0x0000740000037a13 */ /* 0x000fe40000000000 */
[----:B------:R-:W-:Y:S02]  /*00d0*/  ISETP.NE.AND.EX P0, PT, RZ, c[0x0][0x284], PT, P0 ;  /* 0x0000a100ff007a0c */ /* 0x000fe40003f05300 */
[----:B------:R-:W1:Y:S11]  /*00e0*/  I2F.RP R0, R3 ;  /* 0x0000000300007306 */ /* 0x000e760000209400 */
[----:B------:R-:W-:-:S04]  /*00f0*/  @P0 IMAD.MOV.U32 R5, RZ, RZ, 0x4 ;  /* 0x00000004ff050424 */ /* 0x000fc800078e00ff */
[----:B0-----:R-:W-:Y:S01]  /*0100*/  @P0 IMAD.WIDE R4, R2, R5, c[0x0][0x280] ;  /* 0x0000a00002040625 */ /* 0x001fe200078e0205 */
[----:B-1----:R-:W0:Y:S04]  /*0110*/  MUFU.RCP R0, R0 ;  /* 0x0000000000007308 */ /* 0x002e280000001000 */
[----:B------:R1:W2:Y:S01]  /*0120*/  @P0 LDG.E R17, [R4.64] ;  /* 0x0000002404110981 */ /* 0x0002a2000c1e1900 */
[----:B0-----:R-:W-:-:S04]  /*0130*/  IADD3 R6, R0, 0xffffffe, RZ ;  /* 0x0ffffffe00067810 */ /* 0x001fc80007ffe0ff */
[----:B------:R0:W3:Y:S01]  /*0140*/  F2I.FTZ.U32.TRUNC.NTZ R7, R6 ;  /* 0x0000000600077305 */ /* 0x0000e2000021f000 */
[----:B------:R-:W-:Y:S01]  /*0150*/  IABS R0, R2 ;  /* 0x0000000200007213 */ /* 0x000fe20000000000 */
[----:B0-----:R-:W-:Y:S02]  /*0160*/  IMAD.MOV.U32 R6, RZ, RZ, RZ ;  /* 0x000000ffff067224 */ /* 0x001fe400078e00ff */
[----:B---3--:R-:W-:-:S04]  /*0170*/  IMAD.MOV R8, RZ, RZ, -R7 ;  /* 0x000000ffff087224 */ /* 0x008fc800078e0a07 */
[----:B------:R-:W-:-:S04]  /*0180*/  IMAD R9, R8, R3, RZ ;  /* 0x0000000308097224 */ /* 0x000fc800078e02ff */
[----:B------:R-:W-:-:S06]  /*0190*/  IMAD.HI.U32 R7, R7, R9, R6 ;  /* 0x0000000907077227 */ /* 0x000fcc00078e0006 */
[----:B------:R-:W-:-:S04]  /*01a0*/  IMAD.HI.U32 R7, R7, R0, RZ ;  /* 0x0000000007077227 */ /* 0x000fc800078e00ff */
[----:B------:R-:W-:-:S04]  /*01b0*/  IMAD.MOV R6, RZ, RZ, -R7 ;  /* 0x000000ffff067224 */ /* 0x000fc800078e0a07 */
[----:B------:R-:W-:-:S05]  /*01c0*/  IMAD R0, R3, R6, R0 ;  /* 0x0000000603007224 */ /* 0x000fca00078e0200 */
[----:B------:R-:W-:-:S13]  /*01d0*/  ISETP.GT.U32.AND P3, PT, R3, R0, PT ;  /* 0x000000000300720c */ /* 0x000fda0003f64070 */
[----:B------:R-:W-:-:S05]  /*01e0*/  @!P3 IMAD.IADD R0, R0, 0x1, -R3 ;  /* 0x000000010000b824 */ /* 0x000fca00078e0a03 */
[----:B------:R-:W-:Y:S02]  /*01f0*/  ISETP.GE.U32.AND P2, PT, R0, R3, PT ;  /* 0x000000030000720c */ /* 0x000fe40003f46070 */
[----:B------:R-:W-:Y:S02]  /*0200*/  LOP3.LUT R0, R2, c[0x0][0x1d0], RZ, 0x3c, !PT ;  /* 0x0000740002007a12 */ /* 0x000fe400078e3cff */
[----:B------:R-:W-:Y:S02]  /*0210*/  IABS R3, c[0x0][0x1d4] ;  /* 0x0000750000037a13 */ /* 0x000fe40000000000 */
[----:B------:R-:W-:Y:S02]  /*0220*/  ISETP.GE.AND P4, PT, R0, RZ, PT ;  /* 0x000000ff0000720c */ /* 0x000fe40003f86270 */
[----:B------:R-:W0:Y:S01]  /*0230*/  I2F.RP R0, R3 ;  /* 0x0000000300007306 */ /* 0x000e220000209400 */
[----:B------:R-:W-:Y:S02]  /*0240*/  @!P3 IADD3 R7, R7, 0x1, RZ ;  /* 0x000000010707b810 */ /* 0x000fe40007ffe0ff */
[----:B------:R-:W-:-:S05]  /*0250*/  ISETP.NE.U32.AND P1, PT, RZ, c[0x0][0x240], PT ;  /* 0x00009000ff007a0c */ /* 0x000fca0003f25070 */
[----:B0-----:R-:W0:Y:S01]  /*0260*/  MUFU.RCP R0, R0 ;  /* 0x0000000000007308 */ /* 0x001e220000001000 */
[----:B------:R-:W-:Y:S02]  /*0270*/  @P2 IADD3 R7, R7, 0x1, RZ ;  /* 0x0000000107072810 */ /* 0x000fe40007ffe0ff */
[----:B------:R-:W-:Y:S02]  /*0280*/  ISETP.NE.AND P3, PT, RZ, c[0x0][0x1d0], PT ;  /* 0x00007400ff007a0c */ /* 0x000fe40003f65270 */
[----:B------:R-:W-:Y:S01]  /*0290*/  ISETP.NE.AND.EX P1, PT, RZ, c[0x0][0x244], PT, P1 ;  /* 0x00009100ff007a0c */ /* 0x000fe20003f25310 */
[----:B------:R-:W-:Y:S01]  /*02a0*/  IMAD.MOV.U32 R30, RZ, RZ, R7 ;  /* 0x000000ffff1e7224 */ /* 0x000fe200078e0007 */
[----:B0-----:R-:W-:-:S04]  /*02b0*/  IADD3 R6, R0, 0xffffffe, RZ ;  /* 0x0ffffffe00067810 */ /* 0x001fc80007ffe0ff */
[----:B------:R0:W3:Y:S01]  /*02c0*/  F2I.FTZ.U32.TRUNC.NTZ R7, R6 ;  /* 0x0000000600077305 */ /* 0x0000e2000021f000 */
[----:B------:R-:W-:-:S04]  /*02d0*/  @!P4 IMAD.MOV R30, RZ, RZ, -R30 ;  /* 0x000000ffff1ec224 */ /* 0x000fc800078e0a1e */
[----:B------:R-:W-:Y:S02]  /*02e0*/  @!P3 LOP3.LUT R30, RZ, c[0x0][0x1d0], RZ, 0x33, !PT ;  /* 0x00007400ff1eba12 */ /* 0x000fe400078e33ff */
[----:B-1----:R-:W-:Y:S02]  /*02f0*/  @P1 IMAD.MOV.U32 R5, RZ, RZ, 0x4 ;  /* 0x00000004ff051424 */ /* 0x002fe400078e00ff */
[----:B------:R-:W-:Y:S02]  /*0300*/  IMAD.MOV.U32 R16, RZ, RZ, RZ ;  /* 0x000000ffff107224 */ /* 0x000fe400078e00ff */
[----:B------:R-:W-:-:S04]  /*0310*/  @P1 IMAD.WIDE R4, R30, R5, c[0x0][0x240] ;  /* 0x000090001e041625 */ /* 0x000fc800078e0205 */
[----:B0-----:R-:W-:Y:S01]  /*0320*/  IMAD.MOV.U32 R6, RZ, RZ, RZ ;  /* 0x000000ffff067224 */ /* 0x001fe200078e00ff */
[----:B------:R0:W5:Y:S01]  /*0330*/  @P1 LDG.E R16, [R4.64] ;  /* 0x0000002404101981 */ /* 0x000162000c1e1900 */
[----:B---3--:R-:W-:-:S04]  /*0340*/  IMAD.MOV R8, RZ, RZ, -R7 ;  /* 0x000000ffff087224 */ /* 0x008fc800078e0a07 */
[----:B0-----:R-:W-:-:S04]  /*0350*/  IMAD R5, R8, R3, RZ ;  /* 0x0000000308057224 */ /* 0x001fc800078e02ff */
[----:B------:R-:W-:Y:S01]  /*0360*/  IMAD.HI.U32 R7, R7, R5, R6 ;  /* 0x0000000507077227 */ /* 0x000fe200078e0006 */
[----:B------:R-:W0:Y:S04]  /*0370*/  S2R R18, SR_TID.X ;  /* 0x0000000000127919 */ /* 0x000e280000002100 */
[----:B------:R-:W1:Y:S01]  /*0380*/  S2R R19, SR_CTAID.X ;  /* 0x0000000000137919 */ /* 0x000e620000002500 */
[----:B------:R-:W-:Y:S01]  /*0390*/  ISETP.NE.AND P2, PT, RZ, c[0x0][0x1c8], PT ;  /* 0x00007200ff007a0c */ /* 0x000fe20003f45270 */
[----:B------:R-:W-:Y:S01]  /*03a0*/  IMAD.MOV.U32 R20, RZ, RZ, 0x1 ;  /* 0x00000001ff147424 */ /* 0x000fe200078e00ff */
[----:B------:R-:W-:Y:S01]  /*03b0*/  BSSY B0, `(.L_x_1805) ;  /* 0x0000038000007945 */ /* 0x000fe20003800000 */
[----:B------:R-:W-:Y:S01]  /*03c0*/  IMAD R30, R30, c[0x0][0x1d8], RZ ;  /* 0x000076001e1e7a24 */ /* 0x000fe200078e02ff */
[----:B0-----:R-:W-:Y:S01]  /*03d0*/  ISETP.GT.AND P5, PT, R18, 0x1f, PT ;  /* 0x0000001f1200780c */ /* 0x001fe20003fa4270 */
[----:B-1----:R-:W-:-:S04]  /*03e0*/  IMAD R22, R2, c[0x0][0x1d8], R19 ;  /* 0x0000760002167a24 */ /* 0x002fc800078e0213 */
[----:B------:R-:W-:Y:S02]  /*03f0*/  IMAD.SHL.U32 R23, R22, 0x80, RZ ;  /* 0x0000008016177824 */ /* 0x000fe400078e00ff */
[----:B------:R-:W-:Y:S01]  /*0400*/  IMAD.SHL.U32 R0, R18, 0x4, RZ ;  /* 0x0000000412007824 */ /* 0x000fe200078e00ff */
[----:B--2---:R-:W-:Y:S01]  /*0410*/  @P0 IADD3 R17, R17, c[0x0][0x210], RZ ;  /* 0x0000840011110a10 */ /* 0x004fe20007ffe0ff */
[----:B------:R-:W-:-:S05]  /*0420*/  @!P0 IMAD.MOV.U32 R17, RZ, RZ, c[0x0][0x1ec] ;  /* 0x00007b00ff118624 */ /* 0x000fca00078e00ff */
[----:B------:R-:W-:-:S05]  /*0430*/  IABS R26, R17 ;  /* 0x00000011001a7213 */ /* 0x000fca0000000000 */
[----:B------:R-:W-:-:S04]  /*0440*/  IMAD.HI.U32 R7, R7, R26, RZ ;  /* 0x0000001a07077227 */ /* 0x000fc800078e00ff */
[----:B------:R-:W-:-:S04]  /*0450*/  IMAD.MOV R7, RZ, RZ, -R7 ;  /* 0x000000ffff077224 */ /* 0x000fc800078e0a07 */
[----:B------:R-:W-:-:S05]  /*0460*/  IMAD R26, R3, R7, R26 ;  /* 0x00000007031a7224 */ /* 0x000fca00078e021a */
[----:B------:R-:W-:-:S13]  /*0470*/  ISETP.GT.U32.AND P0, PT, R3, R26, PT ;  /* 0x0000001a0300720c */ /* 0x000fda0003f04070 */
[----:B------:R-:W-:-:S05]  /*0480*/  @!P0 IMAD.IADD R26, R26, 0x1, -R3 ;  /* 0x000000011a1a8824 */ /* 0x000fca00078e0a03 */
[----:B------:R-:W-:Y:S02]  /*0490*/  ISETP.GT.U32.AND P0, PT, R3, R26, PT ;  /* 0x0000001a0300720c */ /* 0x000fe40003f04070 */
[----:B------:R-:W-:-:S11]  /*04a0*/  ISETP.GE.AND P1, PT, R17, RZ, PT ;  /* 0x000000ff1100720c */ /* 0x000fd60003f26270 */
[----:B------:R-:W-:Y:S01]  /*04b0*/  @!P0 IMAD.IADD R26, R26, 0x1, -R3 ;  /* 0x000000011a1a8824 */ /* 0x000fe200078e0a03 */
[----:B------:R-:W-:Y:S01]  /*04c0*/  ISETP.NE.AND P0, PT, RZ, c[0x0][0x1d4], PT ;  /* 0x00007500ff007a0c */ /* 0x000fe20003f05270 */
[----:B------:R-:W-:-:S04]  /*04d0*/  IMAD.SHL.U32 R3, R19, 0x80, RZ ;  /* 0x0000008013037824 */ /* 0x000fc800078e00ff */
[----:B------:R-:W-:Y:S01]  /*04e0*/  IMAD R4, R2, c[0x0][0x1c8], R3 ;  /* 0x0000720002047a24 */ /* 0x000fe200078e0203 */
[----:B------:R-:W-:-:S04]  /*04f0*/  IADD3 R144, R17, -c[0x0][0x1d4], R20 ;  /* 0x8000750011907a10 */ /* 0x000fc80007ffe014 */
[----:B------:R-:W-:Y:S01]  /*0500*/  SEL R27, R23, R4, !P2 ;  /* 0x00000004171b7207 */ /* 0x000fe20005000000 */
[----:B------:R-:W-:Y:S01]  /*0510*/  @!P1 IMAD.MOV R26, RZ, RZ, -R26 ;  /* 0x000000ffff1a9224 */ /* 0x000fe200078e0a1a */
[----:B------:R-:W-:Y:S01]  /*0520*/  P2R R4, PR, RZ, 0x20 ;  /* 0x00000020ff047803 */ /* 0x000fe20000000000 */
[----:B------:R-:W-:Y:S01]  /*0530*/  IMAD.IADD R8, R3, 0x1, R0 ;  /* 0x0000000103087824 */ /* 0x000fe200078e0200 */
[----:B------:R-:W-:Y:S01]  /*0540*/  IMNMX R144, RZ, R144, !PT ;  /* 0x00000090ff907217 */ /* 0x000fe20007800200 */
[----:B------:R-:W-:Y:S01]  /*0550*/  IMAD.IADD R3, R0, 0x1, R27 ;  /* 0x0000000100037824 */ /* 0x000fe200078e021b */
[----:B------:R-:W-:Y:S01]  /*0560*/  @!P0 LOP3.LUT R26, RZ, c[0x0][0x1d4], RZ, 0x33, !PT ;  /* 0x00007500ff1a8a12 */ /* 0x000fe200078e33ff */
[----:B------:R-:W-:Y:S05]  /*0570*/  @P5 BRA `(.L_x_1806) ;  /* 0x000001a000005947 */ /* 0x000fea0003800000 */
[----:B------:R-:W-:-:S05]  /*0580*/  IMAD.MOV.U32 R4, RZ, RZ, 0x2 ;  /* 0x00000002ff047424 */ /* 0x000fca00078e00ff */
        /* <DEDUP_REMOVED lines=23> */
[----:B------:R-:W-:Y:S01]  /*0700*/  F2FP.PACK_AB R34, R5, R12 ;  /* 0x0000000c0522723e */ /* 0x000fe200000000ff */
[----:B------:R-:W-:Y:S05]  /*0710*/  BRA `(.L_x_1807) ;  /* 0x0000001000007947 */ /* 0x000fea0003800000 */
.L_x_1806:
[----:B------:R-:W-:Y:S02]  /*0720*/  CS2R R34, SRZ ;  /* 0x0000000000227805 */ /* 0x000fe4000001ff00 */
.L_x_1807:
[----:B------:R-:W-:Y:S05]  /*0730*/  BSYNC B0 ;  /* 0x0000000000007941 */ /* 0x000fea0003800000 */
.L_x_1805:
[----:B------:R-:W-:Y:S01]  /*0740*/  IMAD.MOV.U32 R21, RZ, RZ, 0x2 ;  /* 0x00000002ff157424 */ /* 0x000fe200078e00ff */
[----:B------:R-:W-:Y:S01]  /*0750*/  MOV R25, c[0x0][0x248] ;  /* 0x0000920000197a02 */ /* 0x000fe20000000f00 */
[C---:B0-----:R-:W-:Y:S01]  /*0760*/  IMAD R5, R20.reuse, c[0x0][0x24c], RZ ;  /* 0x0000930014057a24 */ /* 0x041fe200078e02ff */
[----:B------:R-:W-:Y:S02]  /*0770*/  BSSY B0, `(.L_x_1808) ;  /* 0x000001c000007945 */ /* 0x000fe40003800000 */
[----:B------:R-:W-:Y:S01]  /*0780*/  ISETP.NE.AND P0, PT, R21, c[0x0][0x258], PT ;  /* 0x0000960015007a0c */ /* 0x000fe20003f05270 */
[----:B------:R-:W-:-:S04]  /*0790*/  IMAD.WIDE.U32 R24, R20, R25, c[0x2][0x0] ;  /* 0x0080000014187625 */ /* 0x000fc800078e0019 */
[----:B------:R-:W-:-:S08]  /*07a0*/  IMAD.IADD R25, R25, 0x1, R5 ;  /* 0x0000000119197824 */ /* 0x000fd000078e0205 */
[----:B------:R-:W-:Y:S05]  /*07b0*/  @!P0 BRA `(.L_x_1809) ;  /* 0x0000005000008947 */ /* 0x000fea0003800000 */
[----:B------:R-:W-:Y:S01]  /*07c0*/  CS2R R32, SRZ ;  /* 0x0000000000207805 */ /* 0x000fe2000001ff00 */
[----:B------:R-:W-:Y:S05]  /*07d0*/  @P5 BRA `(.L_x_1810) ;  /* 0x0000015000005947 */ /* 0x000fea0003800000 */
[----:B------:R-:W-:-:S05]  /*07e0*/  IMAD.WIDE R4, R3, R21, c[0x0][0x178] ;  /* 0x00005e0003047625 */ /* 0x000fca00078e0215 */
[----:B------:R0:W5:Y:S01]  /*07f0*/  LDG.E.64 R32, [R4.64] ;  /* 0x0000002404207981 */ /* 0x000162000c1e1b00 */
[----:B------:R-:W-:Y:S05]  /*0800*/  BRA `(.L_x_1810) ;  /* 0x0000012000007947 */ /* 0x000fea0003800000 */
.L_x_1809:
[C---:B------:R-:W-:Y:S01]  /*0810*/  IADD3 R4, P0, R3.reuse, c[0x0][0x178], RZ ;  /* 0x00005e0003047a10 */ /* 0x040fe20007f1e0ff */
[----:B------:R-:W2:Y:S03]  /*0820*/  LDG.E R10, [R24.64] ;  /* 0x00000024180a7981 */ /* 0x000ea6000c1e1900 */
[----:B------:R-:W-:-:S05]  /*0830*/  LEA.HI.X.SX32 R5, R3, c[0x0][0x17c], 0x1, P0 ;  /* 0x00005f0003057a11 */ /* 0x000fca00000f0eff */
[----:B------:R-:W3:Y:S02]  /*0840*/  LDG.E R4, [R4.64] ;  /* 0x0000002404047981 */ /* 0x000ee4000c1e1900 */
[----:B---3--:R-:W-:Y:S02]  /*0850*/  PRMT R3, R4, 0x9910, RZ ;  /* 0x0000991004037816 */ /* 0x008fe400000000ff */
[--C-:B------:R-:W-:Y:S02]  /*0860*/  SHF.R.U32.HI R6, RZ, 0x10, R4.reuse ;  /* 0x00000010ff067819 */ /* 0x100fe40000011604 */
[----:B------:R-:W-:Y:S02]  /*0870*/  SHF.R.U32.HI R7, RZ, 0x18, R4 ;  /* 0x00000018ff077819 */ /* 0x000fe40000011604 */
[----:B------:R-:W-:Y:S01]  /*0880*/  SHF.R.S32.HI R3, RZ, 0x8, R3 ;  /* 0x00000008ff037819 */ /* 0x000fe20000011403 */
[----:B------:R-:W2:Y:S08]  /*0890*/  I2F.S8 R9, R4 ;  /* 0x0000000400097306 */ /* 0x000eb00000001400 */
[----:B------:R-:W0:Y:S08]  /*08a0*/  I2F.S8 R6, R6 ;  /* 0x0000000600067306 */ /* 0x000e300000001400 */
[----:B------:R-:W1:Y:S08]  /*08b0*/  I2F.S8 R7, R7 ;  /* 0x0000000700077306 */ /* 0x000e700000001400 */
[----:B------:R-:W3:Y:S01]  /*08c0*/  I2F.S16 R3, R3 ;  /* 0x0000000300037306 */ /* 0x000ee20000101400 */
[----:B--2---:R-:W-:-:S02]  /*08d0*/  FMUL.FTZ R9, R9, R10 ;  /* 0x0000000a09097220 */ /* 0x004fc40000410000 */
[-C--:B0-----:R-:W-:Y:S02]  /*08e0*/  FMUL.FTZ R5, R6, R10.reuse ;  /* 0x0000000a06057220 */ /* 0x081fe40000410000 */
[-C--:B-1----:R-:W-:Y:S02]  /*08f0*/  FMUL.FTZ R4, R7, R10.reuse ;  /* 0x0000000a07047220 */ /* 0x082fe40000410000 */
[----:B---3--:R-:W-:-:S03]  /*0900*/  FMUL.FTZ R10, R3, R10 ;  /* 0x0000000a030a7220 */ /* 0x008fc60000410000 */
[----:B------:R-:W-:Y:S02]  /*0910*/  F2FP.PACK_AB R33, R4, R5 ;  /* 0x000000050421723e */ /* 0x000fe400000000ff */
[----:B------:R-:W-:Y:S02]  /*0920*/  F2FP.PACK_AB R32, R10, R9 ;  /* 0x000000090a20723e */ /* 0x000fe400000000ff */
.L_x_1810:
[----:B------:R-:W-:Y:S05]  /*0930*/  BSYNC B0 ;  /* 0x0000000000007941 */ /* 0x000fea0003800000 */
.L_x_1808:
[----:B------:R-:W-:Y:S01]  /*0940*/  ISETP.GE.AND P0, PT, R18, 0x20, PT ;  /* 0x000000201200780c */ /* 0x000fe20003f06270 */
[----:B------:R-:W-:Y:S01]  /*0950*/  CS2R R12, SRZ ;  /* 0x00000000000c7805 */ /* 0x000fe2000001ff00 */
[----:B------:R-:W-:Y:S01]  /*0960*/  ISETP.EQ.U32.AND P1, PT, RZ, c[0x0][0x240], PT ;  /* 0x00009000ff007a0c */ /* 0x000fe20003f22070 */
[----:B------:R-:W-:Y:S01]  /*0970*/  CS2R R14, SRZ ;  /* 0x00000000000e7805 */ /* 0x000fe2000001ff00 */
[----:B------:R-:W-:Y:S02]  /*0980*/  ISETP.EQ.U32.AND P2, PT, RZ, c[0x0][0x180], PT ;  /* 0x00006000ff007a0c */ /* 0x000fe40003f42070 */
[----:B------:R-:W-:Y:S02]  /*0990*/  ISETP.EQ.OR.EX P1, PT, RZ, c[0x0][0x244], P0, P1 ;  /* 0x00009100ff007a0c */ /* 0x000fe40000722710 */
[----:B------:R-:W-:-:S02]  /*09a0*/  ISETP.EQ.OR.EX P2, PT, RZ, c[0x0][0x184], P5, P2 ;  /* 0x00006100ff007a0c */ /* 0x000fc40002f42720 */
[----:B------:R-:W-:Y:S02]  /*09b0*/  ISETP.EQ.U32.AND P3, PT, RZ, c[0x0][0x170], PT ;  /* 0x00005c00ff007a0c */ /* 0x000fe40003f62070 */
[----:B------:R-:W-:Y:S02]  /*09c0*/  ISETP.NE.U32.AND P4, PT, RZ, c[0x0][0x1f8], PT ;  /* 0x00007e00ff007a0c */ /* 0x000fe40003f85070 */
[----:B------:R-:W-:Y:S02]  /*09d0*/  ISETP.EQ.OR.EX P3, PT, RZ, c[0x0][0x174], P5, P3 ;  /* 0x00005d00ff007a0c */ /* 0x000fe40002f62730 */
[----:B------:R-:W-:-:S03]  /*09e0*/  ISETP.NE.AND.EX P4, PT, RZ, c[0x0][0x1fc], PT, P4 ;  /* 0x00007f00ff007a0c */ /* 0x000fc60003f85340 */
[----:B-----5:R-:W-:Y:S02]  /*09f0*/  @!P1 IMAD R3, R16, c[0x0][0x1d8], R19 ;  /* 0x0000760010039a24 */ /* 0x020fe400078e0213 */
[----:B------:R-:W-:-:S04]  /*0a00*/  @!P2 IMAD.WIDE R6, R8, R21, c[0x0][0x180] ;  /* 0x000060000806a625 */ /* 0x000fc800078e0215 */
[----:B------:R-:W-:Y:S01]  /*0a10*/  @!P1 IMAD R3, R3, 0x80, R0 ;  /* 0x0000008003039824 */ /* 0x000fe200078e0200 */
[----:B------:R-:W2:Y:S01]  /*0a20*/  @!P2 LDG.E.64 R12, [R6.64] ;  /* 0x00000024060ca981 */ /* 0x000ea2000c1e1b00 */
[----:B0-----:R-:W-:-:S04]  /*0a30*/  @!P3 IMAD.WIDE R4, R8, R21, c[0x0][0x170] ;  /* 0x00005c000804b625 */ /* 0x001fc800078e0215 */
[----:B------:R-:W-:Y:S01]  /*0a40*/  @!P1 IMAD.WIDE R8, R3, R21, c[0x0][0x230] ;  /* 0x00008c0003089625 */ /* 0x000fe200078e0215 */
[----:B------:R-:W3:Y:S03]  /*0a50*/  @!P3 LDG.E.64 R14, [R4.64] ;  /* 0x00000024040eb981 */ /* 0x000ee6000c1e1b00 */
[----:B------:R-:W-:Y:S02]  /*0a60*/  @P4 IMAD.MOV.U32 R11, RZ, RZ, 0x4 ;  /* 0x00000004ff0b4424 */ /* 0x000fe400078e00ff */
[----:B------:R-:W4:Y:S01]  /*0a70*/  @!P1 LDG.E.64 R8, [R8.64] ;  /* 0x0000002408089981 */ /* 0x000f22000c1e1b00 */
[----:B------:R-:W-:Y:S02]  /*0a80*/  IMAD.MOV.U32 R146, RZ, RZ, RZ ;  /* 0x000000ffff927224 */ /* 0x000fe400078e00ff */
[----:B------:R-:W-:-:S05]  /*0a90*/  @P4 IMAD.WIDE R10, R2, R11, c[0x0][0x1f8] ;  /* 0x00007e00020a4625 */ /* 0x000fca00078e020b */
[----:B------:R0:W5:Y:S01]  /*0aa0*/  @P4 LDG.E R146, [R10.64] ;  /* 0x000000240a924981 */ /* 0x000162000c1e1900 */
[----:B------:R-:W1:Y:S01]  /*0ab0*/  LDC.U8 R3, c[0x0][0x1e4] ;  /* 0x00007900ff037b82 */ /* 0x000e620000000000 */
[----:B------:R-:W-:Y:S02]  /*0ac0*/  ISETP.LT.AND P3, PT, RZ, c[0x0][0x1e0], PT ;  /* 0x00007800ff007a0c */ /* 0x000fe40003f61270 */
[----:B-1----:R-:W-:Y:S01]  /*0ad0*/  ISETP.NE.AND P2, PT, R3, RZ, PT ;  /* 0x000000ff0300720c */ /* 0x002fe20003f45270 */
[----:B--2---:R-:W-:Y:S01]  /*0ae0*/  HFMA2.MMA R32, R32, 1, 1, R12 ;  /* 0x3c003c0020207835 */ /* 0x004fe2000000000c */
[----:B------:R-:W-:Y:S01]  /*0af0*/  HADD2 R33, R33, R13 ;  /* 0x0000000d21217230 */ /* 0x000fe20000000000 */
[----:B---3--:R-:W-:Y:S01]  /*0b00*/  HFMA2.MMA R34, R34, 1, 1, R14 ;  /* 0x3c003c0022227835 */ /* 0x008fe2000000000e */
[----:B------:R-:W-:-:S04]  /*0b10*/  HADD2 R35, R35, R15 ;  /* 0x0000000f23237230 */ /* 0x000fc80000000000 */
[----:B----4-:R-:W-:-:S03]  /*0b20*/  @!P1 HFMA2.MMA R33, R33, R9, -RZ ;  /* 0x0000000921219235 */ /* 0x010fc600001000ff */
[----:B------:R-:W-:Y:S02]  /*0b30*/  @!P1 HMUL2 R32, R32, R8 ;  /* 0x0000000820209232 */ /* 0x000fe40000000000 */
[----:B------:R-:W-:Y:S05]  /*0b40*/  @!P2 BRA P3, `(.L_x_1811) ;  /* 0x000009e00000a947 */ /* 0x000fea0001800000 */
[----:B0-----:R-:W-:-:S13]  /*0b50*/  ISETP.GT.OR P1, PT, R20, c[0x0][0x1e0], !P2 ;  /* 0x0000780014007a0c */ /* 0x001fda0005724670 */
[----:B------:R-:W-:Y:S05]  /*0b60*/  @P1 BRA `(.L_x_1812) ;  /* 0x00000d1000001947 */ /* 0x000fea0003800000 */
[----:B------:R-:W-:Y:S01]  /*0b70*/  IMAD.MOV.U32 R3, RZ, RZ, c[0x0][0x1e0] ;  /* 0x00007800ff037624 */ /* 0x000fe200078e00ff */
[----:B------:R-:W-:Y:S01]  /*0b80*/  IABS R8, R0 ;  /* 0x0000000000087213 */ /* 0x000fe20000000000 */
[----:B------:R-:W-:Y:S02]  /*0b90*/  IMAD.MOV.U32 R4, RZ, RZ, RZ ;  /* 0x000000ffff047224 */ /* 0x000fe400078e00ff */
[----:B------:R-:W-:-:S04]  /*0ba0*/  IMAD.MOV.U32 R5, RZ, RZ, c[0x0][0x1e0] ;  /* 0x00007800ff057624 */ /* 0x000fc800078e00ff */
[----:B------:R-:W-:-:S05]  /*0bb0*/  IMAD.HI.U32 R4, R21, R3, R4 ;  /* 0x0000000315047227 */ /* 0x000fca00078e0004 */
        /* <DEDUP_REMOVED lines=10> */
[----:B------:R-:W-:-:S04]  /*0c60*/  IMAD R7, R7, R6, RZ ;  /* 0x0000000607077224 */ /* 0x000fc800078e02ff */
[----:B------:R-:W-:-:S06]  /*0c70*/  IMAD.HI.U32 R5, R5, R7, R4 ;  /* 0x0000000705057227 */ /* 0x000fcc00078e0004 */
[----:B------:R-:W-:-:S04]  /*0c80*/  IMAD.HI.U32 R5, R5, R8, RZ ;  /* 0x0000000805057227 */ /* 0x000fc800078e00ff */
[----:B------:R-:W-:-:S05]  /*0c90*/  IMAD R3, R5, R3, R8 ;  /* 0x0000000305037224 */ /* 0x000fca00078e0208 */
[----:B------:R-:W-:-:S13]  /*0ca0*/  ISETP.GT.U32.AND P2, PT, R6, R3, PT ;  /* 0x000000030600720c */ /* 0x000fda0003f44070 */
[----:B------:R-:W-:Y:S01]  /*0cb0*/  @!P2 IMAD.IADD R3, R3, 0x1, -R6 ;  /* 0x000000010303a824 */ /* 0x000fe200078e0a06 */
[----:B------:R-:W-:Y:S02]  /*0cc0*/  @!P2 IADD3 R5, R5, 0x1, RZ ;  /* 0x000000010505a810 */ /* 0x000fe40007ffe0ff */
[----:B------:R-:W-:Y:S02]  /*0cd0*/  ISETP.NE.AND P2, PT, R29, RZ, PT ;  /* 0x000000ff1d00720c */ /* 0x000fe40003f45270 */
[----:B------:R-:W-:Y:S02]  /*0ce0*/  ISETP.GE.U32.AND P1, PT, R3, R6, PT ;  /* 0x000000060300720c */ /* 0x000fe40003f26070 */
[----:B------:R-:W-:-:S04]  /*0cf0*/  LOP3.LUT R3, R0, R29, RZ, 0x3c, !PT ;  /* 0x0000001d00037212 */ /* 0x000fc800078e3cff */
[----:B------:R-:W-:-:S07]  /*0d00*/  ISETP.GE.AND P3, PT, R3, RZ, PT ;  /* 0x000000ff0300720c */ /* 0x000fce0003f66270 */
[----:B------:R-:W-:Y:S02]  /*0d10*/  @P1 IADD3 R5, R5, 0x1, RZ ;  /* 0x0000000105051810 */ /* 0x000fe40007ffe0ff */
[----:B------:R-:W-:Y:S02]  /*0d20*/  ISETP.LT.AND P1, PT, R0, c[0x0][0x1e0], !P0 ;  /* 0x0000780000007a0c */ /* 0x000fe40004721270 */
[----:B------:R-:W-:Y:S01]  /*0d30*/  LOP3.LUT P0, RZ, R29, 0x3, RZ, 0xc0, !PT ;  /* 0x000000031dff7812 */ /* 0x000fe2000780c0ff */
[----:B------:R-:W-:Y:S01]  /*0d40*/  IMAD.MOV.U32 R36, RZ, RZ, R5 ;  /* 0x000000ffff247224 */ /* 0x000fe200078e0005 */
[----:B------:R-:W-:-:S03]  /*0d50*/  P2R R37, PR, RZ, 0x2 ;  /* 0x00000002ff257803 */ /* 0x000fc60000000000 */
[----:B------:R-:W-:Y:S01]  /*0d60*/  @!P3 IMAD.MOV R36, RZ, RZ, -R36 ;  /* 0x000000ffff24b224 */ /* 0x000fe200078e0a24 */
[----:B------:R-:W-:-:S05]  /*0d70*/  @!P2 LOP3.LUT R36, RZ, R29, RZ, 0x33, !PT ;  /* 0x0000001dff24a212 */ /* 0x000fca00078e33ff */
[----:B------:R-:W-:-:S04]  /*0d80*/  IMAD.MOV R3, RZ, RZ, -R36 ;  /* 0x000000ffff037224 */ /* 0x000fc800078e0a24 */
[----:B------:R-:W-:Y:S01]  /*0d90*/  IMAD R31, R29, R3, R0 ;  /* 0x000000031d1f7224 */ /* 0x000fe200078e0200 */
[----:B------:R-:W-:Y:S05]  /*0da0*/  @!P0 BRA `(.L_x_1813) ;  /* 0x0000013000008947 */ /* 0x000fea0003800000 */
[----:B------:R-:W-:Y:S01]  /*0db0*/  MOV R0, 0x0 ;  /* 0x0000000000007802 */ /* 0x000fe20000000f00 */
[----:B------:R-:W-:Y:S01]  /*0dc0*/  HFMA2.MMA R12, -RZ, RZ, 0, 5.9604644775390625e-08 ;  /* 0x00000001ff0c7435 */ /* 0x000fe200000001ff */
[----:B------:R-:W-:Y:S02]  /*0dd0*/  IMAD.MOV.U32 R4, RZ, RZ, c[0x4][0xc8] ;  /* 0x01003200ff047624 */ /* 0x000fe400078e00ff */
[----:B------:R0:W1:Y:S01]  /*0de0*/  LDC.64 R14, c[0x4][R0] ;  /* 0x01000000000e7b82 */ /* 0x0000620000000a00 */
[----:B------:R-:W-:Y:S02]  /*0df0*/  IMAD.MOV.U32 R5, RZ, RZ, c[0x4][0xcc] ;  /* 0x01003300ff057624 */ /* 0x000fe400078e00ff */
[----:B------:R-:W-:Y:S02]  /*0e00*/  IMAD.MOV.U32 R6, RZ, RZ, c[0x4][0xd0] ;  /* 0x01003400ff067624 */ /* 0x000fe400078e00ff */
[----:B------:R-:W-:-:S02]  /*0e10*/  IMAD.MOV.U32 R7, RZ, RZ, c[0x4][0xd4] ;  /* 0x01003500ff077624 */ /* 0x000fc400078e00ff */
[----:B------:R-:W-:Y:S02]  /*0e20*/  IMAD.MOV.U32 R8, RZ, RZ, 0x53f ;  /* 0x0000053fff087424 */ /* 0x000fe400078e00ff */
[----:B------:R-:W-:Y:S02]  /*0e30*/  IMAD.MOV.U32 R10, RZ, RZ, c[0x4][0x60] ;  /* 0x01001800ff0a7624 */ /* 0x000fe400078e00ff */
[----:B------:R-:W-:Y:S02]  /*0e40*/  IMAD.MOV.U32 R11, RZ, RZ, c[0x4][0x64] ;  /* 0x01001900ff0b7624 */ /* 0x000fe400078e00ff */
        /* <DEDUP_REMOVED lines=8> */
[----:B-1---5:R-:W-:Y:S05]  /*0ed0*/  CALL.ABS.NOINC R14 ;  /* 0x000000000e007343 */ /* 0x022fea0003c00000 */
.L_x_1813:
[----:B------:R-:W-:Y:S01]  /*0ee0*/  IMAD R0, R29, R36, R31 ;  /* 0x000000241d007224 */ /* 0x000fe200078e021f */
[----:B------:R-:W-:Y:S01]  /*0ef0*/  ISETP.NE.AND P6, PT, R37, RZ, PT ;  /* 0x000000ff2500720c */ /* 0x000fe20003fc5270 */
[----:B------:R-:W-:Y:S01]  /*0f00*/  IMAD.MOV.U32 R5, RZ, RZ, c[0x0][0x1e0] ;  /* 0x00007800ff057624 */ /* 0x000fe200078e00ff */
[----:B------:R-:W-:Y:S02]  /*0f10*/  WARPSYNC 0xffffffff ;  /* 0xffffffff00007948 */ /* 0x000fe40003800000 */
[----:B------:R-:W-:-:S05]  /*0f20*/  LEA R14, R0, 0x140, 0x1 ;  /* 0x00000140000e7811 */ /* 0x000fca00078e08ff */
[----:B------:R-:W-:-:S04]  /*0f30*/  IMAD R15, R5, 0x2, R14 ;  /* 0x00000002050f7824 */ /* 0x000fc800078e020e */
[----:B------:R0:W-:Y:S04]  /*0f40*/  @P6 STS.64 [R14], R34 ;  /* 0x000000220e006388 */ /* 0x0001e80000000a00 */
[----:B------:R0:W-:Y:S04]  /*0f50*/  @P6 STS.64 [R15], R32 ;  /* 0x000000200f006388 */ /* 0x0001e80000000a00 */
[----:B------:R-:W-:Y:S06]  /*0f60*/  BAR.SYNC.DEFER_BLOCKING 0x0 ;  /* 0x0000000000007b1d */ /* 0x000fec0000010000 */
[----:B------:R-:W-:Y:S05]  /*0f70*/  @!P6 BRA.U `(.L_x_1814) ;  /* 0x000005610000e947 */ /* 0x000fea0003800000 */
[----:B------:R-:W-:Y:S01]  /*0f80*/  SHF.R.S32.HI R0, RZ, 0x1f, R5 ;  /* 0x0000001fff007819 */ /* 0x000fe20000011405 */
[----:B------:R-:W-:Y:S01]  /*0f90*/  BSSY B0, `(.L_x_1814) ;  /* 0x0000054000007945 */ /* 0x000fe20003800000 */
[----:B------:R-:W-:-:S02]  /*0fa0*/  LEA.HI R3, R31, R31, RZ, 0x1 ;  /* 0x0000001f1f037211 */ /* 0x000fc400078f08ff */
[----:B------:R-:W-:Y:S02]  /*0fb0*/  LEA.HI R0, R0, c[0x0][0x1e0], RZ, 0x2 ;  /* 0x0000780000007a11 */ /* 0x000fe400078f10ff */
[----:B------:R-:W-:Y:S02]  /*0fc0*/  SHF.R.S32.HI R3, RZ, 0x1, R3 ;  /* 0x00000001ff037819 */ /* 0x000fe40000011403 */
[----:B------:R-:W-:-:S05]  /*0fd0*/  SHF.R.S32.HI R0, RZ, 0x2, R0 ;  /* 0x00000002ff007819 */ /* 0x000fca0000011400 */
[----:B------:R-:W-:Y:S01]  /*0fe0*/  IMAD R0, R36, R0, R3 ;  /* 0x0000000024007224 */ /* 0x000fe200078e0203 */
[----:B------:R-:W-:Y:S05]  /*0ff0*/  @!P6 BRA `(.L_x_1815) ;  /* 0x000004d00000e947 */ /* 0x000fea0003800000 */
[C---:B------:R-:W-:Y:S01]  /*1000*/  LEA R20, R0.reuse, 0x140, 0x1 ;  /* 0x0000014000147811 */ /* 0x040fe200078e08ff */
[C---:B------:R-:W-:Y:S01]  /*1010*/  IMAD.SHL.U32 R4, R0.reuse, 0x2, RZ ;  /* 0x0000000200047824 */ /* 0x040fe200078e00ff */
[----:B------:R-:W-:Y:S01]  /*1020*/  LEA.HI R0, R0, R0, RZ, 0x1 ;  /* 0x0000000000007211 */ /* 0x000fe200078f08ff */
[----:B------:R-:W-:Y:S02]  /*1030*/  BSSY B1, `(.L_x_1816) ;  /* 0x0000041000017945 */ /* 0x000fe40003800000 */
[--C-:B------:R-:W-:Y:S02]  /*1040*/  IMAD R29, R29, 0x2, R20.reuse ;  /* 0x000000021d1d7824 */ /* 0x100fe400078e0214 */
[C---:B------:R-:W-:Y:S01]  /*1050*/  IMAD R21, R5.reuse, 0x2, R20 ;  /* 0x0000000205157824 */ /* 0x040fe200078e0214 */
[----:B------:R-:W-:Y:S01]  /*1060*/  LDS R4, [R4+0x140] ;  /* 0x0001400004047984 */ /* 0x000fe20000000800 */
[----:B------:R-:W-:-:S02]  /*1070*/  IMAD R28, R5, 0x2, R29 ;  /* 0x00000002051c7824 */ /* 0x000fc400078e021d */
[----:B------:R-:W-:Y:S01]  /*1080*/  IMAD.SHL.U32 R0, R0, 0x2, RZ ;  /* 0x0000000200007824 */ /* 0x000fe200078e00ff */
[----:B0-----:R-:W0:Y:S04]  /*1090*/  LDS R35, [R29] ;  /* 0x000000001d237984 */ /* 0x001e280000000800 */
[----:B------:R-:W-:Y:S01]  /*10a0*/  LDS R6, [R21] ;  /* 0x0000000015067984 */ /* 0x000fe20000000800 */
[----:B------:R-:W-:-:S03]  /*10b0*/  LOP3.LUT R8, R0, 0xfffffffc, RZ, 0xc0, !PT ;  /* 0xfffffffc00087812 */ /* 0x000fc600078ec0ff */
[----:B------:R-:W1:Y:S01]  /*10c0*/  LDS R33, [R28] ;  /* 0x000000001c217984 */ /* 0x000e620000000800 */
[----:B------:R-:W-:Y:S02]  /*10d0*/  ISETP.GE.AND P0, PT, R8, c[0x0][0x1e0], PT ;  /* 0x0000780008007a0c */ /* 0x000fe40003f06270 */
[C-C-:B0-----:R-:W-:Y:S02]  /*10e0*/  PRMT R34, R4.reuse, 0x5410, R35.reuse ;  /* 0x0000541004227816 */ /* 0x141fe40000000023 */
[----:B------:R-:W-:Y:S02]  /*10f0*/  PRMT R35, R4, 0x7632, R35 ;  /* 0x0000763204237816 */ /* 0x000fe40000000023 */
[C-C-:B-1----:R-:W-:Y:S02]  /*1100*/  PRMT R32, R6.reuse, 0x5410, R33.reuse ;  /* 0x0000541006207816 */ /* 0x142fe40000000021 */
[----:B------:R-:W-:-:S05]  /*1110*/  PRMT R33, R6, 0x7632, R33 ;  /* 0x0000763206217816 */ /* 0x000fca0000000021 */
[----:B------:R-:W-:Y:S05]  /*1120*/  @P0 BRA `(.L_x_1817) ;  /* 0x0000031000000947 */ /* 0x000fea0003800000 */
[----:B------:R-:W0:Y:S01]  /*1130*/  I2F R3, c[0x0][0x1e0] ;  /* 0x0000780000037b06 */ /* 0x000e220000201400 */
[----:B------:R-:W-:Y:S01]  /*1140*/  IADD3 R5, R8, 0x2, RZ ;  /* 0x0000000208057810 */ /* 0x000fe20007ffe0ff */
[--C-:B------:R-:W-:Y:S01]  /*1150*/  HADD2.F32 R12, -RZ, R33.reuse.H1_H1 ;  /* 0x30000021ff0c7230 */ /* 0x100fe20000004100 */
[----:B-----5:R-:W-:Y:S01]  /*1160*/  IADD3 R0, -R146, c[0x0][0x1ec], RZ ;  /* 0x00007b0092007a10 */ /* 0x020fe20007ffe1ff */
        /* <DEDUP_REMOVED lines=10> */
[----:B------:R2:W3:Y:S01]  /*1210*/  MUFU.EX2 R9, -R4 ;  /* 0x8000000400097308 */ /* 0x0004e20000000800 */
[--C-:B0-----:R-:W-:Y:S01]  /*1220*/  HADD2.F32 R6, -RZ, R35.reuse.H1_H1 ;  /* 0x30000023ff067230 */ /* 0x101fe20000004100 */
[----:B-1----:R-:W-:Y:S01]  /*1230*/  FMUL.FTZ R3, R0, R7 ;  /* 0x0000000700037220 */ /* 0x002fe20000410000 */
[----:B--2---:R-:W-:-:S03]  /*1240*/  HADD2.F32 R4, -RZ, R35.H0_H0 ;  /* 0x20000023ff047230 */ /* 0x004fc60000004100 */
[----:B------:R-:W-:-:S04]  /*1250*/  FMUL.RZ R13, R3, 0.15915493667125701904 ;  /* 0x3e22f983030d7820 */ /* 0x000fc8000040c000 */
[----:B------:R-:W0:Y:S01]  /*1260*/  MUFU.SIN R7, R13 ;  /* 0x0000000d00077308 */ /* 0x000e220000000400 */
[----:B---3--:R-:W-:-:S04]  /*1270*/  FMUL.FTZ R0, R0, R9 ;  /* 0x0000000900007220 */ /* 0x008fc80000410000 */
[----:B------:R-:W-:-:S03]  /*1280*/  FMUL.RZ R11, R0, 0.15915493667125701904 ;  /* 0x3e22f983000b7820 */ /* 0x000fc6000040c000 */
[----:B------:R-:W1:Y:S08]  /*1290*/  MUFU.COS R5, R13 ;  /* 0x0000000d00057308 */ /* 0x000e700000000000 */
[----:B------:R-:W2:Y:S01]  /*12a0*/  MUFU.SIN R3, R11 ;  /* 0x0000000b00037308 */ /* 0x000ea20000000400 */
[C---:B0-----:R-:W-:Y:S02]  /*12b0*/  FMUL.FTZ R8, R7.reuse, R6 ;  /* 0x0000000607087220 */ /* 0x041fe40000410000 */
[----:B------:R-:W-:-:S05]  /*12c0*/  FMUL.FTZ R9, R7, R12 ;  /* 0x0000000c07097220 */ /* 0x000fca0000410000 */
[----:B------:R-:W0:Y:S01]  /*12d0*/  MUFU.COS R0, R11 ;  /* 0x0000000b00007308 */ /* 0x000e220000000000 */
[C---:B-1----:R-:W-:Y:S02]  /*12e0*/  FMUL.FTZ R6, R5.reuse, R6 ;  /* 0x0000000605067220 */ /* 0x042fe40000410000 */
[-C--:B------:R-:W-:Y:S02]  /*12f0*/  FFMA.FTZ R8, R5, R4.reuse, -R8 ;  /* 0x0000000405087223 */ /* 0x080fe40000010808 */
[----:B------:R-:W-:Y:S01]  /*1300*/  FFMA.FTZ R35, R7, R4, R6 ;  /* 0x0000000407237223 */ /* 0x000fe20000010006 */
[----:B------:R-:W-:Y:S01]  /*1310*/  HADD2.F32 R4, -RZ, R34.H1_H1 ;  /* 0x30000022ff047230 */ /* 0x000fe20000004100 */
[C---:B------:R-:W-:Y:S01]  /*1320*/  FMUL.FTZ R12, R5.reuse, R12 ;  /* 0x0000000c050c7220 */ /* 0x040fe20000410000 */
[----:B------:R-:W-:Y:S01]  /*1330*/  HADD2.F32 R6, -RZ, R32.H1_H1 ;  /* 0x30000020ff067230 */ /* 0x000fe20000004100 */
[-C--:B------:R-:W-:Y:S01]  /*1340*/  FFMA.FTZ R9, R5, R10.reuse, -R9 ;  /* 0x0000000a05097223 */ /* 0x080fe20000010809 */
[----:B------:R-:W-:Y:S01]  /*1350*/  HADD2.F32 R34, -RZ, R34.H0_H0 ;  /* 0x20000022ff227230 */ /* 0x000fe20000004100 */
[----:B------:R-:W-:Y:S01]  /*1360*/  FFMA.FTZ R12, R7, R10, R12 ;  /* 0x0000000a070c7223 */ /* 0x000fe2000001000c */
[----:B------:R-:W-:Y:S01]  /*1370*/  HADD2.F32 R32, -RZ, R32.H0_H0 ;  /* 0x20000020ff207230 */ /* 0x000fe20000004100 */
[----:B--2---:R-:W-:Y:S01]  /*1380*/  FMUL.FTZ R5, R3, R4 ;  /* 0x0000000403057220 */ /* 0x004fe20000410000 */
[----:B------:R-:W-:Y:S01]  /*1390*/  F2FP.PACK_AB R35, R35, R8 ;  /* 0x000000082323723e */ /* 0x000fe200000000ff */
[----:B------:R-:W-:Y:S01]  /*13a0*/  FMUL.FTZ R7, R3, R6 ;  /* 0x0000000603077220 */ /* 0x000fe20000410000 */
[----:B------:R-:W-:Y:S01]  /*13b0*/  F2FP.PACK_AB R33, R12, R9 ;  /* 0x000000090c21723e */ /* 0x000fe200000000ff */
[----:B0-----:R-:W-:-:S02]  /*13c0*/  FMUL.FTZ R4, R0, R4 ;  /* 0x0000000400047220 */ /* 0x001fc40000410000 */
[C---:B------:R-:W-:Y:S02]  /*13d0*/  FMUL.FTZ R6, R0.reuse, R6 ;  /* 0x0000000600067220 */ /* 0x040fe40000410000 */
[C---:B------:R-:W-:Y:S02]  /*13e0*/  FFMA.FTZ R5, R0.reuse, R34, -R5 ;  /* 0x0000002200057223 */ /* 0x040fe40000010805 */
[----:B------:R-:W-:Y:S02]  /*13f0*/  FFMA.FTZ R7, R0, R32, -R7 ;  /* 0x0000002000077223 */ /* 0x000fe40000010807 */
[C---:B------:R-:W-:Y:S02]  /*1400*/  FFMA.FTZ R34, R3.reuse, R34, R4 ;  /* 0x0000002203227223 */ /* 0x040fe40000010004 */
[----:B------:R-:W-:-:S03]  /*1410*/  FFMA.FTZ R32, R3, R32, R6 ;  /* 0x0000002003207223 */ /* 0x000fc60000010006 */
[----:B------:R-:W-:Y:S02]  /*1420*/  F2FP.PACK_AB R34, R34, R5 ;  /* 0x000000052222723e */ /* 0x000fe400000000ff */
[----:B------:R-:W-:Y:S02]  /*1430*/  F2FP.PACK_AB R32, R32, R7 ;  /* 0x000000072020723e */ /* 0x000fe400000000ff */
.L_x_1817:
[----:B------:R-:W-:Y:S05]  /*1440*/  BSYNC B1 ;  /* 0x0000000000017941 */ /* 0x000fea0003800000 */
.L_x_1816:
[C-C-:B------:R-:W-:Y:S02]  /*1450*/  PRMT R0, R32.reuse, 0x5410, R33.reuse ;  /* 0x0000541020007816 */ /* 0x140fe40000000021 */
[----:B------:R-:W-:Y:S02]  /*1460*/  PRMT R3, R32, 0x7632, R33 ;  /* 0x0000763220037816 */ /* 0x000fe40000000021 */
[C-C-:B------:R-:W-:Y:S01]  /*1470*/  PRMT R4, R34.reuse, 0x5410, R35.reuse ;  /* 0x0000541022047816 */ /* 0x140fe20000000023 */
[----:B------:R0:W-:Y:S04]  /*1480*/  STS [R21], R0 ;  /* 0x0000000015007388 */ /* 0x0001e80000000800 */
[----:B------:R1:W-:Y:S04]  /*1490*/  STS [R28], R3 ;  /* 0x000000031c007388 */ /* 0x0003e80000000800 */
[----:B------:R1:W-:Y:S01]  /*14a0*/  STS [R20], R4 ;  /* 0x0000000414007388 */ /* 0x0003e20000000800 */
[----:B0-----:R-:W-:-:S05]  /*14b0*/  PRMT R0, R34, 0x7632, R35 ;  /* 0x0000763222007816 */ /* 0x001fca0000000023 */
[----:B------:R1:W-:Y:S02]  /*14c0*/  STS [R29], R0 ;  /* 0x000000001d007388 */ /* 0x0003e40000000800 */
.L_x_1815:
[----:B------:R-:W-:Y:S05]  /*14d0*/  BSYNC B0 ;  /* 0x0000000000007941 */ /* 0x000fea0003800000 */
.L_x_1814:
[----:B------:R-:W-:Y:S06]  /*14e0*/  BAR.SYNC.DEFER_BLOCKING 0x0 ;  /* 0x0000000000007b1d */ /* 0x000fec0000010000 */
[----:B0-----:R0:W2:Y:S04]  /*14f0*/  @P6 LDS.64 R34, [R14] ;  /* 0x000000000e226984 */ /* 0x0010a80000000a00 */
[----:B------:R0:W3:Y:S04]  /*1500*/  @P6 LDS.64 R32, [R15] ;  /* 0x000000000f206984 */ /* 0x0000e80000000a00 */
[----:B------:R-:W-:Y:S06]  /*1510*/  BAR.SYNC.DEFER_BLOCKING 0x0 ;  /* 0x0000000000007b1d */ /* 0x000fec0000010000 */
[----:B------:R-:W-:Y:S05]  /*1520*/  BRA `(.L_x_1812) ;  /* 0x0000035000007947 */ /* 0x000fea0003800000 */
.L_x_1811:
[----:B0-----:R-:W-:Y:S01]  /*1530*/  ISETP.GE.AND P0, PT, R0, c[0x0][0x1e0], PT ;  /* 0x0000780000007a0c */ /* 0x001fe20003f06270 */
[----:B------:R-:W-:-:S12]  /*1540*/  BSSY B0, `(.L_x_1812) ;  /* 0x0000033000007945 */ /* 0x000fd80003800000 */
[----:B------:R-:W-:Y:S05]  /*1550*/  @P0 BRA `(.L_x_1818) ;  /* 0x0000031000000947 */ /* 0x000fea0003800000 */
[----:B------:R-:W0:Y:S01]  /*1560*/  I2F R6, c[0x0][0x1e0] ;  /* 0x0000780000067b06 */ /* 0x000e220000201400 */
[----:B------:R-:W-:Y:S01]  /*1570*/  IADD3 R4, R0, 0x2, RZ ;  /* 0x0000000200047810 */ /* 0x000fe20007ffe0ff */
[--C-:B------:R-:W-:Y:S01]  /*1580*/  HADD2.F32 R13, -RZ, R33.reuse.H1_H1 ;  /* 0x30000021ff0d7230 */ /* 0x100fe20000004100 */
[----:B-----5:R-:W-:Y:S01]  /*1590*/  IADD3 R8, -R146, c[0x0][0x1ec], RZ ;  /* 0x00007b0092087a10 */ /* 0x020fe20007ffe1ff */
[----:B------:R-:W-:Y:S02]  /*15a0*/  HADD2.F32 R12, -RZ, R33.H0_H0 ;  /* 0x20000021ff0c7230 */ /* 0x000fe40000004100 */
[----:B------:R-:W-:Y:S02]  /*15b0*/  HADD2.F32 R11, -RZ, R35.H0_H0 ;  /* 0x20000023ff0b7230 */ /* 0x000fe40000004100 */
        /* <DEDUP_REMOVED lines=14> */
[----:B------:R-:W-:-:S03]  /*16a0*/  HADD2.F32 R8, -RZ, R35.H1_H1 ;  /* 0x30000023ff087230 */ /* 0x000fc60000004100 */
[----:B------:R-:W-:-:S03]  /*16b0*/  FMUL.RZ R9, R0, 0.15915493667125701904 ;  /* 0x3e22f98300097820 */ /* 0x000fc6000040c000 */
[----:B------:R-:W1:Y:S08]  /*16c0*/  MUFU.COS R6, R10 ;  /* 0x0000000a00067308 */ /* 0x000e700000000000 */
[----:B------:R-:W2:Y:S01]  /*16d0*/  MUFU.SIN R4, R9 ;  /* 0x0000000900047308 */ /* 0x000ea20000000400 */
[C---:B0-----:R-:W-:Y:S02]  /*16e0*/  FMUL.FTZ R5, R7.reuse, R13 ;  /* 0x0000000d07057220 */ /* 0x041fe40000410000 */
[----:B------:R-:W-:-:S05]  /*16f0*/  FMUL.FTZ R3, R7, R8 ;  /* 0x0000000807037220 */ /* 0x000fca0000410000 */
[----:B------:R0:W3:Y:S01]  /*1700*/  MUFU.COS R0, R9 ;  /* 0x0000000900007308 */ /* 0x0000e20000000000 */
[C---:B-1----:R-:W-:Y:S01]  /*1710*/  FFMA.FTZ R33, R6.reuse, R12, -R5 ;  /* 0x0000000c06217223 */ /* 0x042fe20000010805 */
[--C-:B------:R-:W-:Y:S01]  /*1720*/  HADD2.F32 R5, -RZ, R34.reuse.H1_H1 ;  /* 0x30000022ff057230 */ /* 0x100fe20000004100 */
[C---:B------:R-:W-:Y:S01]  /*1730*/  FMUL.FTZ R8, R6.reuse, R8 ;  /* 0x0000000806087220 */ /* 0x040fe20000410000 */
[----:B------:R-:W-:Y:S01]  /*1740*/  HADD2.F32 R34, -RZ, R34.H0_H0 ;  /* 0x20000022ff227230 */ /* 0x000fe20000004100 */
[C---:B------:R-:W-:Y:S02]  /*1750*/  FMUL.FTZ R10, R6.reuse, R13 ;  /* 0x0000000d060a7220 */ /* 0x040fe40000410000 */
[-C--:B------:R-:W-:Y:S01]  /*1760*/  FFMA.FTZ R35, R6, R11.reuse, -R3 ;  /* 0x0000000b06237223 */ /* 0x080fe20000010803 */
[--C-:B0-----:R-:W-:Y:S01]  /*1770*/  HADD2.F32 R9, -RZ, R32.reuse.H1_H1 ;  /* 0x30000020ff097230 */ /* 0x101fe20000004100 */
[C---:B------:R-:W-:Y:S01]  /*1780*/  FFMA.FTZ R8, R7.reuse, R11, R8 ;  /* 0x0000000b07087223 */ /* 0x040fe20000010008 */
[----:B------:R-:W-:Y:S01]  /*1790*/  HADD2.F32 R32, -RZ, R32.H0_H0 ;  /* 0x20000020ff207230 */ /* 0x000fe20000004100 */
[----:B------:R-:W-:-:S02]  /*17a0*/  FFMA.FTZ R10, R7, R12, R10 ;  /* 0x0000000c070a7223 */ /* 0x000fc4000001000a */
[----:B--2---:R-:W-:Y:S01]  /*17b0*/  FMUL.FTZ R3, R4, R5 ;  /* 0x0000000504037220 */ /* 0x004fe20000410000 */
[----:B------:R-:W-:Y:S01]  /*17c0*/  F2FP.PACK_AB R35, R8, R35 ;  /* 0x000000230823723e */ /* 0x000fe200000000ff */
[----:B------:R-:W-:Y:S01]  /*17d0*/  FMUL.FTZ R7, R4, R9 ;  /* 0x0000000904077220 */ /* 0x000fe20000410000 */
[----:B------:R-:W-:Y:S01]  /*17e0*/  F2FP.PACK_AB R33, R10, R33 ;  /* 0x000000210a21723e */ /* 0x000fe200000000ff */
[C---:B---3--:R-:W-:Y:S02]  /*17f0*/  FMUL.FTZ R5, R0.reuse, R5 ;  /* 0x0000000500057220 */ /* 0x048fe40000410000 */
[C---:B------:R-:W-:Y:S02]  /*1800*/  FMUL.FTZ R9, R0.reuse, R9 ;  /* 0x0000000900097220 */ /* 0x040fe40000410000 */
[C---:B------:R-:W-:Y:S02]  /*1810*/  FFMA.FTZ R3, R0.reuse, R34, -R3 ;  /* 0x0000002200037223 */ /* 0x040fe40000010803 */
[----:B------:R-:W-:-:S02]  /*1820*/  FFMA.FTZ R7, R0, R32, -R7 ;  /* 0x0000002000077223 */ /* 0x000fc40000010807 */
[C---:B------:R-:W-:Y:S02]  /*1830*/  FFMA.FTZ R34, R4.reuse, R34, R5 ;  /* 0x0000002204227223 */ /* 0x040fe40000010005 */
[----:B------:R-:W-:-:S03]  /*1840*/  FFMA.FTZ R32, R4, R32, R9 ;  /* 0x0000002004207223 */ /* 0x000fc60000010009 */
[----:B------:R-:W-:Y:S02]  /*1850*/  F2FP.PACK_AB R34, R34, R3 ;  /* 0x000000032222723e */ /* 0x000fe400000000ff */
[----:B------:R-:W-:Y:S02]  /*1860*/  F2FP.PACK_AB R32, R32, R7 ;  /* 0x000000072020723e */ /* 0x000fe400000000ff */
.L_x_1818:
[----:B------:R-:W-:Y:S05]  /*1870*/  BSYNC B0 ;  /* 0x0000000000007941 */ /* 0x000fea0003800000 */
.L_x_1812:
[----:B0-----:R-:W-:Y:S01]  /*1880*/  ISETP.GT.AND P0, PT, R18, 0x1f, PT ;  /* 0x0000001f1200780c */ /* 0x001fe20003f04270 */
[----:B------:R-:W-:Y:S01]  /*1890*/  BSSY B0, `(.L_x_1819) ;  /* 0x0000021000007945 */ /* 0x000fe20003800000 */
[----:B-1----:R-:W-:-:S11]  /*18a0*/  IMAD.MOV.U32 R3, RZ, RZ, RZ ;  /* 0x000000ffff037224 */ /* 0x002fd600078e00ff */
[----:B------:R-:W-:Y:S05]  /*18b0*/  @P0 BRA `(.L_x_1820) ;  /* 0x000001e000000947 */ /* 0x000fea0003800000 */
[----:B------:R-:W-:Y:S01]  /*18c0*/  LEA.HI R0, R18, R18, RZ, 0x1 ;  /* 0x0000001212007211 */ /* 0x000fe200078f08ff */
[----:B------:R-:W-:Y:S01]  /*18d0*/  IMAD.MOV.U32 R5, RZ, RZ, 0x2 ;  /* 0x00000002ff057424 */ /* 0x000fe200078e00ff */
[----:B--2---:R0:W-:Y:S02]  /*18e0*/  STS.64 [R18.X8+0x40], R34 ;  /* 0x0000402212007388 */ /* 0x0041e40000008a00 */
[C---:B------:R-:W-:Y:S01]  /*18f0*/  LOP3.LUT R3, R0.reuse, 0x3ffffffe, RZ, 0xc0, !PT ;  /* 0x3ffffffe00037812 */ /* 0x040fe200078ec0ff */
[----:B------:R-:W-:-:S04]  /*1900*/  IMAD.SHL.U32 R0, R0, 0x4, RZ ;  /* 0x0000000400007824 */ /* 0x000fc800078e00ff */
[----:B------:R-:W-:Y:S01]  /*1910*/  IMAD.IADD R3, R18, 0x1, -R3 ;  /* 0x0000000112037824 */ /* 0x000fe200078e0a03 */
[----:B------:R-:W-:-:S03]  /*1920*/  LOP3.LUT R0, R0, 0xfffffff8, RZ, 0xc0, !PT ;  /* 0xfffffff800007812 */ /* 0x000fc600078ec0ff */
[----:B------:R-:W-:Y:S02]  /*1930*/  IMAD R3, R26, 0x2, R3 ;  /* 0x000000021a037824 */ /* 0x000fe400078e0203 */
[----:B------:R-:W-:Y:S02]  /*1940*/  IMAD.IADD R0, R23, 0x1, R0 ;  /* 0x0000000117007824 */ /* 0x000fe400078e0200 */
[----:B------:R-:W-:-:S04]  /*1950*/  IMAD.SHL.U32 R3, R3, 0x4, RZ ;  /* 0x0000000403037824 */ /* 0x000fc800078e00ff */
[----:B------:R-:W-:-:S04]  /*1960*/  IMAD R0, R0, c[0x0][0x1d4], R3 ;  /* 0x0000750000007a24 */ /* 0x000fc800078e0203 */
[----:B------:R-:W-:Y:S01]  /*1970*/  IMAD.WIDE R4, R0, R5, c[0x0][0x198] ;  /* 0x0000660000047625 */ /* 0x000fe200078e0205 */
[----:B---3--:R-:W-:-:S04]  /*1980*/  HMUL2 R0, R35, R33 ;  /* 0x0000002123007232 */ /* 0x008fc80000000000 */
[----:B------:R0:W-:Y:S02]  /*1990*/  STG.E.64 [R4.64], R32 ;  /* 0x0000002004007986 */ /* 0x0001e4000c101b24 */
[----:B------:R-:W-:-:S10]  /*19a0*/  HFMA2.MMA R0, R34, R32, R0 ;  /* 0x0000002022007235 */ /* 0x000fd40000000000 */
[--C-:B------:R-:W-:Y:S02]  /*19b0*/  HADD2.F32 R3, -RZ, R0.reuse.H0_H0 ;  /* 0x20000000ff037230 */ /* 0x100fe40000004100 */
[----:B------:R-:W-:-:S05]  /*19c0*/  HADD2.F32 R0, -RZ, R0.H1_H1 ;  /* 0x30000000ff007230 */ /* 0x000fca0000004100 */
[----:B------:R-:W-:Y:S01]  /*19d0*/  FADD.FTZ R6, R3, R0 ;  /* 0x0000000003067221 */ /* 0x000fe20000010000 */
[----:B------:R-:W-:Y:S05]  /*19e0*/  BRA.DIV ~URZ, `(.L_x_1821) ;  /* 0x000048027f007947 */ /* 0x000fea000b800000 */
[----:B0-----:R0:W1:Y:S02]  /*19f0*/  SHFL.BFLY PT, R0, R6, 0x10, 0x1f ;  /* 0x0e001f0006007f89 */ /* 0x00106400000e0000 */
.L_x_1875:
[----:B-1----:R-:W-:Y:S01]  /*1a00*/  FADD.FTZ R9, R6, R0 ;  /* 0x0000000006097221 */ /* 0x002fe20000010000 */
[----:B------:R-:W-:Y:S05]  /*1a10*/  BRA.DIV ~URZ, `(.L_x_1822) ;  /* 0x000048327f007947 */ /* 0x000fea000b800000 */
[----:B------:R-:W1:Y:S02]  /*1a20*/  SHFL.BFLY PT, R0, R9, 0x8, 0x1f ;  /* 0x0d001f0009007f89 */ /* 0x000e6400000e0000 */
[----:B-1----:R-:W-:-:S05]  /*1a30*/  FADD.FTZ R0, R9, R0 ;  /* 0x0000000009007221 */ /* 0x002fca0000010000 */
[----:B------:R-:W1:Y:S02]  /*1a40*/  SHFL.BFLY PT, R3, R0, 0x4, 0x1f ;  /* 0x0c801f0000037f89 */ /* 0x000e6400000e0000 */
[----:B-1----:R-:W-:-:S05]  /*1a50*/  FADD.FTZ R3, R0, R3 ;  /* 0x0000000300037221 */ /* 0x002fca0000010000 */
[----:B------:R-:W1:Y:S02]  /*1a60*/  SHFL.BFLY PT, R4, R3, 0x2, 0x1f ;  /* 0x0c401f0003047f89 */ /* 0x000e6400000e0000 */
[----:B01----:R-:W-:-:S05]  /*1a70*/  FADD.FTZ R6, R3, R4 ;  /* 0x0000000403067221 */ /* 0x003fca0000010000 */
[----:B------:R0:W1:Y:S02]  /*1a80*/  SHFL.BFLY PT, R5, R6, 0x1, 0x1f ;  /* 0x0c201f0006057f89 */ /* 0x00006400000e0000 */
.L_x_1876:
[----:B-1----:R-:W-:Y:S02]  /*1a90*/  FADD.FTZ R3, R5, R6 ;  /* 0x0000000605037221 */ /* 0x002fe40000010000 */
.L_x_1820:
[----:B------:R-:W-:Y:S05]  /*1aa0*/  BSYNC B0 ;  /* 0x0000000000007941 */ /* 0x000fea0003800000 */
.L_x_1819:
[----:B------:R-:W-:-:S13]  /*1ab0*/  ISETP.NE.AND P0, PT, R18, RZ, PT ;  /* 0x000000ff1200720c */ /* 0x000fda0003f05270 */
[----:B------:R-:W-:Y:S01]  /*1ac0*/  @P0 IMAD.MOV.U32 R0, RZ, RZ, -0x800001 ;  /* 0xff7fffffff000424 */ /* 0x000fe200078e00ff */
[----:B------:R-:W-:Y:S05]  /*1ad0*/  @P0 BRA `(.L_x_1823) ;  /* 0x000000e000000947 */ /* 0x000fea0003800000 */
[----:B------:R-:W-:Y:S01]  /*1ae0*/  ISETP.NE.U32.AND P0, PT, RZ, c[0x0][0x218], PT ;  /* 0x00008600ff007a0c */ /* 0x000fe20003f05070 */
[----:B------:R-:W-:Y:S02]  /*1af0*/  IMAD.IADD R7, R17, 0x1, -R144 ;  /* 0x0000000111077824 */ /* 0x000fe400078e0a90 */
[----:B------:R-:W-:Y:S01]  /*1b00*/  FMUL.FTZ R0, R3, c[0x0][0x1f0] ;  /* 0x00007c0003007a20 */ /* 0x000fe20000410000 */
[----:B------:R-:W-:-:S13]  /*1b10*/  ISETP.NE.AND.EX P0, PT, RZ, c[0x0][0x21c], PT, P0 ;  /* 0x00008700ff007a0c */ /* 0x000fda0003f05300 */
[----:B------:R-:W-:Y:S05]  /*1b20*/  @!P0 BRA `(.L_x_1824) ;  /* 0x0000008000008947 */ /* 0x000fea0003800000 */
[----:B-----5:R-:W-:Y:S02]  /*1b30*/  IMAD.IADD R4, R17, 0x1, -R146 ;  /* 0x0000000111047824 */ /* 0x020fe400078e0a92 */
[----:B------:R-:W-:Y:S02]  /*1b40*/  IMAD.MOV.U32 R5, RZ, RZ, 0x2 ;  /* 0x00000002ff057424 */ /* 0x000fe400078e00ff */
[----:B------:R-:W-:-:S04]  /*1b50*/  IMAD R3, R19, c[0x0][0x220], R4 ;  /* 0x0000880013037a24 */ /* 0x000fc800078e0204 */
[----:B------:R-:W-:-:S04]  /*1b60*/  IMAD R4, R3, c[0x0][0x220], R4 ;  /* 0x0000880003047a24 */ /* 0x000fc800078e0204 */
[----:B------:R-:W-:-:S06]  /*1b70*/  IMAD.WIDE R4, R4, R5, c[0x0][0x218] ;  /* 0x0000860004047625 */ /* 0x000fcc00078e0205 */
[----:B------:R-:W4:Y:S02]  /*1b80*/  LDG.E.U16 R4, [R4.64] ;  /* 0x0000002404047981 */ /* 0x000f24000c1e1500 */
[----:B----4-:R-:W-:-:S05]  /*1b90*/  HADD2.F32 R3, -RZ, R4.H0_H0 ;  /* 0x20000004ff037230 */ /* 0x010fca0000004100 */
[----:B------:R-:W-:-:S05]  /*1ba0*/  FADD.FTZ R0, R0, R3 ;  /* 0x0000000300007221 */ /* 0x000fca0000010000 */
.L_x_1824:
[----:B------:R1:W-:Y:S02]  /*1bb0*/  STS [R7.X4+0x140], R0 ;  /* 0x0001400007007388 */ /* 0x0003e40000004800 */
.L_x_1823:
[----:B------:R-:W-:Y:S02]  /*1bc0*/  WARPSYNC 0xffffffff ;  /* 0xffffffff00007948 */ /* 0x000fe40003800000 */
[----:B------:R-:W-:Y:S01]  /*1bd0*/  IADD3 R3, R17, 0x1f, -R144 ;  /* 0x0000001f11037810 */ /* 0x000fe20007ffe890 */
[----:B------:R-:W-:Y:S01]  /*1be0*/  IMAD.IADD R154, R144, 0x1, R18 ;  /* 0x00000001909a7824 */ /* 0x000fe200078e0212 */
[----:B------:R-:W-:Y:S01]  /*1bf0*/  BAR.SYNC.DEFER_BLOCKING 0x0 ;  /* 0x0000000000007b1d */ /* 0x000fe20000010000 */
[----:B------:R-:W-:Y:S01]  /*1c00*/  IMAD R20, R30, c[0x0][0x1d0], R19 ;  /* 0x000074001e147a24 */ /* 0x000fe200078e0213 */
[----:B------:R-:W-:-:S03]  /*1c10*/  SHF.R.S32.HI R4, RZ, 0x1f, R3 ;  /* 0x0000001fff047819 */ /* 0x000fc60000011403 */
[----:B------:R-:W-:Y:S01]  /*1c20*/  IMAD.SHL.U32 R20, R20, 0x80, RZ ;  /* 0x0000008014147824 */ /* 0x000fe200078e00ff */
[----:B------:R-:W-:Y:S01]  /*1c30*/  LEA.HI R4, R4, R3, RZ, 0x5 ;  /* 0x0000000304047211 */ /* 0x000fe200078f28ff */
[----:B------:R-:W-:Y:S03]  /*1c40*/  BSSY B0, `(.L_x_1825) ;  /* 0x0000152000007945 */ /* 0x000fe60003800000 */
[----:B------:R-:W-:-:S05]  /*1c50*/  LOP3.LUT R3, R4, 0xffffffe0, RZ, 0xc0, !PT ;  /* 0xffffffe004037812 */ /* 0x000fca00078ec0ff */
[----:B------:R-:W-:-:S05]  /*1c60*/  IMAD.IADD R3, R144, 0x1, R3 ;  /* 0x0000000190037824 */ /* 0x000fca00078e0203 */
[----:B------:R-:W-:-:S13]  /*1c70*/  ISETP.GE.AND P0, PT, R154, R3, PT ;  /* 0x000000039a00720c */ /* 0x000fda0003f06270 */
[----:B------:R-:W-:Y:S05]  /*1c80*/  @P0 BRA `(.L_x_1826) ;  /* 0x000014d000000947 */ /* 0x000fea0003800000 */
[----:B------:R-:W-:Y:S01]  /*1c90*/  IABS R21, c[0x0][0x1d4] ;  /* 0x0000750000157a13 */ /* 0x000fe20000000000 */
[----:B01----:R-:W0:Y:S01]  /*1ca0*/  LDS.128 R4, [0x40] ;  /* 0x00004000ff047984 */ /* 0x003e220000000c00 */
[----:B------:R-:W-:Y:S02]  /*1cb0*/  IMAD.MOV.U32 R155, RZ, RZ, c[0x0][0x1e8] ;  /* 0x00007a00ff9b7624 */ /* 0x000fe400078e00ff */
[----:B------:R-:W1:Y:S01]  /*1cc0*/  I2F.RP R56, R21 ;  /* 0x0000001500387306 */ /* 0x000e620000209400 */
[----:B------:R-:W4:Y:S01]  /*1cd0*/  LDS.128 R8, [0x50] ;  /* 0x00005000ff087984 */ /* 0x000f220000000c00 */
[----:B------:R-:W-:Y:S01]  /*1ce0*/  IMAD R145, R20, c[0x0][0x1d4], RZ ;  /* 0x0000750014917a24 */ /* 0x000fe200078e02ff */
[----:B------:R-:W-:Y:S02]  /*1cf0*/  IADD3 R155, R155, c[0x0][0x210], RZ ;  /* 0x000084009b9b7a10 */ /* 0x000fe40007ffe0ff */
[----:B------:R-:W3:Y:S02]  /*1d00*/  LDS.128 R12, [0x60] ;  /* 0x00006000ff0c7984 */ /* 0x000ee40000000c00 */
[----:B------:R-:W-:-:S02]  /*1d10*/  SHF.R.S32.HI R156, RZ, 0x1f, R145 ;  /* 0x0000001fff9c7819 */ /* 0x000fc40000011491 */
[----:B------:R-:W2:Y:S04]  /*1d20*/  LDS.128 R28, [0x70] ;  /* 0x00007000ff1c7984 */ /* 0x000ea80000000c00 */
[----:B--23--:R-:W2:Y:S01]  /*1d30*/  LDS.128 R32, [0x80] ;  /* 0x00008000ff207984 */ /* 0x00cea20000000c00 */
[----:B-1----:R-:W1:Y:S03]  /*1d40*/  MUFU.RCP R68, R56 ;  /* 0x0000003800447308 */ /* 0x002e660000001000 */
[----:B------:R-:W3:Y:S04]  /*1d50*/  LDS.128 R36, [0x90] ;  /* 0x00009000ff247984 */ /* 0x000ee80000000c00 */
[----:B------:R-:W0:Y:S04]  /*1d60*/  LDS.128 R40, [0xa0] ;  /* 0x0000a000ff287984 */ /* 0x000e280000000c00 */
[----:B------:R-:W0:Y:S04]  /*1d70*/  LDS.128 R44, [0xb0] ;  /* 0x0000b000ff2c7984 */ /* 0x000e280000000c00 */
[----:B------:R-:W0:Y:S01]  /*1d80*/  LDS.128 R48, [0xc0] ;  /* 0x0000c000ff307984 */ /* 0x000e220000000c00 */
[----:B-1----:R-:W-:-:S03]  /*1d90*/  IADD3 R80, R68, 0xffffffe, RZ ;  /* 0x0ffffffe44507810 */ /* 0x002fc60007ffe0ff */
[----:B------:R-:W1:Y:S01]  /*1da0*/  LDS.128 R52, [0xd0] ;  /* 0x0000d000ff347984 */ /* 0x000e620000000c00 */
[----:B------:R4:W2:Y:S03]  /*1db0*/  F2I.FTZ.U32.TRUNC.NTZ R81, R80 ;  /* 0x0000005000517305 */ /* 0x0008a6000021f000 */
[----:B------:R-:W0:Y:S04]  /*1dc0*/  LDS.128 R56, [0xe0] ;  /* 0x0000e000ff387984 */ /* 0x000e280000000c00 */
[----:B------:R-:W0:Y:S04]  /*1dd0*/  LDS.128 R60, [0xf0] ;  /* 0x0000f000ff3c7984 */ /* 0x000e280000000c00 */
[----:B------:R-:W0:Y:S01]  /*1de0*/  LDS.128 R64, [0x100] ;  /* 0x00010000ff407984 */ /* 0x000e220000000c00 */
[----:B----4-:R-:W-:-:S03]  /*1df0*/  IMAD.MOV.U32 R80, RZ, RZ, RZ ;  /* 0x000000ffff507224 */ /* 0x010fc600078e00ff */
[----:B------:R-:W4:Y:S01]  /*1e00*/  LDS.128 R68, [0x110] ;  /* 0x00011000ff447984 */ /* 0x000f220000000c00 */
[----:B--2---:R-:W-:-:S03]  /*1e10*/  IADD3 R82, RZ, -R81, RZ ;  /* 0x80000051ff527210 */ /* 0x004fc60007ffe0ff */
[----:B------:R-:W2:Y:S04]  /*1e20*/  LDS.128 R72, [0x120] ;  /* 0x00012000ff487984 */ /* 0x000ea80000000c00 */
[----:B------:R-:W0:Y:S01]  /*1e30*/  LDS.128 R76, [0x130] ;  /* 0x00013000ff4c7984 */ /* 0x000e220000000c00 */
[----:B------:R-:W-:-:S04]  /*1e40*/  IMAD R147, R82, R21, RZ ;  /* 0x0000001552937224 */ /* 0x000fc800078e02ff */
[----:B---3--:R-:W-:-:S04]  /*1e50*/  IMAD.HI.U32 R147, R81, R147, R80 ;  /* 0x0000009351937227 */ /* 0x008fc800078e0050 */
.L_x_1829:
[----:B------:R-:W-:Y:S01]  /*1e60*/  IABS R158, R154 ;  /* 0x0000009a009e7213 */ /* 0x000fe20000000000 */
[----:B------:R-:W-:Y:S01]  /*1e70*/  IMAD R157, R2, c[0x0][0x1d4], RZ ;  /* 0x00007500029d7a24 */ /* 0x000fe200078e02ff */
[----:B------:R-:W-:Y:S02]  /*1e80*/  IABS R151, c[0x0][0x1d4] ;  /* 0x0000750000977a13 */ /* 0x000fe40000000000 */
[----:B------:R-:W-:Y:S01]  /*1e90*/  ISETP.GE.AND P1, PT, R154, RZ, PT ;  /* 0x000000ff9a00720c */ /* 0x000fe20003f26270 */
[----:B------:R-:W-:-:S04]  /*1ea0*/  IMAD.HI.U32 R148, R147, R158, RZ ;  /* 0x0000009e93947227 */ /* 0x000fc800078e00ff */
[----:B------:R-:W-:-:S04]  /*1eb0*/  IMAD.MOV R149, RZ, RZ, -R148 ;  /* 0x000000ffff957224 */ /* 0x000fc800078e0a94 */
[----:B------:R-:W-:-:S05]  /*1ec0*/  IMAD R158, R151, R149, R158 ;  /* 0x00000095979e7224 */ /* 0x000fca00078e029e */
[----:B------:R-:W-:-:S13]  /*1ed0*/  ISETP.GT.U32.AND P0, PT, R21, R158, PT ;  /* 0x0000009e1500720c */ /* 0x000fda0003f04070 */
[----:B------:R-:W-:-:S05]  /*1ee0*/  @!P0 IMAD.IADD R158, R158, 0x1, -R151 ;  /* 0x000000019e9e8824 */ /* 0x000fca00078e0a97 */
[----:B------:R-:W-:-:S13]  /*1ef0*/  ISETP.GT.U32.AND P0, PT, R21, R158, PT ;  /* 0x0000009e1500720c */ /* 0x000fda0003f04070 */
[----:B------:R-:W-:Y:S01]  /*1f00*/  @!P0 IMAD.IADD R158, R158, 0x1, -R151 ;  /* 0x000000019e9e8824 */ /* 0x000fe200078e0a97 */
[----:B------:R-:W-:-:S03]  /*1f10*/  ISETP.NE.AND P0, PT, RZ, c[0x0][0x1d4], PT ;  /* 0x00007500ff007a0c */ /* 0x000fc60003f05270 */
[----:B------:R-:W-:Y:S01]  /*1f20*/  @!P1 IMAD.MOV R158, RZ, RZ, -R158 ;  /* 0x000000ffff9e9224 */ /* 0x000fe200078e0a9e */
[----:B------:R-:W-:-:S09]  /*1f30*/  ISETP.GE.AND P1, PT, R154, R17, PT ;  /* 0x000000119a00720c */ /* 0x000fd20003f26270 */
[----:B------:R-:W-:-:S04]  /*1f40*/  @!P0 LOP3.LUT R158, RZ, c[0x0][0x1d4], RZ, 0x33, !PT ;  /* 0x00007500ff9e8a12 */ /* 0x000fc800078e33ff */
[----:B------:R-:W-:Y:S02]  /*1f50*/  SHF.R.S32.HI R148, RZ, 0x1f, R158 ;  /* 0x0000001fff947819 */ /* 0x000fe4000001149e */
[----:B------:R-:W-:-:S04]  /*1f60*/  IADD3 R149, P0, R158, R157, RZ ;  /* 0x0000009d9e957210 */ /* 0x000fc80007f1e0ff */
[----:B------:R-:W-:Y:S02]  /*1f70*/  LEA.HI.X.SX32 R150, R157, R148, 0x1, P0 ;  /* 0x000000949d967211 */ /* 0x000fe400000f0eff */
[----:B------:R-:W-:-:S04]  /*1f80*/  LEA R148, P0, R149, c[0x0][0x1a8], 0x2 ;  /* 0x00006a0095947a11 */ /* 0x000fc800078010ff */
[----:B------:R-:W-:-:S05]  /*1f90*/  LEA.HI.X R149, R149, c[0x0][0x1ac], R150, 0x2, P0 ;  /* 0x00006b0095957a11 */ /* 0x000fca00000f1496 */
[----:B------:R-:W3:Y:S04]  /*1fa0*/  @!P1 LDG.E R151, [R148.64] ;  /* 0x0000002494979981 */ /* 0x000ee8000c1e1900 */
[----:B----4-:R-:W4:Y:S04]  /*1fb0*/  @!P1 LDG.E R160, [R148.64] ;  /* 0x0000002494a09981 */ /* 0x010f28000c1e1900 */
[----:B--2---:R-:W2:Y:S01]  /*1fc0*/  @!P1 LDG.E R150, [R148.64] ;  /* 0x0000002494969981 */ /* 0x004ea2000c1e1900 */
[C---:B------:R-:W-:Y:S01]  /*1fd0*/  @!P1 IMAD.SHL.U32 R152, R158.reuse, 0x8, RZ ;  /* 0x000000089e989824 */ /* 0x040fe200078e00ff */
[----:B------:R-:W-:-:S02]  /*1fe0*/  IADD3 R161, R158, c[0x0][0x1d4], RZ ;  /* 0x000075009ea17a10 */ /* 0x000fc40007ffe0ff */
[----:B------:R-:W2:Y:S01]  /*1ff0*/  @!P1 LDG.E R159, [R148.64] ;  /* 0x00000024949f9981 */ /* 0x000ea2000c1e1900 */
[----:B---3--:R-:W-:-:S04]  /*2000*/  @!P1 IMAD R151, R151, c[0x0][0x1d8], RZ ;  /* 0x0000760097979a24 */ /* 0x008fc800078e02ff */
[----:B------:R-:W-:-:S04]  /*2010*/  @!P1 IMAD.SHL.U32 R151, R151, 0x80, RZ ;  /* 0x0000008097979824 */ /* 0x000fc800078e00ff */
[----:B------:R-:W-:Y:S02]  /*2020*/  @!P1 IMAD R151, R151, c[0x0][0x1d4], R152 ;  /* 0x0000750097979a24 */ /* 0x000fe400078e0298 */
[----:B----4-:R-:W-:-:S03]  /*2030*/  @!P1 IMAD R162, R160, c[0x0][0x1d8], RZ ;  /* 0x00007600a0a29a24 */ /* 0x010fc600078e02ff */
[----:B------:R-:W-:Y:S01]  /*2040*/  @!P1 IADD3 R153, P0, R145, R151, RZ ;  /* 0x0000009791999210 */ /* 0x000fe20007f1e0ff */
[----:B------:R-:W-:-:S03]  /*2050*/  @!P1 IMAD.SHL.U32 R162, R162, 0x80, RZ ;  /* 0x00000080a2a29824 */ /* 0x000fc600078e00ff */
[----:B------:R-:W-:Y:S01]  /*2060*/  @!P1 LEA.HI.X.SX32 R160, R151, R156, 0x1, P0 ;  /* 0x0000009c97a09211 */ /* 0x000fe200000f0eff */
[----:B------:R-:W-:Y:S01]  /*2070*/  @!P1 IMAD.SHL.U32 R151, R161, 0x8, RZ ;  /* 0x00000008a1979824 */ /* 0x000fe200078e00ff */
[----:B------:R-:W-:-:S03]  /*2080*/  @!P1 LEA R152, P0, R153, c[0x0][0x198], 0x1 ;  /* 0x0000660099989a11 */ /* 0x000fc600078008ff */
[----:B------:R-:W-:Y:S01]  /*2090*/  @!P1 IMAD R151, R162, c[0x0][0x1d4], R151 ;  /* 0x00007500a2979a24 */ /* 0x000fe200078e0297 */
[----:B------:R-:W-:Y:S02]  /*20a0*/  @!P1 LEA.HI.X R153, R153, c[0x0][0x19c], R160, 0x1, P0 ;  /* 0x0000670099999a11 */ /* 0x000fe400000f0ca0 */
[----:B------:R-:W3:Y:S02]  /*20b0*/  @!P1 LDG.E R160, [R148.64] ;  /* 0x0000002494a09981 */ /* 0x000ee4000c1e1900 */
[----:B------:R-:W-:Y:S01]  /*20c0*/  @!P1 IADD3 R158, P0, R145, R151, RZ ;  /* 0x00000097919e9210 */ /* 0x000fe20007f1e0ff */
[----:B--2---:R-:W-:Y:S01]  /*20d0*/  @!P1 IMAD R162, R150, c[0x0][0x1d8], RZ ;  /* 0x0000760096a29a24 */ /* 0x004fe200078e02ff */
[----:B------:R-:W-:Y:S01]  /*20e0*/  IADD3 R161, R161, c[0x0][0x1d4], RZ ;  /* 0x00007500a1a17a10 */ /* 0x000fe20007ffe0ff */
[----:B-----5:R2:W5:Y:S01]  /*20f0*/  @!P1 LDG.E.128 R80, [R152.64] ;  /* 0x0000002498509981 */ /* 0x020562000c1e1d00 */
[----:B------:R-:W-:Y:S02]  /*2100*/  @!P1 LEA.HI.X.SX32 R151, R151, R156, 0x1, P0 ;  /* 0x0000009c97979211 */ /* 0x000fe400000f0eff */
[----:B------:R-:W-:Y:S01]  /*2110*/  @!P1 LEA R150, P0, R158, c[0x0][0x198], 0x1 ;  /* 0x000066009e969a11 */ /* 0x000fe200078008ff */
[----:B------:R-:W-:-:S03]  /*2120*/  @!P1 IMAD.SHL.U32 R163, R162, 0x80, RZ ;  /* 0x00000080a2a39824 */ /* 0x000fc600078e00ff */
[----:B------:R-:W-:Y:S01]  /*2130*/  @!P1 LEA.HI.X R151, R158, c[0x0][0x19c], R151, 0x1, P0 ;  /* 0x000067009e979a11 */ /* 0x000fe200000f0c97 */
[----:B------:R-:W-:-:S04]  /*2140*/  @!P1 IMAD.SHL.U32 R158, R161, 0x8, RZ ;  /* 0x00000008a19e9824 */ /* 0x000fc800078e00ff */
[----:B------:R-:W-:Y:S01]  /*2150*/  @!P1 IMAD R162, R163, c[0x0][0x1d4], R158 ;  /* 0x00007500a3a29a24 */ /* 0x000fe200078e029e */
[----:B------:R4:W5:Y:S04]  /*2160*/  @!P1 LDG.E.128 R84, [R150.64] ;  /* 0x0000002496549981 */ /* 0x000968000c1e1d00 */
[----:B------:R-:W3:Y:S01]  /*2170*/  @!P1 LDG.E R158, [R148.64] ;  /* 0x00000024949e9981 */ /* 0x000ee2000c1e1900 */
[----:B--2---:R-:W-:Y:S01]  /*2180*/  @!P1 IADD3 R153, P0, R145, R162, RZ ;  /* 0x000000a291999210 */ /* 0x004fe20007f1e0ff */
[----:B------:R-:W-:Y:S01]  /*2190*/  @!P1 IMAD R159, R159, c[0x0][0x1d8], RZ ;  /* 0x000076009f9f9a24 */ /* 0x000fe200078e02ff */
[----:B------:R-:W-:Y:S02]  /*21a0*/  IADD3 R161, R161, c[0x0][0x1d4], RZ ;  /* 0x00007500a1a17a10 */ /* 0x000fe40007ffe0ff */
[----:B------:R-:W-:-:S02]  /*21b0*/  @!P1 LEA.HI.X.SX32 R162, R162, R156, 0x1, P0 ;  /* 0x0000009ca2a29211 */ /* 0x000fc400000f0eff */
[----:B------:R-:W-:-:S04]  /*21c0*/  @!P1 LEA R152, P0, R153, c[0x0][0x198], 0x1 ;  /* 0x0000660099989a11 */ /* 0x000fc800078008ff */
[----:B------:R-:W-:Y:S01]  /*21d0*/  @!P1 LEA.HI.X R153, R153, c[0x0][0x19c], R162, 0x1, P0 ;  /* 0x0000670099999a11 */ /* 0x000fe200000f0ca2 */
[----:B------:R-:W-:Y:S02]  /*21e0*/  @!P1 IMAD.SHL.U32 R162, R159, 0x80, RZ ;  /* 0x000000809fa29824 */ /* 0x000fe400078e00ff */
[C---:B------:R-:W-:Y:S01]  /*21f0*/  @!P1 IMAD.SHL.U32 R159, R161.reuse, 0x8, RZ ;  /* 0x00000008a19f9824 */ /* 0x040fe200078e00ff */
[----:B------:R-:W-:Y:S01]  /*2200*/  IADD3 R161, R161, c[0x0][0x1d4], RZ ;  /* 0x00007500a1a17a10 */ /* 0x000fe20007ffe0ff */
[----:B------:R2:W5:Y:S02]  /*2210*/  @!P1 LDG.E.128 R88, [R152.64] ;  /* 0x0000002498589981 */ /* 0x000564000c1e1d00 */
[----:B------:R-:W-:Y:S02]  /*2220*/  @!P1 IMAD R162, R162, c[0x0][0x1d4], R159 ;  /* 0x00007500a2a29a24 */ /* 0x000fe400078e029f */
[----:B------:R-:W3:Y:S03]  /*2230*/  @!P1 LDG.E R159, [R148.64] ;  /* 0x00000024949f9981 */ /* 0x000ee6000c1e1900 */
[----:B----4-:R-:W-:Y:S01]  /*2240*/  @!P1 IADD3 R151, P0, R145, R162, RZ ;  /* 0x000000a291979210 */ /* 0x010fe20007f1e0ff */
[----:B--2---:R-:W-:-:S03]  /*2250*/  @!P1 IMAD.SHL.U32 R152, R161, 0x8, RZ ;  /* 0x00000008a1989824 */ /* 0x004fc600078e00ff */
[----:B------:R-:W-:Y:S02]  /*2260*/  @!P1 LEA.HI.X.SX32 R162, R162, R156, 0x1, P0 ;  /* 0x0000009ca2a29211 */ /* 0x000fe400000f0eff */
[----:B------:R-:W-:-:S04]  /*2270*/  @!P1 LEA R150, P0, R151, c[0x0][0x198], 0x1 ;  /* 0x0000660097969a11 */ /* 0x000fc800078008ff */
[----:B------:R-:W-:Y:S02]  /*2280*/  @!P1 LEA.HI.X R151, R151, c[0x0][0x19c], R162, 0x1, P0 ;  /* 0x0000670097979a11 */ /* 0x000fe400000f0ca2 */
[----:B------:R-:W-:-:S03]  /*2290*/  IADD3 R161, R161, c[0x0][0x1d4], RZ ;  /* 0x00007500a1a17a10 */ /* 0x000fc60007ffe0ff */
[----:B------:R2:W5:Y:S01]  /*22a0*/  @!P1 LDG.E.128 R92, [R150.64] ;  /* 0x00000024965c9981 */ /* 0x000562000c1e1d00 */
[----:B---3--:R-:W-:-:S04]  /*22b0*/  @!P1 IMAD R160, R160, c[0x0][0x1d8], RZ ;  /* 0x00007600a0a09a24 */ /* 0x008fc800078e02ff */
[----:B------:R-:W-:Y:S02]  /*22c0*/  @!P1 IMAD.SHL.U32 R153, R160, 0x80, RZ ;  /* 0x00000080a0999824 */ /* 0x000fe400078e00ff */
[----:B------:R-:W3:Y:S02]  /*22d0*/  @!P1 LDG.E R160, [R148.64] ;  /* 0x0000002494a09981 */ /* 0x000ee4000c1e1900 */
[----:B------:R-:W-:-:S05]  /*22e0*/  @!P1 IMAD R152, R153, c[0x0][0x1d4], R152 ;  /* 0x0000750099989a24 */ /* 0x000fca00078e0298 */
[----:B------:R-:W-:Y:S01]  /*22f0*/  @!P1 IADD3 R153, P0, R145, R152, RZ ;  /* 0x0000009891999210 */ /* 0x000fe20007f1e0ff */
[----:B------:R-:W-:-:S03]  /*2300*/  @!P1 IMAD R162, R158, c[0x0][0x1d8], RZ ;  /* 0x000076009ea29a24 */ /* 0x000fc600078e02ff */
        /* <DEDUP_REMOVED lines=8> */
[----:B--2---:R-:W-:-:S04]  /*2390*/  @!P1 IADD3 R151, P0, R145, R162, RZ ;  /* 0x000000a291979210 */ /* 0x004fc80007f1e0ff */
[----:B------:R-:W-:Y:S02]  /*23a0*/  @!P1 LEA.HI.X.SX32 R162, R162, R156, 0x1, P0 ;  /* 0x0000009ca2a29211 */ /* 0x000fe400000f0eff */
[----:B------:R-:W-:-:S04]  /*23b0*/  @!P1 LEA R150, P0, R151, c[0x0][0x198], 0x1 ;  /* 0x0000660097969a11 */ /* 0x000fc800078008ff */
[----:B------:R-:W-:Y:S02]  /*23c0*/  @!P1 LEA.HI.X R151, R151, c[0x0][0x19c], R162, 0x1, P0 ;  /* 0x0000670097979a11 */ /* 0x000fe400000f0ca2 */
[----:B------:R-:W-:Y:S02]  /*23d0*/  IADD3 R162, R161, c[0x0][0x1d4], RZ ;  /* 0x00007500a1a27a10 */ /* 0x000fe40007ffe0ff */
[----:B------:R-:W2:Y:S01]  /*23e0*/  @!P1 LDG.E R161, [R148.64] ;  /* 0x0000002494a19981 */ /* 0x000ea2000c1e1900 */
[----:B------:R-:W-:-:S03]  /*23f0*/  @!P1 IMAD R159, R159, c[0x0][0x1d8], RZ ;  /* 0x000076009f9f9a24 */ /* 0x000fc600078e02ff */
[----:B------:R1:W5:Y:S01]  /*2400*/  @!P1 LDG.E.128 R100, [R150.64] ;  /* 0x0000002496649981 */ /* 0x000362000c1e1d00 */
[----:B------:R-:W-:Y:S02]  /*2410*/  @!P1 IMAD.SHL.U32 R164, R159, 0x80, RZ ;  /* 0x000000809fa49824 */ /* 0x000fe400078e00ff */
[C---:B------:R-:W-:Y:S01]  /*2420*/  @!P1 IMAD.SHL.U32 R159, R162.reuse, 0x8, RZ ;  /* 0x00000008a29f9824 */ /* 0x040fe200078e00ff */
[----:B------:R-:W-:-:S03]  /*2430*/  IADD3 R162, R162, c[0x0][0x1d4], RZ ;  /* 0x00007500a2a27a10 */ /* 0x000fc60007ffe0ff */
[----:B------:R-:W-:Y:S02]  /*2440*/  @!P1 IMAD R159, R164, c[0x0][0x1d4], R159 ;  /* 0x00007500a49f9a24 */ /* 0x000fe400078e029f */
[----:B-1----:R-:W-:-:S03]  /*2450*/  @!P1 IMAD.SHL.U32 R150, R162, 0x8, RZ ;  /* 0x00000008a2969824 */ /* 0x002fc600078e00ff */
[----:B----4-:R-:W-:Y:S02]  /*2460*/  @!P1 IADD3 R153, P0, R145, R159, RZ ;  /* 0x0000009f91999210 */ /* 0x010fe40007f1e0ff */
[----:B------:R-:W-:Y:S01]  /*2470*/  IADD3 R162, R162, c[0x0][0x1d4], RZ ;  /* 0x00007500a2a27a10 */ /* 0x000fe20007ffe0ff */
[----:B---3--:R-:W-:Y:S01]  /*2480*/  @!P1 IMAD R163, R160, c[0x0][0x1d8], RZ ;  /* 0x00007600a0a39a24 */ /* 0x008fe200078e02ff */
[----:B------:R-:W-:-:S03]  /*2490*/  @!P1 LEA.HI.X.SX32 R160, R159, R156, 0x1, P0 ;  /* 0x0000009c9fa09211 */ /* 0x000fc600000f0eff */
[----:B------:R-:W-:Y:S01]  /*24a0*/  @!P1 IMAD.SHL.U32 R163, R163, 0x80, RZ ;  /* 0x00000080a3a39824 */ /* 0x000fe200078e00ff */
[----:B------:R-:W-:Y:S01]  /*24b0*/  @!P1 LEA R152, P0, R153, c[0x0][0x198], 0x1 ;  /* 0x0000660099989a11 */ /* 0x000fe200078008ff */
[----:B------:R-:W3:Y:S02]  /*24c0*/  @!P1 LDG.E R159, [R148.64] ;  /* 0x00000024949f9981 */ /* 0x000ee4000c1e1900 */
[----:B------:R-:W-:Y:S01]  /*24d0*/  @!P1 IMAD R150, R163, c[0x0][0x1d4], R150 ;  /* 0x00007500a3969a24 */ /* 0x000fe200078e0296 */
[----:B------:R-:W-:-:S04]  /*24e0*/  @!P1 LEA.HI.X R153, R153, c[0x0][0x19c], R160, 0x1, P0 ;  /* 0x0000670099999a11 */ /* 0x000fc800000f0ca0 */
[----:B------:R-:W-:Y:S01]  /*24f0*/  @!P1 IADD3 R151, P0, R145, R150, RZ ;  /* 0x0000009691979210 */ /* 0x000fe20007f1e0ff */
[----:B------:R1:W5:Y:S01]  /*2500*/  @!P1 LDG.E.128 R104, [R152.64] ;  /* 0x0000002498689981 */ /* 0x000362000c1e1d00 */
[----:B------:R-:W-:Y:S02]  /*2510*/  @!P1 IMAD R160, R158, c[0x0][0x1d8], RZ ;  /* 0x000076009ea09a24 */ /* 0x000fe400078e02ff */
[----:B------:R-:W-:Y:S02]  /*2520*/  @!P1 LEA.HI.X.SX32 R158, R150, R156, 0x1, P0 ;  /* 0x0000009c969e9211 */ /* 0x000fe400000f0eff */
[C---:B------:R-:W-:Y:S02]  /*2530*/  @!P1 LEA R150, P0, R151.reuse, c[0x0][0x198], 0x1 ;  /* 0x0000660097969a11 */ /* 0x040fe400078008ff */
[----:B------:R-:W-:Y:S02]  /*2540*/  @!P1 SHF.L.U32 R163, R160, 0x7, RZ ;  /* 0x00000007a0a39819 */ /* 0x000fe400000006ff */
[----:B------:R-:W-:Y:S01]  /*2550*/  @!P1 LEA.HI.X R151, R151, c[0x0][0x19c], R158, 0x1, P0 ;  /* 0x0000670097979a11 */ /* 0x000fe200000f0c9e */
[----:B------:R-:W-:-:S04]  /*2560*/  @!P1 IMAD.SHL.U32 R158, R162, 0x8, RZ ;  /* 0x00000008a29e9824 */ /* 0x000fc800078e00ff */
[----:B------:R-:W-:Y:S01]  /*2570*/  @!P1 IMAD R160, R163, c[0x0][0x1d4], R158 ;  /* 0x00007500a3a09a24 */ /* 0x000fe200078e029e */
[----:B------:R4:W5:Y:S04]  /*2580*/  @!P1 LDG.E.128 R108, [R150.64] ;  /* 0x00000024966c9981 */ /* 0x000968000c1e1d00 */
[----:B------:R-:W3:Y:S01]  /*2590*/  @!P1 LDG.E R158, [R148.64] ;  /* 0x00000024949e9981 */ /* 0x000ee2000c1e1900 */
[----:B-1----:R-:W-:Y:S01]  /*25a0*/  @!P1 IADD3 R153, P0, R145, R160, RZ ;  /* 0x000000a091999210 */ /* 0x002fe20007f1e0ff */
[----:B--2---:R-:W-:Y:S01]  /*25b0*/  @!P1 IMAD R161, R161, c[0x0][0x1d8], RZ ;  /* 0x00007600a1a19a24 */ /* 0x004fe200078e02ff */
[----:B------:R-:W-:Y:S02]  /*25c0*/  IADD3 R162, R162, c[0x0][0x1d4], RZ ;  /* 0x00007500a2a27a10 */ /* 0x000fe40007ffe0ff */
[----:B------:R-:W-:-:S02]  /*25d0*/  @!P1 LEA.HI.X.SX32 R160, R160, R156, 0x1, P0 ;  /* 0x0000009ca0a09211 */ /* 0x000fc400000f0eff */
[----:B------:R-:W-:Y:S01]  /*25e0*/  @!P1 LEA R152, P0, R153, c[0x0][0x198], 0x1 ;  /* 0x0000660099989a11 */ /* 0x000fe200078008ff */
[----:B------:R-:W-:-:S03]  /*25f0*/  @!P1 IMAD.SHL.U32 R161, R161, 0x80, RZ ;  /* 0x00000080a1a19824 */ /* 0x000fc600078e00ff */
[----:B------:R-:W-:Y:S01]  /*2600*/  @!P1 LEA.HI.X R153, R153, c[0x0][0x19c], R160, 0x1, P0 ;  /* 0x0000670099999a11 */ /* 0x000fe200000f0ca0 */
[----:B------:R-:W-:-:S04]  /*2610*/  @!P1 IMAD.SHL.U32 R160, R162, 0x8, RZ ;  /* 0x00000008a2a09824 */ /* 0x000fc800078e00ff */
[----:B------:R-:W-:Y:S01]  /*2620*/  @!P1 IMAD R160, R161, c[0x0][0x1d4], R160 ;  /* 0x00007500a1a09a24 */ /* 0x000fe200078e02a0 */
[----:B------:R1:W5:Y:S04]  /*2630*/  @!P1 LDG.E.128 R112, [R152.64] ;  /* 0x0000002498709981 */ /* 0x000368000c1e1d00 */
[----:B----4-:R-:W-:Y:S01]  /*2640*/  @!P1 IADD3 R151, P0, R145, R160, RZ ;  /* 0x000000a091979210 */ /* 0x010fe20007f1e0ff */
[----:B------:R-:W2:Y:S03]  /*2650*/  @!P1 LDG.E R161, [R148.64] ;  /* 0x0000002494a19981 */ /* 0x000ea6000c1e1900 */
[----:B------:R-:W-:Y:S02]  /*2660*/  @!P1 LEA.HI.X.SX32 R164, R160, R156, 0x1, P0 ;  /* 0x0000009ca0a49211 */ /* 0x000fe400000f0eff */
[----:B------:R-:W4:Y:S01]  /*2670*/  @!P1 LDG.E R160, [R148.64] ;  /* 0x0000002494a09981 */ /* 0x000f22000c1e1900 */
[----:B------:R-:W-:-:S02]  /*2680*/  @!P1 LEA R150, P0, R151, c[0x0][0x198], 0x1 ;  /* 0x0000660097969a11 */ /* 0x000fc400078008ff */
[----:B------:R-:W-:Y:S02]  /*2690*/  IADD3 R162, R162, c[0x0][0x1d4], RZ ;  /* 0x00007500a2a27a10 */ /* 0x000fe40007ffe0ff */
[----:B------:R-:W-:-:S05]  /*26a0*/  @!P1 LEA.HI.X R151, R151, c[0x0][0x19c], R164, 0x1, P0 ;  /* 0x0000670097979a11 */ /* 0x000fca00000f0ca4 */
[----:B------:R0:W5:Y:S01]  /*26b0*/  @!P1 LDG.E.128 R116, [R150.64] ;  /* 0x0000002496749981 */ /* 0x000162000c1e1d00 */
[----:B---3--:R-:W-:-:S04]  /*26c0*/  @!P1 IMAD R159, R159, c[0x0][0x1d8], RZ ;  /* 0x000076009f9f9a24 */ /* 0x008fc800078e02ff */
[----:B------:R-:W-:Y:S02]  /*26d0*/  @!P1 IMAD.SHL.U32 R164, R159, 0x80, RZ ;  /* 0x000000809fa49824 */ /* 0x000fe400078e00ff */
[----:B------:R-:W-:-:S04]  /*26e0*/  @!P1 IMAD.SHL.U32 R159, R162, 0x8, RZ ;  /* 0x00000008a29f9824 */ /* 0x000fc800078e00ff */
[----:B------:R-:W-:-:S05]  /*26f0*/  @!P1 IMAD R159, R164, c[0x0][0x1d4], R159 ;  /* 0x00007500a49f9a24 */ /* 0x000fca00078e029f */
[----:B-1----:R-:W-:Y:S02]  /*2700*/  @!P1 IADD3 R153, P0, R145, R159, RZ ;  /* 0x0000009f91999210 */ /* 0x002fe40007f1e0ff */
[----:B------:R-:W-:Y:S01]  /*2710*/  IADD3 R162, R162, c[0x0][0x1d4], RZ ;  /* 0x00007500a2a27a10 */ /* 0x000fe20007ffe0ff */
[----:B------:R-:W-:Y:S01]  /*2720*/  @!P1 IMAD R163, R158, c[0x0][0x1d8], RZ ;  /* 0x000076009ea39a24 */ /* 0x000fe200078e02ff */
[----:B------:R-:W-:Y:S02]  /*2730*/  @!P1 LEA.HI.X.SX32 R158, R159, R156, 0x1, P0 ;  /* 0x0000009c9f9e9211 */ /* 0x000fe400000f0eff */
[----:B------:R-:W-:Y:S01]  /*2740*/  @!P1 LEA R152, P0, R153, c[0x0][0x198], 0x1 ;  /* 0x0000660099989a11 */ /* 0x000fe200078008ff */
[----:B------:R-:W-:Y:S01]  /*2750*/  @!P1 IMAD.SHL.U32 R163, R163, 0x80, RZ ;  /* 0x00000080a3a39824 */ /* 0x000fe200078e00ff */
[----:B------:R1:W3:Y:S02]  /*2760*/  @!P1 LDG.E R159, [R148.64] ;  /* 0x00000024949f9981 */ /* 0x0002e4000c1e1900 */
[----:B------:R-:W-:Y:S01]  /*2770*/  @!P1 LEA.HI.X R153, R153, c[0x0][0x19c], R158, 0x1, P0 ;  /* 0x0000670099999a11 */ /* 0x000fe200000f0c9e */
[----:B------:R-:W-:-:S04]  /*2780*/  @!P1 IMAD.SHL.U32 R158, R162, 0x8, RZ ;  /* 0x00000008a29e9824 */ /* 0x000fc800078e00ff */
[----:B------:R-:W-:Y:S01]  /*2790*/  @!P1 IMAD R163, R163, c[0x0][0x1d4], R158 ;  /* 0x00007500a3a39a24 */ /* 0x000fe200078e029e */
[----:B------:R1:W5:Y:S04]  /*27a0*/  @!P1 LDG.E.128 R120, [R152.64] ;  /* 0x0000002498789981 */ /* 0x000368000c1e1d00 */
[----:B------:R1:W3:Y:S01]  /*27b0*/  @!P1 LDG.E R158, [R148.64] ;  /* 0x00000024949e9981 */ /* 0x0002e2000c1e1900 */
[----:B0-----:R-:W-:Y:S02]  /*27c0*/  @!P1 IADD3 R151, P0, R145, R163, RZ ;  /* 0x000000a391979210 */ /* 0x001fe40007f1e0ff */
[----:B------:R-:W-:Y:S02]  /*27d0*/  IADD3 R162, R162, c[0x0][0x1d4], RZ ;  /* 0x00007500a2a27a10 */ /* 0x000fe40007ffe0ff */
[----:B------:R-:W-:Y:S01]  /*27e0*/  @!P1 LEA.HI.X.SX32 R164, R163, R156, 0x1, P0 ;  /* 0x0000009ca3a49211 */ /* 0x000fe200000f0eff */
[----:B----4-:R-:W-:-:S04]  /*27f0*/  @!P1 IMAD R160, R160, c[0x0][0x1d8], RZ ;  /* 0x00007600a0a09a24 */ /* 0x010fc800078e02ff */
[----:B------:R-:W-:Y:S02]  /*2800*/  @!P1 IMAD.SHL.U32 R163, R160, 0x80, RZ ;  /* 0x00000080a0a39824 */ /* 0x000fe400078e00ff */
[C---:B------:R-:W-:Y:S01]  /*2810*/  @!P1 IMAD.SHL.U32 R160, R162.reuse, 0x8, RZ ;  /* 0x00000008a2a09824 */ /* 0x040fe200078e00ff */
[----:B------:R-:W-:Y:S01]  /*2820*/  @!P1 LEA R150, P0, R151, c[0x0][0x198], 0x1 ;  /* 0x0000660097969a11 */ /* 0x000fe200078008ff */
[----:B--2---:R-:W-:Y:S01]  /*2830*/  @!P1 IMAD R161, R161, c[0x0][0x1d8], RZ ;  /* 0x00007600a1a19a24 */ /* 0x004fe200078e02ff */
[----:B-1----:R-:W-:Y:S01]  /*2840*/  IADD3 R152, R162, c[0x0][0x1d4], RZ ;  /* 0x00007500a2987a10 */ /* 0x002fe20007ffe0ff */
[----:B------:R-:W-:Y:S01]  /*2850*/  @!P1 IMAD R160, R163, c[0x0][0x1d4], R160 ;  /* 0x00007500a3a09a24 */ /* 0x000fe200078e02a0 */
[----:B------:R-:W-:Y:S01]  /*2860*/  @!P1 LEA.HI.X R151, R151, c[0x0][0x19c], R164, 0x1, P0 ;  /* 0x0000670097979a11 */ /* 0x000fe200000f0ca4 */
[----:B------:R-:W-:Y:S02]  /*2870*/  @!P1 IMAD.SHL.U32 R153, R161, 0x80, RZ ;  /* 0x00000080a1999824 */ /* 0x000fe400078e00ff */
[----:B------:R-:W-:Y:S01]  /*2880*/  @!P1 IMAD.SHL.U32 R148, R152, 0x8, RZ ;  /* 0x0000000898949824 */ /* 0x000fe200078e00ff */
[----:B------:R-:W-:Y:S01]  /*2890*/  @!P1 IADD3 R149, P0, R145, R160, RZ ;  /* 0x000000a091959210 */ /* 0x000fe20007f1e0ff */
[----:B------:R0:W5:Y:S02]  /*28a0*/  @!P1 LDG.E.128 R124, [R150.64] ;  /* 0x00000024967c9981 */ /* 0x000164000c1e1d00 */
[----:B------:R-:W-:Y:S01]  /*28b0*/  @!P1 IMAD R153, R153, c[0x0][0x1d4], R148 ;  /* 0x0000750099999a24 */ /* 0x000fe200078e0294 */
[----:B------:R-:W-:-:S02]  /*28c0*/  @!P1 LEA.HI.X.SX32 R160, R160, R156, 0x1, P0 ;  /* 0x0000009ca0a09211 */ /* 0x000fc400000f0eff */
[----:B------:R-:W-:-:S04]  /*28d0*/  @!P1 LEA R148, P0, R149, c[0x0][0x198], 0x1 ;  /* 0x0000660095949a11 */ /* 0x000fc800078008ff */
[----:B------:R-:W-:Y:S02]  /*28e0*/  @!P1 LEA.HI.X R149, R149, c[0x0][0x19c], R160, 0x1, P0 ;  /* 0x0000670095959a11 */ /* 0x000fe400000f0ca0 */
[----:B0-----:R-:W-:-:S03]  /*28f0*/  @!P1 IADD3 R151, P0, R145, R153, RZ ;  /* 0x0000009991979210 */ /* 0x001fc60007f1e0ff */
[----:B------:R0:W5:Y:S01]  /*2900*/  @!P1 LDG.E.128 R128, [R148.64] ;  /* 0x0000002494809981 */ /* 0x000162000c1e1d00 */
[----:B------:R-:W-:Y:S02]  /*2910*/  @!P1 LEA.HI.X.SX32 R160, R153, R156, 0x1, P0 ;  /* 0x0000009c99a09211 */ /* 0x000fe400000f0eff */
[----:B------:R-:W-:-:S04]  /*2920*/  @!P1 LEA R150, P0, R151, c[0x0][0x198], 0x1 ;  /* 0x0000660097969a11 */ /* 0x000fc800078008ff */
[----:B------:R-:W-:Y:S02]  /*2930*/  @!P1 LEA.HI.X R151, R151, c[0x0][0x19c], R160, 0x1, P0 ;  /* 0x0000670097979a11 */ /* 0x000fe400000f0ca0 */
[----:B------:R-:W-:Y:S02]  /*2940*/  ISETP.NE.U32.AND P0, PT, RZ, c[0x0][0x200], PT ;  /* 0x00008000ff007a0c */ /* 0x000fe40003f05070 */
[----:B------:R-:W-:Y:S01]  /*2950*/  IADD3 R160, R152, c[0x0][0x1d4], RZ ;  /* 0x0000750098a07a10 */ /* 0x000fe20007ffe0ff */
[----:B------:R1:W5:Y:S01]  /*2960*/  @!P1 LDG.E.128 R132, [R150.64] ;  /* 0x0000002496849981 */ /* 0x000362000c1e1d00 */
[----:B------:R-:W-:-:S03]  /*2970*/  ISETP.NE.AND.EX P0, PT, RZ, c[0x0][0x204], PT, P0 ;  /* 0x00008100ff007a0c */ /* 0x000fc60003f05300 */
[C---:B------:R-:W-:Y:S01]  /*2980*/  @!P1 IMAD.SHL.U32 R152, R160.reuse, 0x8, RZ ;  /* 0x00000008a0989824 */ /* 0x040fe200078e00ff */
[----:B------:R-:W-:-:S09]  /*2990*/  IADD3 R160, R160, c[0x0][0x1d4], RZ ;  /* 0x00007500a0a07a10 */ /* 0x000fd20007ffe0ff */
[----:B0-----:R-:W-:Y:S01]  /*29a0*/  @P0 SHF.R.S32.HI R148, RZ, 0x1f, R154 ;  /* 0x0000001fff940819 */ /* 0x001fe2000001149a */
[----:B---3--:R-:W-:Y:S02]  /*29b0*/  @!P1 IMAD R159, R159, c[0x0][0x1d8], RZ ;  /* 0x000076009f9f9a24 */ /* 0x008fe400078e02ff */
[----:B------:R-:W-:-:S04]  /*29c0*/  @!P1 IMAD R158, R158, c[0x0][0x1d8], RZ ;  /* 0x000076009e9e9a24 */ /* 0x000fc800078e02ff */
[----:B------:R-:W-:-:S04]  /*29d0*/  @!P1 IMAD.SHL.U32 R153, R158, 0x80, RZ ;  /* 0x000000809e999824 */ /* 0x000fc800078e00ff */
[----:B------:R-:W-:Y:S01]  /*29e0*/  @!P1 IMAD R158, R153, c[0x0][0x1d4], R152 ;  /* 0x00007500999e9a24 */ /* 0x000fe200078e0298 */
[--C-:B------:R-:W-:Y:S02]  /*29f0*/  @P0 SHF.R.S32.HI R153, RZ, 0x1f, R157.reuse ;  /* 0x0000001fff990819 */ /* 0x100fe4000001149d */
[----:B------:R-:W-:Y:S01]  /*2a00*/  @P0 IADD3 R152, P2, P3, R154, c[0x0][0x200], R157 ;  /* 0x000080009a980a10 */ /* 0x000fe20007b5e09d */
[----:B------:R-:W-:-:S03]  /*2a10*/  @!P1 IMAD.SHL.U32 R159, R159, 0x80, RZ ;  /* 0x000000809f9f9824 */ /* 0x000fc600078e00ff */
[----:B------:R-:W-:Y:S01]  /*2a20*/  @P0 IADD3.X R153, R148, c[0x0][0x204], R153, P2, P3 ;  /* 0x0000810094990a10 */ /* 0x000fe200017e6499 */
[----:B------:R-:W-:Y:S01]  /*2a30*/  @!P1 IMAD.SHL.U32 R148, R160, 0x8, RZ ;  /* 0x00000008a0949824 */ /* 0x000fe200078e00ff */
[----:B------:R-:W-:-:S03]  /*2a40*/  @!P1 IADD3 R149, P2, R145, R158, RZ ;  /* 0x0000009e91959210 */ /* 0x000fc60007f5e0ff */
[----:B------:R-:W-:Y:S01]  /*2a50*/  @!P1 IMAD R148, R159, c[0x0][0x1d4], R148 ;  /* 0x000075009f949a24 */ /* 0x000fe200078e0294 */
[----:B------:R-:W-:Y:S01]  /*2a60*/  @!P1 LEA.HI.X.SX32 R158, R158, R156, 0x1, P2 ;  /* 0x0000009c9e9e9211 */ /* 0x000fe200010f0eff */
[----:B------:R-:W2:Y:S01]  /*2a70*/  @P0 LDG.E.U8 R152, [R152.64] ;  /* 0x0000002498980981 */ /* 0x000ea2000c1e1100 */
[----:B-1----:R-:W-:-:S04]  /*2a80*/  @!P1 LEA R150, P2, R149, c[0x0][0x198], 0x1 ;  /* 0x0000660095969a11 */ /* 0x002fc800078408ff */
[----:B------:R-:W-:Y:S02]  /*2a90*/  @!P1 LEA.HI.X R151, R149, c[0x0][0x19c], R158, 0x1, P2 ;  /* 0x0000670095979a11 */ /* 0x000fe400010f0c9e */
[----:B------:R-:W-:-:S03]  /*2aa0*/  @!P1 IADD3 R149, P2, R145, R148, RZ ;  /* 0x0000009491959210 */ /* 0x000fc60007f5e0ff */
[----:B------:R0:W5:Y:S01]  /*2ab0*/  @!P1 LDG.E.128 R136, [R150.64] ;  /* 0x0000002496889981 */ /* 0x000162000c1e1d00 */
[----:B------:R-:W-:Y:S02]  /*2ac0*/  @!P1 LEA.HI.X.SX32 R158, R148, R156, 0x1, P2 ;  /* 0x0000009c949e9211 */ /* 0x000fe400010f0eff */
[----:B------:R-:W-:-:S04]  /*2ad0*/  @!P1 LEA R148, P2, R149, c[0x0][0x198], 0x1 ;  /* 0x0000660095949a11 */ /* 0x000fc800078408ff */
[----:B------:R-:W-:-:S05]  /*2ae0*/  @!P1 LEA.HI.X R149, R149, c[0x0][0x19c], R158, 0x1, P2 ;  /* 0x0000670095959a11 */ /* 0x000fca00010f0c9e */
[----:B------:R0:W5:Y:S01]  /*2af0*/  @!P1 LDG.E.128 R140, [R148.64] ;  /* 0x00000024948c9981 */ /* 0x000162000c1e1d00 */
[----:B------:R-:W-:Y:S01]  /*2b00*/  BSSY B1, `(.L_x_1827) ;  /* 0x0000061000017945 */ /* 0x000fe20003800000 */
[----:B--2---:R-:W-:Y:S01]  /*2b10*/  ISETP.NE.AND P0, PT, R152, RZ, P0 ;  /* 0x000000ff9800720c */ /* 0x004fe20000705270 */
[----:B------:R-:W-:Y:S07]  /*2b20*/  @P1 BRA `(.L_x_1828) ;  /* 0x000005e000001947 */ /* 0x000fee0003800000 */
[----:B0-----:R-:W-:-:S04]  /*2b30*/  ISETP.NE.U32.AND P1, PT, RZ, c[0x0][0x218], PT ;  /* 0x00008600ff007a0c */ /* 0x001fc80003f25070 */
[----:B------:R-:W-:Y:S02]  /*2b40*/  ISETP.NE.AND.EX P2, PT, RZ, c[0x0][0x21c], PT, P1 ;  /* 0x00008700ff007a0c */ /* 0x000fe40003f45310 */
[----:B------:R-:W-:-:S04]  /*2b50*/  ISETP.NE.U32.AND P1, PT, RZ, c[0x0][0x228], PT ;  /* 0x00008a00ff007a0c */ /* 0x000fc80003f25070 */
[----:B------:R-:W-:-:S07]  /*2b60*/  ISETP.NE.AND.EX P1, PT, RZ, c[0x0][0x22c], PT, P1 ;  /* 0x00008b00ff007a0c */ /* 0x000fce0003f25310 */
[----:B------:R-:W-:Y:S02]  /*2b70*/  @P2 IMAD R149, R19, c[0x0][0x220], R17 ;  /* 0x0000880013952a24 */ /* 0x000fe400078e0211 */
[----:B------:R-:W-:Y:S02]  /*2b80*/  @P2 IMAD.MOV.U32 R150, RZ, RZ, 0x2 ;  /* 0x00000002ff962424 */ /* 0x000fe400078e00ff */
[----:B------:R-:W-:Y:S02]  /*2b90*/  @P2 IMAD R149, R149, c[0x0][0x220], R154 ;  /* 0x0000880095952a24 */ /* 0x000fe400078e029a */
[----:B------:R-:W-:Y:S02]  /*2ba0*/  @P1 IMAD.MOV.U32 R148, RZ, RZ, 0x2 ;  /* 0x00000002ff941424 */ /* 0x000fe400078e00ff */
[----:B------:R-:W-:-:S04]  /*2bb0*/  @P2 IMAD.WIDE R150, R149, R150, c[0x0][0x218] ;  /* 0x0000860095962625 */ /* 0x000fc800078e0296 */
[----:B------:R-:W-:Y:S02]  /*2bc0*/  @P1 IMAD.WIDE R148, R19, R148, c[0x0][0x228] ;  /* 0x00008a0013941625 */ /* 0x000fe400078e0294 */
[----:B------:R0:W2:Y:S04]  /*2bd0*/  @P2 LDG.E.U16 R150, [R150.64] ;  /* 0x0000002496962981 */ /* 0x0000a8000c1e1500 */
[----:B------:R1:W3:Y:S01]  /*2be0*/  @P1 LDG.E.U16 R148, [R148.64] ;  /* 0x0000002494941981 */ /* 0x0002e2000c1e1500 */
[----:B------:R-:W-:Y:S01]  /*2bf0*/  @P1 ISETP.GE.AND P3, PT, R154, R155, PT ;  /* 0x0000009b9a00120c */ /* 0x000fe20003f66270 */
[----:B0----5:R-:W-:Y:S01]  /*2c00*/  HFMA2.MMA R151, R5, R81, -RZ ;  /* 0x0000005105977235 */ /* 0x021fe200001000ff */
[----:B-1----:R-:W-:-:S06]  /*2c10*/  HMUL2 R149, R4, R80 ;  /* 0x0000005004957232 */ /* 0x002fcc0000000000 */
[----:B------:R-:W-:-:S03]  /*2c20*/  HFMA2.MMA R149, R8, R84, R149 ;  /* 0x0000005408957235 */ /* 0x000fc60000000095 */
        /* <DEDUP_REMOVED lines=24> */
[----:B------:R-:W-:-:S06]  /*2db0*/  HFMA2.MMA R149, R60, R124, R149 ;  /* 0x0000007c3c957235 */ /* 0x000fcc0000000095 */
[----:B------:R-:W-:-:S06]  /*2dc0*/  HFMA2.MMA R149, R64, R128, R149 ;  /* 0x0000008040957235 */ /* 0x000fcc0000000095 */
[----:B------:R-:W-:-:S06]  /*2dd0*/  HFMA2.MMA R149, R68, R132, R149 ;  /* 0x0000008444957235 */ /* 0x000fcc0000000095 */
[----:B------:R-:W-:-:S06]  /*2de0*/  HFMA2.MMA R149, R72, R136, R149 ;  /* 0x0000008848957235 */ /* 0x000fcc0000000095 */
[----:B------:R-:W-:-:S10]  /*2df0*/  HFMA2.MMA R149, R76, R140, R149 ;  /* 0x0000008c4c957235 */ /* 0x000fd40000000095 */
[----:B------:R-:W-:Y:S02]  /*2e00*/  HADD2 R149, R149, R151 ;  /* 0x0000009795957230 */ /* 0x000fe40000000000 */
[----:B------:R-:W-:-:S06]  /*2e10*/  HMUL2 R151, R6, R82 ;  /* 0x0000005206977232 */ /* 0x000fcc0000000000 */
[----:B------:R-:W-:Y:S01]  /*2e20*/  HFMA2.MMA R152, R10, R86, R151 ;  /* 0x000000560a987235 */ /* 0x000fe20000000097 */
[----:B------:R-:W-:-:S06]  /*2e30*/  HMUL2 R151, R7, R83 ;  /* 0x0000005307977232 */ /* 0x000fcc0000000000 */
        /* <DEDUP_REMOVED lines=24> */
[----:B------:R-:W-:Y:S01]  /*2fc0*/  HADD2 R149, R149, R152 ;  /* 0x0000009895957230 */ /* 0x000fe20000000000 */
[----:B------:R-:W-:-:S06]  /*2fd0*/  HFMA2.MMA R151, R63, R127, R151 ;  /* 0x0000007f3f977235 */ /* 0x000fcc0000000097 */
[----:B------:R-:W-:-:S06]  /*2fe0*/  HFMA2.MMA R151, R67, R131, R151 ;  /* 0x0000008343977235 */ /* 0x000fcc0000000097 */
[----:B------:R-:W-:-:S06]  /*2ff0*/  HFMA2.MMA R151, R71, R135, R151 ;  /* 0x0000008747977235 */ /* 0x000fcc0000000097 */
[----:B------:R-:W-:-:S10]  /*3000*/  HFMA2.MMA R151, R75, R139, R151 ;  /* 0x0000008b4b977235 */ /* 0x000fd40000000097 */
[----:B------:R-:W-:-:S06]  /*3010*/  HFMA2 R151, R79, R143, R151 ;  /* 0x0000008f4f977231 */ /* 0x000fcc0000000097 */
[----:B------:R-:W-:Y:S01]  /*3020*/  HFMA2.MMA R149, R149, 1, 1, R151 ;  /* 0x3c003c0095957835 */ /* 0x000fe20000000097 */
[----:B------:R-:W-:-:S04]  /*3030*/  @P1 SEL R151, R146, RZ, !P3 ;  /* 0x000000ff92971207 */ /* 0x000fc80005800000 */
[----:B------:R-:W-:-:S04]  /*3040*/  @P1 IADD3 R153, R151, R154, -R17 ;  /* 0x0000009a97991210 */ /* 0x000fc80007ffe811 */
[----:B------:R-:W0:Y:S01]  /*3050*/  @P1 I2F R158, R153 ;  /* 0x00000099009e1306 */ /* 0x000e220000201400 */
[--C-:B------:R-:W-:Y:S02]  /*3060*/  HADD2.F32 R151, -RZ, R149.reuse.H0_H0 ;  /* 0x20000095ff977230 */ /* 0x100fe40000004100 */
[----:B------:R-:W-:-:S05]  /*3070*/  HADD2.F32 R152, -RZ, R149.H1_H1 ;  /* 0x30000095ff987230 */ /* 0x000fca0000004100 */
[----:B------:R-:W-:-:S04]  /*3080*/  FADD.FTZ R151, R151, R152 ;  /* 0x0000009897977221 */ /* 0x000fc80000010000 */
[----:B------:R-:W-:Y:S01]  /*3090*/  FMUL.FTZ R151, R151, c[0x0][0x1f0] ;  /* 0x00007c0097977a20 */ /* 0x000fe20000410000 */
[----:B--2---:R-:W-:Y:S02]  /*30a0*/  @P2 HADD2.F32 R150, -RZ, R150.H0_H0 ;  /* 0x20000096ff962230 */ /* 0x004fe40000004100 */
[----:B---3--:R-:W-:-:S03]  /*30b0*/  @P1 HADD2.F32 R148, -RZ, R148.H0_H0 ;  /* 0x20000094ff941230 */ /* 0x008fc60000004100 */
[----:B------:R-:W-:-:S04]  /*30c0*/  @P2 FADD.FTZ R151, R151, R150 ;  /* 0x0000009697972221 */ /* 0x000fc80000010000 */
[----:B0-----:R-:W-:Y:S02]  /*30d0*/  @P1 FFMA.FTZ R151, R158, R148, R151 ;  /* 0x000000949e971223 */ /* 0x001fe40000010097 */
[----:B------:R-:W-:-:S03]  /*30e0*/  IMAD.IADD R148, R154, 0x1, -R144 ;  /* 0x000000019a947824 */ /* 0x000fc600078e0a90 */
[----:B------:R-:W-:Y:S02]  /*30f0*/  @!P0 FMNMX.FTZ R0, R0, R151, !PT ;  /* 0x0000009700008209 */ /* 0x000fe40007810000 */
[----:B------:R0:W-:Y:S04]  /*3100*/  STS [R148.X4+0x140], R151 ;  /* 0x0001409794007388 */ /* 0x0001e80000004800 */
.L_x_1828:
[----:B0-----:R-:W-:Y:S05]  /*3110*/  BSYNC B1 ;  /* 0x0000000000017941 */ /* 0x001fea0003800000 */
.L_x_1827:
[----:B------:R-:W-:-:S04]  /*3120*/  IADD3 R154, R154, 0x100, RZ ;  /* 0x000001009a9a7810 */ /* 0x000fc80007ffe0ff */
[----:B------:R-:W-:-:S13]  /*3130*/  ISETP.GE.AND P0, PT, R154, R3, PT ;  /* 0x000000039a00720c */ /* 0x000fda0003f06270 */
[----:B------:R-:W-:Y:S01]  /*3140*/  @P0 CALL.REL.NOINC `(.L_x_1826) ;  /* 0x0000001000000944 */ /* 0x000fe20003c00000 */
[----:B------:R-:W-:Y:S05]  /*3150*/  BRA `(.L_x_1829) ;  /* 0xffffed0000007947 */ /* 0x000fea000383ffff */
.L_x_1826:
[----:B------:R-:W-:Y:S05]  /*3160*/  BSYNC B0 ;  /* 0x0000000000007941 */ /* 0x000fea0003800000 */
.L_x_1825:
[----:B------:R-:W4:Y:S01]  /*3170*/  SHFL.BFLY PT, R3, R0, 0x10, 0x1f ;  /* 0x0e001f0000037f89 */ /* 0x000f2200000e0000 */
[--C-:B-1----:R-:W-:Y:S01]  /*3180*/  SHF.R.S32.HI R7, RZ, 0x1f, R18.reuse ;  /* 0x0000001fff077819 */ /* 0x102fe20000011412 */
[----:B------:R-:W-:Y:S01]  /*3190*/  IMAD.IADD R15, R144, 0x1, R18 ;  /* 0x00000001900f7824 */ /* 0x000fe200078e0212 */
[----:B------:R-:W-:Y:S01]  /*31a0*/  BSSY B0, `(.L_x_1830) ;  /* 0x0000039000007945 */ /* 0x000fe20003800000 */
[----:B----4-:R-:W-:Y:S01]  /*31b0*/  FMNMX.FTZ R3, R3, R0, !PT ;  /* 0x0000000003037209 */ /* 0x010fe20007810000 */
[----:B------:R-:W-:-:S04]  /*31c0*/  IMAD.MOV.U32 R0, RZ, RZ, -0x800001 ;  /* 0xff7fffffff007424 */ /* 0x000fc800078e00ff */
[----:B------:R-:W1:Y:S02]  /*31d0*/  SHFL.BFLY PT, R4, R3, 0x8, 0x1f ;  /* 0x0d001f0003047f89 */ /* 0x000e6400000e0000 */
[----:B-1----:R-:W-:-:S05]  /*31e0*/  FMNMX.FTZ R4, R3, R4, !PT ;  /* 0x0000000403047209 */ /* 0x002fca0007810000 */
[----:B------:R-:W1:Y:S02]  /*31f0*/  SHFL.BFLY PT, R5, R4, 0x4, 0x1f ;  /* 0x0c801f0004057f89 */ /* 0x000e6400000e0000 */
[----:B-1----:R-:W-:-:S05]  /*3200*/  FMNMX.FTZ R5, R4, R5, !PT ;  /* 0x0000000504057209 */ /* 0x002fca0007810000 */
[----:B0-----:R-:W0:Y:S02]  /*3210*/  SHFL.BFLY PT, R6, R5, 0x2, 0x1f ;  /* 0x0c401f0005067f89 */ /* 0x001e2400000e0000 */
[----:B0-----:R-:W-:Y:S02]  /*3220*/  FMNMX.FTZ R8, R5, R6, !PT ;  /* 0x0000000605087209 */ /* 0x001fe40007810000 */
[----:B------:R-:W-:-:S03]  /*3230*/  LEA.HI R6, R7, R18, RZ, 0x5 ;  /* 0x0000001207067211 */ /* 0x000fc600078f28ff */
[----:B------:R-:W0:Y:S01]  /*3240*/  SHFL.BFLY PT, R11, R8, 0x1, 0x1f ;  /* 0x0c201f00080b7f89 */ /* 0x000e2200000e0000 */
[----:B------:R-:W-:-:S05]  /*3250*/  LOP3.LUT R9, R6, 0xffffffe0, RZ, 0xc0, !PT ;  /* 0xffffffe006097812 */ /* 0x000fca00078ec0ff */
[----:B------:R-:W-:-:S05]  /*3260*/  IMAD.IADD R9, R18, 0x1, -R9 ;  /* 0x0000000112097824 */ /* 0x000fca00078e0a09 */
[C---:B------:R-:W-:Y:S02]  /*3270*/  ISETP.NE.AND P0, PT, R9.reuse, RZ, PT ;  /* 0x000000ff0900720c */ /* 0x040fe40003f05270 */
[----:B------:R-:W-:-:S11]  /*3280*/  ISETP.GT.AND P1, PT, R9, 0x7, PT ;  /* 0x000000070900780c */ /* 0x000fd60003f24270 */
[----:B------:R-:W-:Y:S02]  /*3290*/  @!P0 SHF.R.S32.HI R6, RZ, 0x5, R6 ;  /* 0x00000005ff068819 */ /* 0x000fe40000011406 */
[----:B0-----:R-:W-:-:S05]  /*32a0*/  @!P0 FMNMX.FTZ R3, R8, R11, !PT ;  /* 0x0000000b08038209 */ /* 0x001fca0007810000 */
[----:B------:R0:W-:Y:S04]  /*32b0*/  @!P0 STS [R6.X4], R3 ;  /* 0x0000000306008388 */ /* 0x0001e80000004800 */
[----:B------:R-:W-:Y:S01]  /*32c0*/  BAR.SYNC.DEFER_BLOCKING 0x0 ;  /* 0x0000000000007b1d */ /* 0x000fe20000010000 */
[----:B0-----:R-:W-:-:S05]  /*32d0*/  IMAD.MOV.U32 R3, RZ, RZ, RZ ;  /* 0x000000ffff037224 */ /* 0x001fca00078e00ff */
[----:B------:R-:W0:Y:S01]  /*32e0*/  @!P1 LDS R0, [R9.X4] ;  /* 0x0000000009009984 */ /* 0x000e220000004800 */
[----:B------:R-:W-:-:S03]  /*32f0*/  ISETP.GT.AND P1, PT, R15, R17, PT ;  /* 0x000000110f00720c */ /* 0x000fc60003f24270 */
[----:B0-----:R-:W0:Y:S02]  /*3300*/  SHFL.BFLY PT, R5, R0, 0x4, 0x1f ;  /* 0x0c801f0000057f89 */ /* 0x001e2400000e0000 */
[----:B0-----:R-:W-:-:S05]  /*3310*/  FMNMX.FTZ R5, R5, R0, !PT ;  /* 0x0000000005057209 */ /* 0x001fca0007810000 */
[----:B------:R-:W0:Y:S02]  /*3320*/  SHFL.BFLY PT, R4, R5, 0x2, 0x1f ;  /* 0x0c401f0005047f89 */ /* 0x000e2400000e0000 */
[----:B0-----:R-:W-:-:S05]  /*3330*/  FMNMX.FTZ R4, R5, R4, !PT ;  /* 0x0000000405047209 */ /* 0x001fca0007810000 */
[----:B------:R-:W0:Y:S02]  /*3340*/  SHFL.BFLY PT, R11, R4, 0x1, 0x1f ;  /* 0x0c201f00040b7f89 */ /* 0x000e2400000e0000 */
[----:B0-----:R-:W-:-:S06]  /*3350*/  FMNMX.FTZ R11, R4, R11, !PT ;  /* 0x0000000b040b7209 */ /* 0x001fcc0007810000 */
[----:B------:R-:W0:Y:S01]  /*3360*/  SHFL.IDX PT, R11, R11, RZ, 0x1f ;  /* 0x00001fff0b0b7589 */ /* 0x000e2200000e0000 */
[----:B------:R-:W-:Y:S05]  /*3370*/  @P1 BRA `(.L_x_1831) ;  /* 0x000001b000001947 */ /* 0x000fea0003800000 */
[----:B------:R-:W-:Y:S01]  /*3380*/  ISETP.NE.U32.AND P0, PT, RZ, c[0x0][0x200], PT ;  /* 0x00008000ff007a0c */ /* 0x000fe20003f05070 */
[----:B------:R-:W-:Y:S01]  /*3390*/  IMAD.MOV.U32 R3, RZ, RZ, RZ ;  /* 0x000000ffff037224 */ /* 0x000fe200078e00ff */
[----:B------:R-:W-:Y:S02]  /*33a0*/  MOV R0, R15 ;  /* 0x0000000f00007202 */ /* 0x000fe40000000f00 */
[----:B------:R-:W-:-:S07]  /*33b0*/  ISETP.NE.AND.EX P0, PT, RZ, c[0x0][0x204], PT, P0 ;  /* 0x00008100ff007a0c */ /* 0x000fce0003f05300 */
.L_x_1835:
[----:B0-----:R-:W-:Y:S01]  /*33c0*/  IMAD.IADD R4, R0, 0x1, -R144 ;  /* 0x0000000100047824 */ /* 0x001fe200078e0a90 */
[----:B------:R-:W-:Y:S04]  /*33d0*/  BSSY B1, `(.L_x_1832) ;  /* 0x0000010000017945 */ /* 0x000fe80003800000 */
[----:B------:R-:W-:Y:S01]  /*33e0*/  LEA R9, R4, 0x140, 0x2 ;  /* 0x0000014004097811 */ /* 0x000fe200078e10ff */
[----:B------:R-:W-:Y:S05]  /*33f0*/  @!P0 BRA `(.L_x_1833) ;  /* 0x0000009000008947 */ /* 0x000fea0003800000 */
[----:B------:R-:W-:Y:S01]  /*3400*/  IMAD R13, R2, c[0x0][0x1d4], RZ ;  /* 0x00007500020d7a24 */ /* 0x000fe200078e02ff */
[----:B------:R-:W-:-:S04]  /*3410*/  SHF.R.S32.HI R5, RZ, 0x1f, R0 ;  /* 0x0000001fff057819 */ /* 0x000fc80000011400 */
[--C-:B------:R-:W-:Y:S02]  /*3420*/  SHF.R.S32.HI R6, RZ, 0x1f, R13.reuse ;  /* 0x0000001fff067819 */ /* 0x100fe4000001140d */
[----:B------:R-:W-:-:S04]  /*3430*/  IADD3 R4, P2, P3, R0, c[0x0][0x200], R13 ;  /* 0x0000800000047a10 */ /* 0x000fc80007b5e00d */
[----:B------:R-:W-:-:S05]  /*3440*/  IADD3.X R5, R5, c[0x0][0x204], R6, P2, P3 ;  /* 0x0000810005057a10 */ /* 0x000fca00017e6406 */
[----:B------:R-:W4:Y:S02]  /*3450*/  LDG.E.U8 R4, [R4.64] ;  /* 0x0000002404047981 */ /* 0x000f24000c1e1100 */
[----:B----4-:R-:W-:-:S13]  /*3460*/  ISETP.NE.AND P2, PT, R4, RZ, PT ;  /* 0x000000ff0400720c */ /* 0x010fda0003f45270 */
[----:B------:R-:W-:Y:S01]  /*3470*/  @P2 IMAD.MOV.U32 R6, RZ, RZ, RZ ;  /* 0x000000ffff062224 */ /* 0x000fe200078e00ff */
[----:B------:R-:W-:Y:S05]  /*3480*/  @P2 BRA `(.L_x_1834) ;  /* 0x0000004000002947 */ /* 0x000fea0003800000 */
.L_x_1833:
[----:B------:R-:W1:Y:S02]  /*3490*/  LDS R4, [R9] ;  /* 0x0000000009047984 */ /* 0x000e640000000800 */
[----:B01----:R-:W-:-:S04]  /*34a0*/  FADD.FTZ R4, -R11, R4 ;  /* 0x000000040b047221 */ /* 0x003fc80000010100 */
[----:B------:R-:W-:-:S04]  /*34b0*/  FMUL.FTZ R4, R4, 1.4426950216293334961 ;  /* 0x3fb8aa3b04047820 */ /* 0x000fc80000410000 */
[----:B------:R0:W1:Y:S03]  /*34c0*/  MUFU.EX2 R6, R4 ;  /* 0x0000000400067308 */ /* 0x0000660000000800 */
.L_x_1834:
[----:B------:R-:W-:Y:S05]  /*34d0*/  BSYNC B1 ;  /* 0x0000000000017941 */ /* 0x000fea0003800000 */
.L_x_1832:
[----:B-1----:R1:W-:Y:S01]  /*34e0*/  STS [R9], R6 ;  /* 0x0000000609007388 */ /* 0x0023e20000000800 */
[----:B------:R-:W-:Y:S01]  /*34f0*/  IADD3 R0, R0, 0x100, RZ ;  /* 0x0000010000007810 */ /* 0x000fe20007ffe0ff */
[----:B------:R-:W-:-:S03]  /*3500*/  FADD.FTZ R3, R6, R3 ;  /* 0x0000000306037221 */ /* 0x000fc60000010000 */
[----:B------:R-:W-:-:S13]  /*3510*/  ISETP.GT.AND P2, PT, R0, R17, PT ;  /* 0x000000110000720c */ /* 0x000fda0003f44270 */
[----:B-1----:R-:W-:Y:S05]  /*3520*/  @!P2 BRA `(.L_x_1835) ;  /* 0xfffffe900000a947 */ /* 0x002fea000383ffff */
.L_x_1831:
[----:B------:R-:W-:Y:S05]  /*3530*/  BSYNC B0 ;  /* 0x0000000000007941 */ /* 0x000fea0003800000 */
.L_x_1830:
[----:B------:R-:W1:Y:S01]  /*3540*/  SHFL.BFLY PT, R0, R3, 0x10, 0x1f ;  /* 0x0e001f0003007f89 */ /* 0x000e6200000e0000 */
[----:B------:R-:W-:Y:S01]  /*3550*/  LOP3.LUT P0, R8, R18, 0x1f, RZ, 0xc0, !PT ;  /* 0x0000001f12087812 */ /* 0x000fe2000780c0ff */
[----:B------:R-:W-:Y:S01]  /*3560*/  BSSY B0, `(.L_x_1836) ;  /* 0x0000048000007945 */ /* 0x000fe20003800000 */
[----:B------:R-:W-:Y:S02]  /*3570*/  LEA.HI R7, R7, R18, RZ, 0x4 ;  /* 0x0000001207077211 */ /* 0x000fe400078f20ff */
[----:B------:R-:W-:Y:S01]  /*3580*/  ISETP.GT.U32.AND P2, PT, R8, 0x7, PT ;  /* 0x000000070800780c */ /* 0x000fe20003f44070 */
[----:B-1----:R-:W-:-:S08]  /*3590*/  FADD.FTZ R0, R0, R3 ;  /* 0x0000000300007221 */ /* 0x002fd00000010000 */
[----:B------:R-:W-:Y:S01]  /*35a0*/  @!P0 SHF.R.U32.HI R3, RZ, 0x3, R18 ;  /* 0x00000003ff038819 */ /* 0x000fe20000011612 */
[----:B------:R-:W1:Y:S03]  /*35b0*/  SHFL.BFLY PT, R5, R0, 0x8, 0x1f ;  /* 0x0d001f0000057f89 */ /* 0x000e6600000e0000 */
[----:B------:R-:W-:Y:S01]  /*35c0*/  @!P0 LOP3.LUT R3, R3, 0x1ffffffc, RZ, 0xc0, !PT ;  /* 0x1ffffffc03038812 */ /* 0x000fe200078ec0ff */
[----:B-1----:R-:W-:-:S05]  /*35d0*/  FADD.FTZ R5, R0, R5 ;  /* 0x0000000500057221 */ /* 0x002fca0000010000 */
[----:B0-----:R-:W0:Y:S02]  /*35e0*/  SHFL.BFLY PT, R4, R5, 0x4, 0x1f ;  /* 0x0c801f0005047f89 */ /* 0x001e2400000e0000 */
[----:B0-----:R-:W-:-:S05]  /*35f0*/  FADD.FTZ R4, R5, R4 ;  /* 0x0000000405047221 */ /* 0x001fca0000010000 */
[----:B------:R-:W0:Y:S02]  /*3600*/  SHFL.BFLY PT, R9, R4, 0x2, 0x1f ;  /* 0x0c401f0004097f89 */ /* 0x000e2400000e0000 */
[----:B0-----:R-:W-:Y:S02]  /*3610*/  FADD.FTZ R9, R4, R9 ;  /* 0x0000000904097221 */ /* 0x001fe40000010000 */
[----:B------:R-:W0:Y:S03]  /*3620*/  LDC.U8 R4, c[0x0][0x26c] ;  /* 0x00009b00ff047b82 */ /* 0x000e260000000000 */
[----:B------:R-:W1:Y:S02]  /*3630*/  SHFL.BFLY PT, R6, R9, 0x1, 0x1f ;  /* 0x0c201f0009067f89 */ /* 0x000e6400000e0000 */
[----:B-1----:R-:W-:Y:S02]  /*3640*/  FADD.FTZ R6, R9, R6 ;  /* 0x0000000609067221 */ /* 0x002fe40000010000 */
[----:B------:R-:W-:-:S03]  /*3650*/  IMAD.MOV.U32 R9, RZ, RZ, c[0x0][0x1ec] ;  /* 0x00007b00ff097624 */ /* 0x000fc600078e00ff */
[----:B------:R1:W-:Y:S04]  /*3660*/  @!P0 STS [R3+0x20], R6 ;  /* 0x0000200603008388 */ /* 0x0003e80000000800 */
[----:B------:R-:W-:Y:S01]  /*3670*/  BAR.SYNC.DEFER_BLOCKING 0x0 ;  /* 0x0000000000007b1d */ /* 0x000fe20000010000 */
[----:B------:R-:W-:-:S04]  /*3680*/  ISETP.NE.U32.AND P0, PT, RZ, c[0x0][0x190], PT ;  /* 0x00006400ff007a0c */ /* 0x000fc80003f05070 */
[----:B------:R-:W-:Y:S02]  /*3690*/  ISETP.NE.AND.EX P0, PT, RZ, c[0x0][0x194], PT, P0 ;  /* 0x00006500ff007a0c */ /* 0x000fe40003f05300 */
[----:B-1----:R-:W-:Y:S02]  /*36a0*/  SHF.R.S32.HI R3, RZ, 0x4, R7 ;  /* 0x00000004ff037819 */ /* 0x002fe40000011407 */
[----:B------:R-:W-:-:S05]  /*36b0*/  LOP3.LUT R7, R7, 0x1ffffff0, RZ, 0xc0, !PT ;  /* 0x1ffffff007077812 */ /* 0x000fca00078ec0ff */
[----:B------:R-:W-:Y:S01]  /*36c0*/  IMAD.IADD R7, R18, 0x1, -R7 ;  /* 0x0000000112077824 */ /* 0x000fe200078e0a07 */
[----:B------:R-:W1:Y:S01]  /*36d0*/  @!P2 LDS R6, [R8.X4+0x20] ;  /* 0x000020000806a984 */ /* 0x000e620000004800 */
[----:B0-----:R-:W-:Y:S02]  /*36e0*/  ISETP.NE.AND P2, PT, R4, RZ, PT ;  /* 0x000000ff0400720c */ /* 0x001fe40003f45270 */
[----:B------:R-:W-:-:S04]  /*36f0*/  SHF.R.S32.HI R4, RZ, 0x1f, R17 ;  /* 0x0000001fff047819 */ /* 0x000fc80000011411 */
[----:B------:R-:W-:Y:S01]  /*3700*/  LEA.HI R4, R4, R17, RZ, 0x4 ;  /* 0x0000001104047211 */ /* 0x000fe200078f20ff */
[----:B-1----:R-:W0:Y:S02]  /*3710*/  SHFL.BFLY PT, R5, R6, 0x4, 0x1f ;  /* 0x0c801f0006057f89 */ /* 0x002e2400000e0000 */
[----:B0-----:R-:W-:Y:S01]  /*3720*/  FADD.FTZ R5, R5, R6 ;  /* 0x0000000605057221 */ /* 0x001fe20000010000 */
[----:B------:R-:W-:-:S03]  /*3730*/  LOP3.LUT R6, R4, 0xfffffff0, RZ, 0xc0, !PT ;  /* 0xfffffff004067812 */ /* 0x000fc600078ec0ff */
[----:B------:R-:W-:Y:S01]  /*3740*/  @P2 IMAD R4, R22, c[0x0][0x268], R9 ;  /* 0x00009a0016042a24 */ /* 0x000fe200078e0209 */
[----:B------:R-:W0:Y:S01]  /*3750*/  SHFL.BFLY PT, R0, R5, 0x2, 0x1f ;  /* 0x0c401f0005007f89 */ /* 0x000e2200000e0000 */
[----:B------:R-:W-:-:S05]  /*3760*/  IMAD.IADD R30, R17, 0x1, -R6 ;  /* 0x00000001111e7824 */ /* 0x000fca00078e0a06 */
[----:B------:R-:W-:Y:S01]  /*3770*/  ISETP.NE.OR P0, PT, R3, R30, !P0 ;  /* 0x0000001e0300720c */ /* 0x000fe20004705670 */
[----:B0-----:R-:W-:Y:S01]  /*3780*/  FADD.FTZ R0, R5, R0 ;  /* 0x0000000005007221 */ /* 0x001fe20000010000 */
[----:B------:R-:W-:Y:S02]  /*3790*/  IMNMX R5, R9, c[0x0][0x1d4], PT ;  /* 0x0000750009057a17 */ /* 0x000fe40003800200 */
[----:B------:R-:W-:Y:S02]  /*37a0*/  CS2R R8, SRZ ;  /* 0x0000000000087805 */ /* 0x000fe4000001ff00 */
[----:B------:R-:W0:Y:S01]  /*37b0*/  SHFL.BFLY PT, R11, R0, 0x1, 0x1f ;  /* 0x0c201f00000b7f89 */ /* 0x000e2200000e0000 */
[----:B------:R-:W-:Y:S01]  /*37c0*/  IADD3 R6, R5, 0x4, RZ ;  /* 0x0000000405067810 */ /* 0x000fe20007ffe0ff */
[----:B------:R-:W-:-:S03]  /*37d0*/  @P2 IMAD R5, R4, c[0x0][0x1d4], RZ ;  /* 0x0000750004052a24 */ /* 0x000fc600078e02ff */
[----:B------:R-:W-:Y:S01]  /*37e0*/  SHF.R.S32.HI R13, RZ, 0x1f, R6 ;  /* 0x0000001fff0d7819 */ /* 0x000fe20000011406 */
[--C-:B------:R-:W-:Y:S01]  /*37f0*/  @P2 IMAD.MOV.U32 R8, RZ, RZ, R5.reuse ;  /* 0x000000ffff082224 */ /* 0x100fe200078e0005 */
[----:B------:R-:W-:Y:S02]  /*3800*/  @P2 SHF.R.S32.HI R9, RZ, 0x1f, R5 ;  /* 0x0000001fff092819 */ /* 0x000fe40000011405 */
[----:B------:R-:W-:Y:S01]  /*3810*/  LEA.HI R13, R13, R6, RZ, 0x2 ;  /* 0x000000060d0d7211 */ /* 0x000fe200078f10ff */
[----:B------:R-:W-:-:S04]  /*3820*/  CS2R R4, SRZ ;  /* 0x0000000000047805 */ /* 0x000fc8000001ff00 */
[----:B------:R-:W-:-:S05]  /*3830*/  IMAD.SHL.U32 R13, R13, 0x4, RZ ;  /* 0x000000040d0d7824 */ /* 0x000fca00078e00ff */
[----:B------:R-:W-:-:S04]  /*3840*/  LOP3.LUT R21, R13, 0xfffffff0, RZ, 0xc0, !PT ;  /* 0xfffffff00d157812 */ /* 0x000fc800078ec0ff */
[----:B------:R-:W-:Y:S01]  /*3850*/  IADD3 R38, R21, 0x140, RZ ;  /* 0x0000014015267810 */ /* 0x000fe20007ffe0ff */
[----:B0-----:R-:W-:Y:S02]  /*3860*/  FADD.FTZ R12, R0, R11 ;  /* 0x0000000b000c7221 */ /* 0x001fe40000010000 */
[----:B------:R-:W-:Y:S02]  /*3870*/  IMAD.SHL.U32 R0, R7, 0x8, RZ ;  /* 0x0000000807007824 */ /* 0x000fe400078e00ff */
[----:B------:R-:W-:Y:S01]  /*3880*/  @!P0 IMAD.MOV.U32 R11, RZ, RZ, 0x2 ;  /* 0x00000002ff0b8424 */ /* 0x000fe200078e00ff */
[----:B------:R-:W-:Y:S01]  /*3890*/  CS2R R6, SRZ ;  /* 0x0000000000067805 */ /* 0x000fe2000001ff00 */
[----:B------:R-:W-:Y:S01]  /*38a0*/  @!P0 IMAD R10, R19, 0x80, R0 ;  /* 0x00000080130a8824 */ /* 0x000fe200078e0200 */
[----:B------:R-:W0:Y:S03]  /*38b0*/  SHFL.IDX PT, R12, R12, RZ, 0x1f ;  /* 0x00001fff0c0c7589 */ /* 0x000e2600000e0000 */
[----:B------:R-:W-:Y:S01]  /*38c0*/  @!P0 IMAD.WIDE R10, R10, R11, c[0x0][0x190] ;  /* 0x000064000a0a8625 */ /* 0x000fe200078e020b */
[----:B------:R-:W-:Y:S05]  /*38d0*/  @P1 BRA `(.L_x_1837) ;  /* 0x0000010000001947 */ /* 0x000fea0003800000 */
[----:B0-----:R-:W-:-:S04]  /*38e0*/  FADD.FTZ R12, R12, 9.9999999747524270788e-07 ;  /* 0x358637bd0c0c7421 */ /* 0x001fc80000010000 */
[----:B------:R0:W1:Y:S03]  /*38f0*/  MUFU.RCP R29, R12 ;  /* 0x0000000c001d7308 */ /* 0x0000660000001000 */
.L_x_1838:
[C---:B------:R-:W-:Y:S01]  /*3900*/  IMAD.IADD R31, R15.reuse, 0x1, -R144 ;  /* 0x000000010f1f7824 */ /* 0x040fe200078e0a90 */
[----:B0-----:R-:W-:-:S04]  /*3910*/  @P2 IADD3 R13, P1, R15, R8, RZ ;  /* 0x000000080f0d2210 */ /* 0x001fc80007f3e0ff */
[----:B0-----:R-:W0:Y:S01]  /*3920*/  LDS R12, [R31.X4+0x140] ;  /* 0x000140001f0c7984 */ /* 0x001e220000004800 */
[C---:B------:R-:W-:Y:S02]  /*3930*/  @P2 LEA.HI.X.SX32 R14, R15.reuse, R9, 0x1, P1 ;  /* 0x000000090f0e2211 */ /* 0x040fe400008f0eff */
[----:B------:R-:W-:Y:S01]  /*3940*/  IADD3 R15, R15, 0x100, RZ ;  /* 0x000001000f0f7810 */ /* 0x000fe20007ffe0ff */
[----:B01-3--:R-:W-:Y:S01]  /*3950*/  FMUL.FTZ R33, R12, R29 ;  /* 0x0000001d0c217220 */ /* 0x00bfe20000410000 */
[----:B------:R-:W-:-:S04]  /*3960*/  @P2 LEA R12, P1, R13, c[0x0][0x260], 0x2 ;  /* 0x000098000d0c2a11 */ /* 0x000fc800078210ff */
[----:B------:R-:W-:Y:S01]  /*3970*/  @P2 LEA.HI.X R13, R13, c[0x0][0x264], R14, 0x2, P1 ;  /* 0x000099000d0d2a11 */ /* 0x000fe200008f140e */
[----:B------:R-:W-:Y:S01]  /*3980*/  IMAD R14, R31, 0x2, R38 ;  /* 0x000000021f0e7824 */ /* 0x000fe200078e0226 */
[----:B------:R-:W-:Y:S02]  /*3990*/  F2FP.PACK_AB R28, RZ, R33 ;  /* 0x00000021ff1c723e */ /* 0x000fe400000000ff */
[----:B------:R-:W-:Y:S01]  /*39a0*/  ISETP.GT.AND P1, PT, R15, R17, PT ;  /* 0x000000110f00720c */ /* 0x000fe20003f24270 */
[----:B------:R0:W-:Y:S04]  /*39b0*/  @P2 STG.E [R12.64], R33 ;  /* 0x000000210c002986 */ /* 0x0001e8000c101924 */
[----:B------:R0:W-:Y:S08]  /*39c0*/  STS.U16 [R14], R28 ;  /* 0x0000001c0e007388 */ /* 0x0001f00000000400 */
[----:B------:R-:W-:Y:S05]  /*39d0*/  @!P1 BRA `(.L_x_1838) ;  /* 0xffffff2000009947 */ /* 0x000fea000383ffff */
.L_x_1837:
[----:B------:R-:W-:Y:S05]  /*39e0*/  BSYNC B0 ;  /* 0x0000000000007941 */ /* 0x000fea0003800000 */
.L_x_1836:
[----:B------:R-:W-:Y:S01]  /*39f0*/  IMAD R29, R22, c[0x0][0x1d4], RZ ;  /* 0x00007500161d7a24 */ /* 0x000fe200078e02ff */
[----:B------:R-:W-:Y:S01]  /*3a00*/  IMNMX R53, R17, c[0x0][0x1d4], PT ;  /* 0x0000750011357a17 */ /* 0x000fe20003800200 */
[----:B------:R-:W-:Y:S01]  /*3a10*/  IMAD.IADD R22, R144, 0x1, R3 ;  /* 0x0000000190167824 */ /* 0x000fe200078e0203 */
[----:B------:R1:W5:Y:S01]  /*3a20*/  @!P0 LDG.E.128 R4, [R10.64] ;  /* 0x000000240a048981 */ /* 0x000362000c1e1d00 */
[----:B------:R-:W-:Y:S01]  /*3a30*/  IMAD R20, R20, c[0x0][0x1d4], R0 ;  /* 0x0000750014147a24 */ /* 0x000fe200078e0200 */
[----:B------:R-:W-:Y:S02]  /*3a40*/  BSSY B0, `(.L_x_1839) ;  /* 0x0000088000007945 */ /* 0x000fe40003800000 */
[----:B------:R-:W-:Y:S01]  /*3a50*/  BAR.SYNC.DEFER_BLOCKING 0x0 ;  /* 0x0000000000007b1d */ /* 0x000fe20000010000 */
[----:B------:R-:W-:Y:S01]  /*3a60*/  ISETP.GE.AND P1, PT, R22, R53, PT ;  /* 0x000000351600720c */ /* 0x000fe20003f26270 */
[----:B------:R-:W-:Y:S01]  /*3a70*/  CS2R R36, SRZ ;  /* 0x0000000000247805 */ /* 0x000fe2000001ff00 */
[C---:B------:R-:W-:Y:S01]  /*3a80*/  ISETP.NE.AND P0, PT, R3.reuse, R30, PT ;  /* 0x0000001e0300720c */ /* 0x040fe20003f05270 */
[----:B--2---:R-:W-:Y:S01]  /*3a90*/  CS2R R34, SRZ ;  /* 0x0000000000227805 */ /* 0x004fe2000001ff00 */
[----:B0--3--:R-:W-:Y:S01]  /*3aa0*/  CS2R R32, SRZ ;  /* 0x0000000000207805 */ /* 0x009fe2000001ff00 */
[----:B------:R-:W-:Y:S01]  /*3ab0*/  CS2R R30, SRZ ;  /* 0x00000000001e7805 */ /* 0x000fe2000001ff00 */
[----:B------:R-:W-:Y:S01]  /*3ac0*/  SHF.R.S32.HI R28, RZ, 0x1f, R20 ;  /* 0x0000001fff1c7819 */ /* 0x000fe20000011414 */
[----:B------:R-:W-:-:S06]  /*3ad0*/  IMAD R38, R3, 0x2, R38 ;  /* 0x0000000203267824 */ /* 0x000fcc00078e0226 */
[----:B------:R-:W-:Y:S05]  /*3ae0*/  @P1 BRA `(.L_x_1840) ;  /* 0x000007d000001947 */ /* 0x000fea0003800000 */
[----:B-1----:R-:W-:Y:S01]  /*3af0*/  IADD3 R8, -R144, -0x2, -R3 ;  /* 0xfffffffe90087810 */ /* 0x002fe20007ffe903 */
[----:B------:R-:W-:Y:S01]  /*3b00*/  BSSY B1, `(.L_x_1841) ;  /* 0x000002d000017945 */ /* 0x000fe20003800000 */
[----:B------:R-:W-:Y:S01]  /*3b10*/  LOP3.LUT R9, RZ, R53, RZ, 0x33, !PT ;  /* 0x00000035ff097212 */ /* 0x000fe200078e33ff */
[----:B------:R-:W-:Y:S01]  /*3b20*/  CS2R R30, SRZ ;  /* 0x00000000001e7805 */ /* 0x000fe2000001ff00 */
[----:B------:R-:W-:Y:S01]  /*3b30*/  IMAD.MOV.U32 R42, RZ, RZ, R22 ;  /* 0x000000ffff2a7224 */ /* 0x000fe200078e0016 */
[----:B------:R-:W-:Y:S01]  /*3b40*/  CS2R R32, SRZ ;  /* 0x0000000000207805 */ /* 0x000fe2000001ff00 */
[----:B------:R-:W-:Y:S01]  /*3b50*/  CS2R R34, SRZ ;  /* 0x0000000000227805 */ /* 0x000fe2000001ff00 */
[----:B------:R-:W-:Y:S01]  /*3b60*/  IMAD.IADD R8, R8, 0x1, -R9 ;  /* 0x0000000108087824 */ /* 0x000fe200078e0a09 */
[----:B------:R-:W-:-:S04]  /*3b70*/  CS2R R36, SRZ ;  /* 0x0000000000247805 */ /* 0x000fc8000001ff00 */
[C---:B------:R-:W-:Y:S02]  /*3b80*/  LOP3.LUT P1, RZ, R8.reuse, 0x10, RZ, 0xc0, !PT ;  /* 0x0000001008ff7812 */ /* 0x040fe4000782c0ff */
[----:B------:R-:W-:-:S11]  /*3b90*/  LOP3.LUT P2, RZ, R8, 0xfffffff0, RZ, 0xc0, !PT ;  /* 0xfffffff008ff7812 */ /* 0x000fd6000784c0ff */
[----:B------:R-:W-:Y:S05]  /*3ba0*/  @P1 BRA `(.L_x_1842) ;  /* 0x0000022000001947 */ /* 0x000fea0003800000 */
[----:B------:R-:W-:Y:S01]  /*3bb0*/  IMAD R11, R2, c[0x0][0x1d4], RZ ;  /* 0x00007500020b7a24 */ /* 0x000fe200078e02ff */
[----:B------:R-:W-:Y:S01]  /*3bc0*/  SHF.R.S32.HI R8, RZ, 0x1f, R22 ;  /* 0x0000001fff087819 */ /* 0x000fe20000011416 */
[----:B------:R-:W0:Y:S03]  /*3bd0*/  LDS.U16 R30, [R38] ;  /* 0x00000000261e7984 */ /* 0x000e260000000400 */
        /* <DEDUP_REMOVED lines=11> */
[----:B------:R-:W-:-:S05]  /*3c90*/  LEA.HI.X R11, R12, c[0x0][0x1a4], R11, 0x1, P1 ;  /* 0x000069000c0b7a11 */ /* 0x000fca00008f0c0b */
[----:B------:R-:W2:Y:S01]  /*3ca0*/  LDG.E.128 R12, [R10.64] ;  /* 0x000000240a0c7981 */ /* 0x000ea2000c1e1d00 */
[----:B0-----:R-:W-:Y:S01]  /*3cb0*/  HADD2.F32 R37, -RZ, R30.H0_H0 ;  /* 0x2000001eff257230 */ /* 0x001fe20000004100 */
[----:B------:R-:W-:Y:S01]  /*3cc0*/  IADD3 R42, R22, 0x10, RZ ;  /* 0x00000010162a7810 */ /* 0x000fe20007ffe0ff */
[----:B--2---:R-:W-:Y:S02]  /*3cd0*/  HADD2.F32 R30, -RZ, R12.H0_H0 ;  /* 0x2000000cff1e7230 */ /* 0x004fe40000004100 */
[----:B------:R-:W-:Y:S02]  /*3ce0*/  HADD2.F32 R34, -RZ, R14.H0_H0 ;  /* 0x2000000eff227230 */ /* 0x000fe40000004100 */
[----:B------:R-:W-:Y:S01]  /*3cf0*/  HADD2.F32 R12, -RZ, R12.H1_H1 ;  /* 0x3000000cff0c7230 */ /* 0x000fe20000004100 */
[C---:B------:R-:W-:Y:S01]  /*3d00*/  FFMA.FTZ R30, R37.reuse, R30, RZ ;  /* 0x0000001e251e7223 */ /* 0x040fe200000100ff */
[--C-:B------:R-:W-:Y:S01]  /*3d10*/  HADD2.F32 R8, -RZ, R13.reuse.H0_H0 ;  /* 0x2000000dff087230 */ /* 0x100fe20000004100 */
[C---:B------:R-:W-:Y:S01]  /*3d20*/  FFMA.FTZ R34, R37.reuse, R34, RZ ;  /* 0x0000002225227223 */ /* 0x040fe200000100ff */
[----:B------:R-:W-:Y:S01]  /*3d30*/  HADD2.F32 R32, -RZ, R13.H1_H1 ;  /* 0x3000000dff207230 */ /* 0x000fe20000004100 */
        /* <DEDUP_REMOVED lines=9> */
.L_x_1842:
[----:B------:R-:W-:Y:S05]  /*3dd0*/  BSYNC B1 ;  /* 0x0000000000017941 */ /* 0x000fea0003800000 */
.L_x_1841:
[----:B------:R-:W-:Y:S05]  /*3de0*/  @!P2 BRA `(.L_x_1840) ;  /* 0x000004d00000a947 */ /* 0x000fea0003800000 */
[----:B------:R-:W-:Y:S01]  /*3df0*/  IMAD R8, R42, 0x2, R21 ;  /* 0x000000022a087824 */ /* 0x000fe200078e0215 */
[----:B------:R-:W-:Y:S01]  /*3e00*/  SHF.R.S32.HI R10, RZ, 0x1f, R42 ;  /* 0x0000001fff0a7819 */ /* 0x000fe2000001142a */
[----:B------:R-:W-:Y:S02]  /*3e10*/  IMAD R13, R2, c[0x0][0x1d4], RZ ;  /* 0x00007500020d7a24 */ /* 0x000fe400078e02ff */
[----:B------:R-:W-:Y:S01]  /*3e20*/  IMAD.MOV.U32 R11, RZ, RZ, c[0x0][0x1d8] ;  /* 0x00007600ff0b7624 */ /* 0x000fe200078e00ff */
[----:B------:R-:W-:Y:S01]  /*3e30*/  IADD3 R9, R8, 0x20, RZ ;  /* 0x0000002008097810 */ /* 0x000fe20007ffe0ff */
[----:B------:R-:W-:Y:S01]  /*3e40*/  IMAD.SHL.U32 R52, R42, 0x80, RZ ;  /* 0x000000802a347824 */ /* 0x000fe200078e00ff */
[----:B------:R-:W-:Y:S01]  /*3e50*/  IADD3 R51, P1, R13, R42, RZ ;  /* 0x0000002a0d337210 */ /* 0x000fe20007f3e0ff */
[----:B------:R-:W-:-:S02]  /*3e60*/  IMAD R8, R11, c[0x0][0x1d4], RZ ;  /* 0x000075000b087a24 */ /* 0x000fc400078e02ff */
[----:B------:R-:W-:Y:S01]  /*3e70*/  IMAD R9, R144, -0x2, R9 ;  /* 0xfffffffe90097824 */ /* 0x000fe200078e0209 */
[----:B------:R-:W-:Y:S01]  /*3e80*/  LEA.HI.X.SX32 R10, R13, R10, 0x1, P1 ;  /* 0x0000000a0d0a7211 */ /* 0x000fe200008f0eff */
[----:B------:R-:W-:Y:S01]  /*3e90*/  IMAD.MOV.U32 R43, RZ, RZ, RZ ;  /* 0x000000ffff2b7224 */ /* 0x000fe200078e00ff */
[C---:B------:R-:W-:Y:S02]  /*3ea0*/  LEA R50, P1, R51.reuse, c[0x0][0x1a8], 0x2 ;  /* 0x00006a0033327a11 */ /* 0x040fe400078210ff */
[----:B------:R-:W-:Y:S02]  /*3eb0*/  IADD3 R54, R52, 0x800, RZ ;  /* 0x0000080034367810 */ /* 0x000fe40007ffe0ff */
[----:B------:R-:W-:Y:S02]  /*3ec0*/  LEA.HI.X R51, R51, c[0x0][0x1ac], R10, 0x2, P1 ;  /* 0x00006b0033337a11 */ /* 0x000fe400008f140a */
[----:B------:R-:W-:Y:S02]  /*3ed0*/  SHF.L.U32 R39, R8, 0x7, RZ ;  /* 0x0000000708277819 */ /* 0x000fe400000006ff */
[----:B------:R-:W-:-:S04]  /*3ee0*/  IADD3 R44, R9, 0x140, RZ ;  /* 0x00000140092c7810 */ /* 0x000fc80007ffe0ff */
.L_x_1843:
[----:B------:R-:W-:Y:S01]  /*3ef0*/  IMAD.MOV.U32 R40, RZ, RZ, R50 ;  /* 0x000000ffff287224 */ /* 0x000fe200078e0032 */
[----:B------:R-:W0:Y:S01]  /*3f00*/  LDS.U16 R45, [R44+-0x20] ;  /* 0xffffe0002c2d7984 */ /* 0x000e220000000400 */
[----:B------:R-:W-:-:S03]  /*3f10*/  IMAD.MOV.U32 R41, RZ, RZ, R51 ;  /* 0x000000ffff297224 */ /* 0x000fc600078e0033 */
[----:B------:R-:W1:Y:S04]  /*3f20*/  LDS.U16 R49, [R44] ;  /* 0x000000002c317984 */ /* 0x000e680000000400 */
[----:B------:R-:W2:Y:S04]  /*3f30*/  LDG.E R8, [R40.64] ;  /* 0x0000002428087981 */ /* 0x000ea8000c1e1900 */
[----:B------:R-:W3:Y:S01]  /*3f40*/  LDG.E R10, [R40.64+0x40] ;  /* 0x00004024280a7981 */ /* 0x000ee2000c1e1900 */
[----:B--2---:R-:W-:-:S04]  /*3f50*/  IMAD R8, R39, R8, R52 ;  /* 0x0000000827087224 */ /* 0x004fc800078e0234 */
[----:B------:R-:W-:Y:S02]  /*3f60*/  IMAD.IADD R9, R8, 0x1, R43 ;  /* 0x0000000108097824 */ /* 0x000fe400078e022b */
[----:B---3--:R-:W-:-:S03]  /*3f70*/  IMAD R10, R39, R10, R54 ;  /* 0x0000000a270a7224 */ /* 0x008fc600078e0236 */
[----:B------:R-:W-:-:S04]  /*3f80*/  IADD3 R8, P1, R20, R9, RZ ;  /* 0x0000000914087210 */ /* 0x000fc80007f3e0ff */
[----:B------:R-:W-:Y:S02]  /*3f90*/  LEA.HI.X.SX32 R9, R9, R28, 0x1, P1 ;  /* 0x0000001c09097211 */ /* 0x000fe400008f0eff */
[----:B------:R-:W-:-:S04]  /*3fa0*/  LEA R12, P1, R8, c[0x0][0x1a0], 0x1 ;  /* 0x00006800080c7a11 */ /* 0x000fc800078208ff */
[----:B------:R-:W-:Y:S01]  /*3fb0*/  LEA.HI.X R13, R8, c[0x0][0x1a4], R9, 0x1, P1 ;  /* 0x00006900080d7a11 */ /* 0x000fe200008f0c09 */
[----:B------:R-:W-:-:S05]  /*3fc0*/  IMAD.IADD R9, R10, 0x1, R43 ;  /* 0x000000010a097824 */ /* 0x000fca00078e022b */
[----:B------:R-:W-:Y:S01]  /*3fd0*/  IADD3 R10, P1, R20, R9, RZ ;  /* 0x00000009140a7210 */ /* 0x000fe20007f3e0ff */
[----:B------:R-:W2:Y:S03]  /*3fe0*/  LDG.E.128 R12, [R12.64] ;  /* 0x000000240c0c7981 */ /* 0x000ea6000c1e1d00 */
[----:B------:R-:W-:Y:S02]  /*3ff0*/  LEA.HI.X.SX32 R9, R9, R28, 0x1, P1 ;  /* 0x0000001c09097211 */ /* 0x000fe400008f0eff */
[----:B------:R-:W-:-:S04]  /*4000*/  LEA R8, P1, R10, c[0x0][0x1a0], 0x1 ;  /* 0x000068000a087a11 */ /* 0x000fc800078208ff */
[----:B------:R-:W-:-:S06]  /*4010*/  LEA.HI.X R9, R10, c[0x0][0x1a4], R9, 0x1, P1 ;  /* 0x000069000a097a11 */ /* 0x000fcc00008f0c09 */
[----:B------:R-:W3:Y:S01]  /*4020*/  LDG.E.128 R8, [R8.64] ;  /* 0x0000002408087981 */ /* 0x000ee2000c1e1d00 */
[----:B------:R-:W-:Y:S01]  /*4030*/  IADD3 R50, P1, R40, 0x80, RZ ;  /* 0x0000008028327810 */ /* 0x000fe20007f3e0ff */
[----:B0-----:R-:W-:Y:S01]  /*4040*/  HADD2.F32 R45, -RZ, R45.H0_H0 ;  /* 0x2000002dff2d7230 */ /* 0x001fe20000004100 */
[----:B------:R-:W-:Y:S01]  /*4050*/  IADD3 R42, R42, 0x20, RZ ;  /* 0x000000202a2a7810 */ /* 0x000fe20007ffe0ff */
[----:B-1----:R-:W-:Y:S01]  /*4060*/  HADD2.F32 R49, -RZ, R49.H0_H0 ;  /* 0x20000031ff317230 */ /* 0x002fe20000004100 */
[----:B------:R-:W-:Y:S01]  /*4070*/  IADD3 R44, R44, 0x40, RZ ;  /* 0x000000402c2c7810 */ /* 0x000fe20007ffe0ff */
[----:B------:R-:W-:Y:S01]  /*4080*/  IMAD.X R51, RZ, RZ, R41, P1 ;  /* 0x000000ffff337224 */ /* 0x000fe200008e0629 */
[----:B------:R-:W-:Y:S02]  /*4090*/  ISETP.GE.AND P1, PT, R42, R53, PT ;  /* 0x000000352a00720c */ /* 0x000fe40003f26270 */
[----:B------:R-:W-:Y:S01]  /*40a0*/  IADD3 R43, R43, 0x1000, RZ ;  /* 0x000010002b2b7810 */ /* 0x000fe20007ffe0ff */
[----:B--2---:R-:W-:-:S02]  /*40b0*/  HADD2.F32 R46, -RZ, R13.H0_H0 ;  /* 0x2000000dff2e7230 */ /* 0x004fc40000004100 */
[----:B------:R-:W-:Y:S02]  /*40c0*/  HADD2.F32 R40, -RZ, R12.H0_H0 ;  /* 0x2000000cff287230 */ /* 0x000fe40000004100 */
        /* <DEDUP_REMOVED lines=12> */
[--C-:B---3--:R-:W-:Y:S01]  /*4190*/  HADD2.F32 R32, -RZ, R9.reuse.H0_H0 ;  /* 0x20000009ff207230 */ /* 0x108fe20000004100 */
[C---:B------:R-:W-:Y:S01]  /*41a0*/  FFMA.FTZ R36, R45.reuse, R47, R36 ;  /* 0x0000002f2d247223 */ /* 0x040fe20000010024 */
[----:B------:R-:W-:Y:S01]  /*41b0*/  HADD2.F32 R40, -RZ, R9.H1_H1 ;  /* 0x30000009ff287230 */ /* 0x000fe20000004100 */
[----:B------:R-:W-:Y:S01]  /*41c0*/  FFMA.FTZ R37, R45, R48, R37 ;  /* 0x000000302d257223 */ /* 0x000fe20000010025 */
        /* <DEDUP_REMOVED lines=13> */
[----:B------:R-:W-:Y:S01]  /*42a0*/  FFMA.FTZ R37, R49, R46, R37 ;  /* 0x0000002e31257223 */ /* 0x000fe20000010025 */
[----:B------:R-:W-:Y:S05]  /*42b0*/  @!P1 BRA `(.L_x_1843) ;  /* 0xfffffc3000009947 */ /* 0x000fea000383ffff */
.L_x_1840:
[----:B-1----:R-:W-:Y:S05]  /*42c0*/  BSYNC B0 ;  /* 0x0000000000007941 */ /* 0x002fea0003800000 */
.L_x_1839:
[----:B------:R-:W-:Y:S01]  /*42d0*/  ISETP.GE.AND P1, PT, R22, R17, PT ;  /* 0x000000111600720c */ /* 0x000fe20003f26270 */
[----:B------:R-:W-:-:S12]  /*42e0*/  BSSY B0, `(.L_x_1844) ;  /* 0x00000c8000007945 */ /* 0x000fd80003800000 */
[----:B------:R-:W-:Y:S05]  /*42f0*/  @P1 BRA `(.L_x_1845) ;  /* 0x00000c6000001947 */ /* 0x000fea0003800000 */
[----:B------:R-:W-:Y:S01]  /*4300*/  LOP3.LUT R8, RZ, R3, RZ, 0x33, !PT ;  /* 0x00000003ff087212 */ /* 0x000fe200078e33ff */
[----:B------:R-:W-:Y:S03]  /*4310*/  BSSY B1, `(.L_x_1846) ;  /* 0x0000041000017945 */ /* 0x000fe60003800000 */
[----:B------:R-:W-:-:S04]  /*4320*/  IADD3 R43, -R144, R17, R8 ;  /* 0x00000011902b7210 */ /* 0x000fc80007ffe108 */
[----:B------:R-:W-:-:S13]  /*4330*/  LOP3.LUT P1, RZ, R43, 0x10, RZ, 0xc0, !PT ;  /* 0x000000102bff7812 */ /* 0x000fda000782c0ff */
[----:B------:R-:W-:Y:S05]  /*4340*/  @P1 BRA `(.L_x_1847) ;  /* 0x000003d000001947 */ /* 0x000fea0003800000 */
[----:B------:R-:W-:Y:S01]  /*4350*/  ISETP.GE.AND P1, PT, R22, c[0x0][0x1d4], PT ;  /* 0x0000750016007a0c */ /* 0x000fe20003f26270 */
[----:B------:R-:W-:-:S12]  /*4360*/  BSSY B2, `(.L_x_1848) ;  /* 0x000003a000027945 */ /* 0x000fd80003800000 */
[----:B------:R-:W-:Y:S05]  /*4370*/  @!P1 BRA `(.L_x_1849) ;  /* 0x0000038000009947 */ /* 0x000fea0003800000 */
[----:B------:R-:W-:Y:S01]  /*4380*/  IABS R11, c[0x0][0x1d4] ;  /* 0x00007500000b7a13 */ /* 0x000fe20000000000 */
[----:B------:R-:W0:Y:S01]  /*4390*/  LDS.U16 R38, [R38] ;  /* 0x0000000026267984 */ /* 0x000e220000000400 */
        /* <DEDUP_REMOVED lines=37> */
[----:B0-----:R-:W-:Y:S02]  /*45f0*/  HADD2.F32 R39, -RZ, R38.H0_H0 ;  /* 0x20000026ff277230 */ /* 0x001fe40000004100 */
[----:B--2---:R-:W-:Y:S02]  /*4600*/  HADD2.F32 R8, -RZ, R12.H0_H0 ;  /* 0x2000000cff087230 */ /* 0x004fe40000004100 */
[--C-:B------:R-:W-:Y:S02]  /*4610*/  HADD2.F32 R40, -RZ, R13.reuse.H0_H0 ;  /* 0x2000000dff287230 */ /* 0x100fe40000004100 */
        /* <DEDUP_REMOVED lines=14> */
.L_x_1849:
[----:B------:R-:W-:Y:S05]  /*4700*/  BSYNC B2 ;  /* 0x0000000000027941 */ /* 0x000fea0003800000 */
.L_x_1848:
[----:B------:R-:W-:Y:S02]  /*4710*/  IADD3 R22, R22, 0x10, RZ ;  /* 0x0000001016167810 */ /* 0x000fe40007ffe0ff */
.L_x_1847:
[----:B------:R-:W-:Y:S05]  /*4720*/  BSYNC B1 ;  /* 0x0000000000017941 */ /* 0x000fea0003800000 */
.L_x_1846:
[----:B------:R-:W-:-:S13]  /*4730*/  LOP3.LUT P1, RZ, R43, 0xfffffff0, RZ, 0xc0, !PT ;  /* 0xfffffff02bff7812 */ /* 0x000fda000782c0ff */
[----:B------:R-:W-:Y:S05]  /*4740*/  @!P1 BRA `(.L_x_1845) ;  /* 0x0000081000009947 */ /* 0x000fea0003800000 */
[----:B------:R-:W-:Y:S02]  /*4750*/  IMAD R9, R22, 0x2, R21 ;  /* 0x0000000216097824 */ /* 0x000fe400078e0215 */
[----:B------:R-:W-:Y:S02]  /*4760*/  IMAD.MOV.U32 R12, RZ, RZ, RZ ;  /* 0x000000ffff0c7224 */ /* 0x000fe400078e00ff */
[----:B------:R-:W-:Y:S02]  /*4770*/  IMAD R39, R144, -0x2, R9 ;  /* 0xfffffffe90277824 */ /* 0x000fe400078e0209 */
.L_x_1854:
[C---:B------:R-:W-:Y:S01]  /*4780*/  ISETP.GE.AND P2, PT, R22.reuse, c[0x0][0x1d4], PT ;  /* 0x0000750016007a0c */ /* 0x040fe20003f46270 */
[----:B------:R-:W-:Y:S01]  /*4790*/  BSSY B1, `(.L_x_1850) ;  /* 0x000003d000017945 */ /* 0x000fe20003800000 */
[----:B------:R-:W-:Y:S01]  /*47a0*/  IADD3 R45, R22, 0x10, RZ ;  /* 0x00000010162d7810 */ /* 0x000fe20007ffe0ff */
[----:B------:R-:W-:-:S03]  /*47b0*/  IMAD.IADD R44, R39, 0x1, R12 ;  /* 0x00000001272c7824 */ /* 0x000fc600078e020c */
[----:B------:R-:W-:-:S07]  /*47c0*/  ISETP.GE.AND P1, PT, R45, c[0x0][0x1d4], PT ;  /* 0x000075002d007a0c */ /* 0x000fce0003f26270 */
[----:B------:R-:W-:Y:S05]  /*47d0*/  @!P2 BRA `(.L_x_1851) ;  /* 0x000003800000a947 */ /* 0x000fea0003800000 */
[----:B------:R-:W-:Y:S02]  /*47e0*/  IABS R11, c[0x0][0x1d4] ;  /* 0x00007500000b7a13 */ /* 0x000fe40000000000 */
[----:B------:R-:W-:Y:S02]  /*47f0*/  IABS R14, R22 ;  /* 0x00000016000e7213 */ /* 0x000fe40000000000 */
[----:B------:R-:W0:Y:S01]  /*4800*/  I2F.RP R10, R11 ;  /* 0x0000000b000a7306 */ /* 0x000e220000209400 */
[----:B------:R-:W-:Y:S02]  /*4810*/  ISETP.GE.AND P3, PT, R22, RZ, PT ;  /* 0x000000ff1600720c */ /* 0x000fe40003f66270 */
[----:B------:R-:W-:-:S05]  /*4820*/  ISETP.NE.AND P4, PT, RZ, c[0x0][0x1d4], PT ;  /* 0x00007500ff007a0c */ /* 0x000fca0003f85270 */
[----:B0-----:R-:W0:Y:S02]  /*4830*/  MUFU.RCP R10, R10 ;  /* 0x0000000a000a7308 */ /* 0x001e240000001000 */
[----:B0-----:R-:W-:-:S06]  /*4840*/  IADD3 R13, R10, 0xffffffe, RZ ;  /* 0x0ffffffe0a0d7810 */ /* 0x001fcc0007ffe0ff */
[----:B------:R-:W0:Y:S02]  /*4850*/  F2I.FTZ.U32.TRUNC.NTZ R9, R13 ;  /* 0x0000000d00097305 */ /* 0x000e24000021f000 */
[----:B0-----:R-:W-:-:S04]  /*4860*/  IMAD.MOV R8, RZ, RZ, -R9 ;  /* 0x000000ffff087224 */ /* 0x001fc800078e0a09 */
        /* <DEDUP_REMOVED lines=10> */
[----:B------:R-:W-:Y:S01]  /*4910*/  @!P2 IADD3 R8, R8, -R11, RZ ;  /* 0x8000000b0808a210 */ /* 0x000fe20007ffe0ff */
[----:B------:R-:W-:-:S04]  /*4920*/  IMAD R11, R2, c[0x0][0x1d4], RZ ;  /* 0x00007500020b7a24 */ /* 0x000fc800078e02ff */
        /* <DEDUP_REMOVED lines=16> */
[----:B------:R-:W0:Y:S04]  /*4a30*/  LDS.U16 R13, [R44+0x140] ;  /* 0x000140002c0d7984 */ /* 0x000e280000000400 */
[----:B------:R-:W2:Y:S01]  /*4a40*/  LDG.E.128 R40, [R10.64] ;  /* 0x000000240a287981 */ /* 0x000ea2000c1e1d00 */
[----:B0-----:R-:W-:Y:S02]  /*4a50*/  HADD2.F32 R13, -RZ, R13.H0_H0 ;  /* 0x2000000dff0d7230 */ /* 0x001fe40000004100 */
[----:B--2---:R-:W-:Y:S02]  /*4a60*/  HADD2.F32 R8, -RZ, R40.H0_H0 ;  /* 0x20000028ff087230 */ /* 0x004fe40000004100 */
[----:B------:R-:W-:-:S02]  /*4a70*/  HADD2.F32 R14, -RZ, R41.H0_H0 ;  /* 0x20000029ff0e7230 */ /* 0x000fc40000004100 */
        /* <DEDUP_REMOVED lines=14> */
.L_x_1851:
[----:B------:R-:W-:Y:S05]  /*4b60*/  BSYNC B1 ;  /* 0x0000000000017941 */ /* 0x000fea0003800000 */
.L_x_1850:
[----:B------:R-:W-:Y:S01]  /*4b70*/  BSSY B1, `(.L_x_1852) ;  /* 0x000003a000017945 */ /* 0x000fe20003800000 */
        /* <DEDUP_REMOVED lines=57> */
.L_x_1853:
[----:B------:R-:W-:Y:S05]  /*4f10*/  BSYNC B1 ;  /* 0x0000000000017941 */ /* 0x000fea0003800000 */
.L_x_1852:
[----:B------:R-:W-:Y:S02]  /*4f20*/  IADD3 R22, R22, 0x20, RZ ;  /* 0x0000002016167810 */ /* 0x000fe40007ffe0ff */
[----:B------:R-:W-:Y:S02]  /*4f30*/  IADD3 R12, R12, 0x40, RZ ;  /* 0x000000400c0c7810 */ /* 0x000fe40007ffe0ff */
[----:B------:R-:W-:-:S13]  /*4f40*/  ISETP.GE.AND P1, PT, R22, R17, PT ;  /* 0x000000111600720c */ /* 0x000fda0003f26270 */
[----:B------:R-:W-:Y:S05]  /*4f50*/  @!P1 BRA `(.L_x_1854) ;  /* 0xfffff82000009947 */ /* 0x000fea000383ffff */
.L_x_1845:
[----:B------:R-:W-:Y:S05]  /*4f60*/  BSYNC B0 ;  /* 0x0000000000007941 */ /* 0x000fea0003800000 */
.L_x_1844:
[----:B------:R-:W-:Y:S01]  /*4f70*/  BSSY B0, `(.L_x_1855) ;  /* 0x0000053000007945 */ /* 0x000fe20003800000 */
[----:B------:R-:W-:Y:S05]  /*4f80*/  @P0 BRA `(.L_x_1856) ;  /* 0x0000051000000947 */ /* 0x000fea0003800000 */
[----:B------:R-:W-:Y:S01]  /*4f90*/  ISETP.NE.U32.AND P0, PT, RZ, c[0x0][0x240], PT ;  /* 0x00009000ff007a0c */ /* 0x000fe20003f05070 */
[----:B------:R-:W-:-:S03]  /*4fa0*/  IMAD.MOV.U32 R12, RZ, RZ, 0x2 ;  /* 0x00000002ff0c7424 */ /* 0x000fc600078e00ff */
[----:B------:R-:W-:Y:S02]  /*4fb0*/  ISETP.NE.AND.EX P0, PT, RZ, c[0x0][0x244], PT, P0 ;  /* 0x00009100ff007a0c */ /* 0x000fe40003f05300 */
[----:B------:R-:W-:Y:S01]  /*4fc0*/  ISETP.NE.AND P2, PT, R12, c[0x0][0x258], PT ;  /* 0x000096000c007a0c */ /* 0x000fe20003f45270 */
[----:B------:R-:W-:-:S10]  /*4fd0*/  IMAD.IADD R27, R27, 0x1, R0 ;  /* 0x000000011b1b7824 */ /* 0x000fd400078e0200 */
[----:B------:R-:W-:-:S04]  /*4fe0*/  @P0 IMAD R19, R16, c[0x0][0x1d8], R19 ;  /* 0x0000760010130a24 */ /* 0x000fc800078e0213 */
[----:B------:R-:W-:-:S04]  /*4ff0*/  @P0 IMAD R8, R19, 0x80, R0 ;  /* 0x0000008013080824 */ /* 0x000fc800078e0200 */
[----:B------:R-:W-:-:S04]  /*5000*/  @P0 IMAD.WIDE R8, R8, R12, c[0x0][0x238] ;  /* 0x00008e0008080625 */ /* 0x000fc800078e020c */
[----:B------:R-:W-:Y:S02]  /*5010*/  @P2 IMAD.WIDE R12, R27, R12, c[0x0][0x188] ;  /* 0x000062001b0c2625 */ /* 0x000fe400078e020c */
[----:B------:R-:W5:Y:S04]  /*5020*/  @P0 LDG.E.128 R8, [R8.64] ;  /* 0x0000002408080981 */ /* 0x000f68000c1e1d00 */
[----:B------:R0:W5:Y:S01]  /*5030*/  @P2 LDG.E.128 R40, [R12.64] ;  /* 0x000000240c282981 */ /* 0x000162000c1e1d00 */
[----:B------:R-:W-:Y:S02]  /*5040*/  IMAD.IADD R28, R17, 0x1, -R144 ;  /* 0x00000001111c7824 */ /* 0x000fe400078e0a90 */
[----:B------:R-:W-:Y:S02]  /*5050*/  IMAD R29, R29, 0x80, R0 ;  /* 0x000000801d1d7824 */ /* 0x000fe400078e0200 */
[----:B------:R-:W-:-:S02]  /*5060*/  IMAD R28, R28, 0x2, R21 ;  /* 0x000000021c1c7824 */ /* 0x000fc400078e0215 */
[----:B------:R-:W-:Y:S01]  /*5070*/  IMAD.SHL.U32 R26, R26, 0x80, RZ ;  /* 0x000000801a1a7824 */ /* 0x000fe200078e00ff */
[----:B------:R-:W-:-:S03]  /*5080*/  SHF.R.S32.HI R15, RZ, 0x1f, R29 ;  /* 0x0000001fff0f7819 */ /* 0x000fc6000001141d */
[----:B------:R-:W1:Y:S01]  /*5090*/  LDS.U16 R28, [R28+0x140] ;  /* 0x000140001c1c7984 */ /* 0x000e620000000400 */
[----:B------:R-:W-:-:S04]  /*50a0*/  IADD3 R29, P1, R26, R29, RZ ;  /* 0x0000001d1a1d7210 */ /* 0x000fc80007f3e0ff */
[----:B------:R-:W-:Y:S02]  /*50b0*/  LEA.HI.X.SX32 R26, R26, R15, 0x1, P1 ;  /* 0x0000000f1a1a7211 */ /* 0x000fe400008f0eff */
[----:B------:R-:W-:-:S04]  /*50c0*/  LEA R14, P1, R29, c[0x0][0x1a0], 0x1 ;  /* 0x000068001d0e7a11 */ /* 0x000fc800078208ff */
[----:B------:R-:W-:Y:S01]  /*50d0*/  LEA.HI.X R15, R29, c[0x0][0x1a4], R26, 0x1, P1 ;  /* 0x000069001d0f7a11 */ /* 0x000fe200008f0c1a */
[----:B------:R-:W-:Y:S05]  /*50e0*/  @P2 BRA `(.L_x_1857) ;  /* 0x0000021000002947 */ /* 0x000fea0003800000 */
[C---:B0-----:R-:W-:Y:S01]  /*50f0*/  IADD3 R12, P1, R27.reuse, c[0x0][0x188], RZ ;  /* 0x000062001b0c7a10 */ /* 0x041fe20007f3e0ff */
[----:B------:R-:W2:Y:S03]  /*5100*/  LDG.E R24, [R24.64+0x4] ;  /* 0x0000042418187981 */ /* 0x000ea6000c1e1900 */
[----:B------:R-:W-:-:S05]  /*5110*/  LEA.HI.X.SX32 R13, R27, c[0x0][0x18c], 0x1, P1 ;  /* 0x000063001b0d7a11 */ /* 0x000fca00008f0eff */
[----:B------:R-:W3:Y:S02]  /*5120*/  LDG.E.64 R26, [R12.64] ;  /* 0x000000240c1a7981 */ /* 0x000ee4000c1e1b00 */
[C-C-:B---3--:R-:W-:Y:S02]  /*5130*/  SHF.R.U64 R22, R26.reuse, 0x10, R27.reuse ;  /* 0x000000101a167819 */ /* 0x148fe4000000121b */
[----:B------:R-:W-:Y:S02]  /*5140*/  PRMT R2, R26, 0x9910, RZ ;  /* 0x000099101a027816 */ /* 0x000fe400000000ff */
[----:B------:R-:W-:Y:S02]  /*5150*/  PRMT R17, R27, 0x9910, RZ ;  /* 0x000099101b117816 */ /* 0x000fe400000000ff */
[----:B------:R-:W-:Y:S02]  /*5160*/  PRMT R12, R22, 0x9910, RZ ;  /* 0x00009910160c7816 */ /* 0x000fe400000000ff */
[----:B------:R-:W-:-:S02]  /*5170*/  SHF.R.S32.HI R21, RZ, 0x18, R27 ;  /* 0x00000018ff157819 */ /* 0x000fc4000001141b */
[----:B------:R-:W-:Y:S02]  /*5180*/  SHF.R.U32.HI R20, RZ, 0x10, R27 ;  /* 0x00000010ff147819 */ /* 0x000fe4000001161b */
[----:B------:R-:W-:Y:S02]  /*5190*/  SHF.R.S32.HI R2, RZ, 0x8, R2 ;  /* 0x00000008ff027819 */ /* 0x000fe40000011402 */
[----:B------:R-:W-:Y:S02]  /*51a0*/  SHF.R.S32.HI R17, RZ, 0x8, R17 ;  /* 0x00000008ff117819 */ /* 0x000fe40000011411 */
[----:B------:R-:W-:Y:S01]  /*51b0*/  SHF.R.S32.HI R12, RZ, 0x8, R12 ;  /* 0x00000008ff0c7819 */ /* 0x000fe2000001140c */
[----:B------:R-:W2:Y:S08]  /*51c0*/  I2F.S8 R19, R27 ;  /* 0x0000001b00137306 */ /* 0x000eb00000001400 */
[----:B------:R-:W-:Y:S08]  /*51d0*/  I2F.S16 R21, R21 ;  /* 0x0000001500157306 */ /* 0x000ff00000101400 */
[----:B------:R2:W0:Y:S08]  /*51e0*/  I2F.S8 R13, R22 ;  /* 0x00000016000d7306 */ /* 0x0004300000001400 */
[----:B------:R-:W3:Y:S08]  /*51f0*/  I2F.S8 R16, R26 ;  /* 0x0000001a00107306 */ /* 0x000ef00000001400 */
[----:B------:R-:W4:Y:S08]  /*5200*/  I2F.S8 R20, R20 ;  /* 0x0000001400147306 */ /* 0x000f300000001400 */
[----:B------:R-:W1:Y:S08]  /*5210*/  I2F.S16 R2, R2 ;  /* 0x0000000200027306 */ /* 0x000e700000101400 */
[----:B------:R-:W1:Y:S08]  /*5220*/  I2F.S16 R17, R17 ;  /* 0x0000001100117306 */ /* 0x000e700000101400 */
[----:B------:R-:W1:Y:S01]  /*5230*/  I2F.S16 R12, R12 ;  /* 0x0000000c000c7306 */ /* 0x000e620000101400 */
[----:B--2---:R-:W-:-:S02]  /*5240*/  FMUL.FTZ R22, R19, R24 ;  /* 0x0000001813167220 */ /* 0x004fc40000410000 */
[-C--:B0-----:R-:W-:Y:S02]  /*5250*/  FMUL.FTZ R19, R13, R24.reuse ;  /* 0x000000180d137220 */ /* 0x081fe40000410000 */
[-C--:B------:R-:W-:Y:S02]  /*5260*/  FMUL.FTZ R25, R21, R24.reuse ;  /* 0x0000001815197220 */ /* 0x080fe40000410000 */
[-C--:B---3--:R-:W-:Y:S02]  /*5270*/  FMUL.FTZ R16, R16, R24.reuse ;  /* 0x0000001810107220 */ /* 0x088fe40000410000 */
[-C--:B----4-:R-:W-:Y:S02]  /*5280*/  FMUL.FTZ R20, R20, R24.reuse ;  /* 0x0000001814147220 */ /* 0x090fe40000410000 */
[-C--:B-1----:R-:W-:Y:S02]  /*5290*/  FMUL.FTZ R13, R2, R24.reuse ;  /* 0x00000018020d7220 */ /* 0x082fe40000410000 */
[----:B------:R-:W-:-:S02]  /*52a0*/  FMUL.FTZ R21, R17, R24 ;  /* 0x0000001811157220 */ /* 0x000fc40000410000 */
[----:B------:R-:W-:Y:S01]  /*52b0*/  FMUL.FTZ R24, R12, R24 ;  /* 0x000000180c187220 */ /* 0x000fe20000410000 */
[----:B-----5:R-:W-:Y:S02]  /*52c0*/  F2FP.PACK_AB R43, R25, R20 ;  /* 0x00000014192b723e */ /* 0x020fe400000000ff */
[----:B------:R-:W-:Y:S02]  /*52d0*/  F2FP.PACK_AB R40, R13, R16 ;  /* 0x000000100d28723e */ /* 0x000fe400000000ff */
[----:B------:R-:W-:Y:S02]  /*52e0*/  F2FP.PACK_AB R42, R21, R22 ;  /* 0x00000016152a723e */ /* 0x000fe400000000ff */
[----:B------:R-:W-:-:S04]  /*52f0*/  F2FP.PACK_AB R41, R24, R19 ;  /* 0x000000131829723e */ /* 0x000fc800000000ff */
.L_x_1857:
[----:B0----5:R-:W-:Y:S01]  /*5300*/  HFMA2.MMA R4, R40, 1, 1, R4 ;  /* 0x3c003c0028047835 */ /* 0x021fe20000000004 */
[----:B------:R-:W-:Y:S01]  /*5310*/  HADD2 R5, R41, R5 ;  /* 0x0000000529057230 */ /* 0x000fe20000000000 */
[----:B------:R-:W-:Y:S01]  /*5320*/  HFMA2.MMA R6, R42, 1, 1, R6 ;  /* 0x3c003c002a067835 */ /* 0x000fe20000000006 */
[----:B------:R-:W-:-:S02]  /*5330*/  HADD2 R7, R43, R7 ;  /* 0x000000072b077230 */ /* 0x000fc40000000000 */
[----:B-1----:R-:W-:Y:S02]  /*5340*/  HADD2.F32 R28, -RZ, R28.H0_H0 ;  /* 0x2000001cff1c7230 */ /* 0x002fe40000004100 */
[----:B------:R-:W-:Y:S02]  /*5350*/  @P0 HFMA2.MMA R5, R5, R9, -RZ ;  /* 0x0000000905050235 */ /* 0x000fe400001000ff */
[----:B------:R-:W-:Y:S01]  /*5360*/  @P0 HFMA2.MMA R7, R7, R11, -RZ ;  /* 0x0000000b07070235 */ /* 0x000fe200001000ff */
[----:B------:R-:W-:Y:S02]  /*5370*/  @P0 HMUL2 R4, R4, R8 ;  /* 0x0000000804040232 */ /* 0x000fe40000000000 */
[----:B------:R-:W-:-:S03]  /*5380*/  @P0 HMUL2 R6, R6, R10 ;  /* 0x0000000a06060232 */ /* 0x000fc60000000000 */
[--C-:B------:R-:W-:Y:S02]  /*5390*/  HADD2.F32 R9, -RZ, R4.reuse.H0_H0 ;  /* 0x20000004ff097230 */ /* 0x100fe40000004100 */
[----:B------:R0:W-:Y:S01]  /*53a0*/  STG.E.128 [R14.64], R4 ;  /* 0x000000040e007986 */ /* 0x0001e2000c101d24 */
[----:B------:R-:W-:Y:S02]  /*53b0*/  HADD2.F32 R2, -RZ, R4.H1_H1 ;  /* 0x30000004ff027230 */ /* 0x000fe40000004100 */
[--C-:B------:R-:W-:Y:S01]  /*53c0*/  HADD2.F32 R8, -RZ, R5.reuse.H0_H0 ;  /* 0x20000005ff087230 */ /* 0x100fe20000004100 */
[C---:B------:R-:W-:Y:S01]  /*53d0*/  FFMA.FTZ R30, R28.reuse, R9, R30 ;  /* 0x000000091c1e7223 */ /* 0x040fe2000001001e */
[----:B------:R-:W-:Y:S01]  /*53e0*/  HADD2.F32 R11, -RZ, R5.H1_H1 ;  /* 0x30000005ff0b7230 */ /* 0x000fe20000004100 */
[C---:B------:R-:W-:Y:S01]  /*53f0*/  FFMA.FTZ R33, R28.reuse, R2, R33 ;  /* 0x000000021c217223 */ /* 0x040fe20000010021 */
[--C-:B------:R-:W-:Y:S01]  /*5400*/  HADD2.F32 R13, -RZ, R6.reuse.H0_H0 ;  /* 0x20000006ff0d7230 */ /* 0x100fe20000004100 */
        /* <DEDUP_REMOVED lines=9> */
.L_x_1856:
[----:B0-----:R-:W-:Y:S05]  /*54a0*/  BSYNC B0 ;  /* 0x0000000000007941 */ /* 0x001fea0003800000 */
.L_x_1855:
[C---:B------:R-:W-:Y:S01]  /*54b0*/  LOP3.LUT R2, R18.reuse, 0xffffff80, RZ, 0xc0, !PT ;  /* 0xffffff8012027812 */ /* 0x040fe200078ec0ff */
[----:B------:R-:W-:Y:S01]  /*54c0*/  IMAD R3, R3, 0x80, R0 ;  /* 0x0000008003037824 */ /* 0x000fe200078e0200 */
[----:B-----5:R-:W-:Y:S01]  /*54d0*/  LOP3.LUT R4, R18, 0xffffffc0, RZ, 0xc0, !PT ;  /* 0xffffffc012047812 */ /* 0x020fe200078ec0ff */
        /* <DEDUP_REMOVED lines=21> */
.L_x_1859:
[----:B------:R-:W-:Y:S05]  /*5630*/  BSYNC B0 ;  /* 0x0000000000007941 */ /* 0x000fea0003800000 */
.L_x_1858:
[----:B------:R-:W-:Y:S01]  /*5640*/  BAR.SYNC.DEFER_BLOCKING 0x0 ;  /* 0x0000000000007b1d */ /* 0x000fe20000010000 */
[----:B------:R-:W-:-:S05]  /*5650*/  ISETP.GT.U32.AND P6, PT, R2, 0x1e, PT ;  /* 0x0000001e0200780c */ /* 0x000fca0003fc4070 */
[----:B------:R-:W-:Y:S01]  /*5660*/  BSSY B0, `(.L_x_1860) ;  /* 0x0000013000007945 */ /* 0x000fe20003800000 */
[----:B------:R-:W-:Y:S05]  /*5670*/  @P3 BRA `(.L_x_1861) ;  /* 0x0000011000003947 */ /* 0x000fea0003800000 */
[----:B0-----:R-:W0:Y:S02]  /*5680*/  LDS.128 R4, [R3] ;  /* 0x0000000003047984 */ /* 0x001e240000000c00 */
[----:B0-----:R-:W-:Y:S02]  /*5690*/  HADD2.F32 R9, -RZ, R4.H0_H0 ;  /* 0x20000004ff097230 */ /* 0x001fe40000004100 */
[--C-:B------:R-:W-:Y:S02]  /*56a0*/  HADD2.F32 R2, -RZ, R5.reuse.H0_H0 ;  /* 0x20000005ff027230 */ /* 0x100fe40000004100 */
[----:B------:R-:W-:Y:S01]  /*56b0*/  HADD2.F32 R11, -RZ, R6.H0_H0 ;  /* 0x20000006ff0b7230 */ /* 0x000fe20000004100 */
[----:B------:R-:W-:Y:S01]  /*56c0*/  FADD.FTZ R30, R30, R9 ;  /* 0x000000091e1e7221 */ /* 0x000fe20000010000 */
[----:B------:R-:W-:Y:S01]  /*56d0*/  HADD2.F32 R4, -RZ, R4.H1_H1 ;  /* 0x30000004ff047230 */ /* 0x000fe20000004100 */
        /* <DEDUP_REMOVED lines=11> */
.L_x_1861:
[----:B------:R-:W-:Y:S05]  /*5790*/  BSYNC B0 ;  /* 0x0000000000007941 */ /* 0x000fea0003800000 */
.L_x_1860:
        /* <DEDUP_REMOVED lines=8> */
.L_x_1863:
[----:B------:R-:W-:Y:S05]  /*5820*/  BSYNC B0 ;  /* 0x0000000000007941 */ /* 0x000fea0003800000 */
.L_x_1862:
[----:B------:R-:W-:Y:S01]  /*5830*/  BAR.SYNC.DEFER_BLOCKING 0x0 ;  /* 0x0000000000007b1d */ /* 0x000fe20000010000 */
[----:B------:R-:W-:-:S05]  /*5840*/  ISETP.GT.AND P3, PT, R18, 0x3f, PT ;  /* 0x0000003f1200780c */ /* 0x000fca0003f64270 */
[----:B------:R-:W-:Y:S08]  /*5850*/  BSSY B0, `(.L_x_1864) ;  /* 0x0000013000007945 */ /* 0x000ff00003800000 */
[----:B------:R-:W-:Y:S05]  /*5860*/  @P3 BRA `(.L_x_1865) ;  /* 0x0000011000003947 */ /* 0x000fea0003800000 */
[----:B0-----:R-:W0:Y:S02]  /*5870*/  LDS.128 R4, [R3] ;  /* 0x0000000003047984 */ /* 0x001e240000000c00 */
[----:B0-----:R-:W-:-:S02]  /*5880*/  HADD2.F32 R9, -RZ, R4.H0_H0 ;  /* 0x20000004ff097230 */ /* 0x001fc40000004100 */
        /* <DEDUP_REMOVED lines=15> */
.L_x_1865:
[----:B------:R-:W-:Y:S05]  /*5980*/  BSYNC B0 ;  /* 0x0000000000007941 */ /* 0x000fea0003800000 */
.L_x_1864:
        /* <DEDUP_REMOVED lines=8> */
.L_x_1867:
[----:B------:R-:W-:Y:S05]  /*5a10*/  BSYNC B0 ;  /* 0x0000000000007941 */ /* 0x000fea0003800000 */
.L_x_1866:
[----:B------:R-:W-:Y:S06]  /*5a20*/  BAR.SYNC.DEFER_BLOCKING 0x0 ;  /* 0x0000000000007b1d */ /* 0x000fec0000010000 */
[----:B------:R-:W-:Y:S01]  /*5a30*/  BSSY B0, `(.L_x_1868) ;  /* 0x0000013000007945 */ /* 0x000fe20003800000 */
[----:B------:R-:W-:Y:S05]  /*5a40*/  @P2 BRA `(.L_x_1869) ;  /* 0x0000011000002947 */ /* 0x000fea0003800000 */
[----:B0-----:R-:W0:Y:S02]  /*5a50*/  LDS.128 R4, [R3] ;  /* 0x0000000003047984 */ /* 0x001e240000000c00 */
[----:B0-----:R-:W-:Y:S02]  /*5a60*/  HADD2.F32 R9, -RZ, R4.H0_H0 ;  /* 0x20000004ff097230 */ /* 0x001fe40000004100 */
[----:B------:R-:W-:-:S02]  /*5a70*/  HADD2.F32 R2, -RZ, R5.H0_H0 ;  /* 0x20000005ff027230 */ /* 0x000fc40000004100 */
        /* <DEDUP_REMOVED lines=14> */
.L_x_1869:
[----:B------:R-:W-:Y:S05]  /*5b60*/  BSYNC B0 ;  /* 0x0000000000007941 */ /* 0x000fea0003800000 */
.L_x_1868:
        /* <DEDUP_REMOVED lines=8> */
.L_x_1871:
[----:B------:R-:W-:Y:S05]  /*5bf0*/  BSYNC B0 ;  /* 0x0000000000007941 */ /* 0x000fea0003800000 */
.L_x_1870:
        /* <DEDUP_REMOVED lines=20> */
.L_x_1873:
[----:B------:R-:W-:Y:S05]  /*5d40*/  BSYNC B0 ;  /* 0x0000000000007941 */ /* 0x000fea0003800000 */
.L_x_1872:
        /* <DEDUP_REMOVED lines=16> */
.L_x_1874:
[----:B------:R-:W-:Y:S01]  /*5e50*/  MOV R2, c[0x0][0x250] ;  /* 0x0000940000027a02 */ /* 0x000fe20000000f00 */
        /* <DEDUP_REMOVED lines=57> */
.L_x_1821:
[----:B0-----:R-:W-:Y:S01]  /*61f0*/  IMAD.MOV.U32 R3, RZ, RZ, 0x10 ;  /* 0x00000010ff037424 */ /* 0x001fe200078e00ff */
[----:B------:R-:W-:Y:S01]  /*6200*/  MOV R4, 0x6240 ;  /* 0x0000624000047802 */ /* 0x000fe20000000f00 */
[----:B------:R-:W-:Y:S02]  /*6210*/  IMAD.MOV.U32 R0, RZ, RZ, 0x1f ;  /* 0x0000001fff007424 */ /* 0x000fe400078e00ff */
[----:B------:R-:W-:Y:S02]  /*6220*/  IMAD.MOV.U32 R7, RZ, RZ, -0x1 ;  /* 0xffffffffff077424 */ /* 0x000fe400078e00ff */
[----:B-----5:R-:W-:Y:S05]  /*6230*/  CALL.REL.NOINC `($__internal_12_$__cuda_sm70_shflsync_bfly_p) ;  /* 0x000001b000007944 */ /* 0x020fea0003c00000 */
[----:B01----:R-:W-:Y:S05]  /*6240*/  BRA `(.L_x_1875) ;  /* 0xffffb7b000007947 */ /* 0x003fea000383ffff */
.L_x_1822:
[----:B0-----:R-:W-:Y:S01]  /*6250*/  IMAD.MOV.U32 R6, RZ, RZ, R9 ;  /* 0x000000ffff067224 */ /* 0x001fe200078e0009 */
[----:B------:R-:W-:Y:S01]  /*6260*/  MOV R4, 0x62b0 ;  /* 0x000062b000047802 */ /* 0x000fe20000000f00 */
[----:B------:R-:W-:Y:S02]  /*6270*/  IMAD.MOV.U32 R3, RZ, RZ, 0x8 ;  /* 0x00000008ff037424 */ /* 0x000fe400078e00ff */
[----:B------:R-:W-:Y:S02]  /*6280*/  IMAD.MOV.U32 R0, RZ, RZ, 0x1f ;  /* 0x0000001fff007424 */ /* 0x000fe400078e00ff */
[----:B------:R-:W-:-:S02]  /*6290*/  IMAD.MOV.U32 R7, RZ, RZ, -0x1 ;  /* 0xffffffffff077424 */ /* 0x000fc400078e00ff */
[----:B-----5:R-:W-:Y:S05]  /*62a0*/  CALL.REL.NOINC `($__internal_12_$__cuda_sm70_shflsync_bfly_p) ;  /* 0x0000014000007944 */ /* 0x020fea0003c00000 */
[----:B01----:R-:W-:Y:S01]  /*62b0*/  FADD.FTZ R6, R9, R0 ;  /* 0x0000000009067221 */ /* 0x003fe20000010000 */
[----:B------:R-:W-:Y:S01]  /*62c0*/  MOV R4, 0x6310 ;  /* 0x0000631000047802 */ /* 0x000fe20000000f00 */
[----:B------:R-:W-:-:S02]  /*62d0*/  IMAD.MOV.U32 R3, RZ, RZ, 0x4 ;  /* 0x00000004ff037424 */ /* 0x000fc400078e00ff */
[----:B------:R-:W-:Y:S02]  /*62e0*/  IMAD.MOV.U32 R0, RZ, RZ, 0x1f ;  /* 0x0000001fff007424 */ /* 0x000fe400078e00ff */
[----:B------:R-:W-:Y:S02]  /*62f0*/  IMAD.MOV.U32 R7, RZ, RZ, -0x1 ;  /* 0xffffffffff077424 */ /* 0x000fe400078e00ff */
[----:B------:R-:W-:Y:S05]  /*6300*/  CALL.REL.NOINC `($__internal_12_$__cuda_sm70_shflsync_bfly_p) ;  /* 0x000000e000007944 */ /* 0x000fea0003c00000 */
[----:B01----:R-:W-:Y:S01]  /*6310*/  FADD.FTZ R6, R6, R0 ;  /* 0x0000000006067221 */ /* 0x003fe20000010000 */
[----:B------:R-:W-:Y:S01]  /*6320*/  MOV R4, 0x6370 ;  /* 0x0000637000047802 */ /* 0x000fe20000000f00 */
[----:B------:R-:W-:Y:S02]  /*6330*/  IMAD.MOV.U32 R3, RZ, RZ, 0x2 ;  /* 0x00000002ff037424 */ /* 0x000fe400078e00ff */
[----:B------:R-:W-:Y:S02]  /*6340*/  IMAD.MOV.U32 R0, RZ, RZ, 0x1f ;  /* 0x0000001fff007424 */ /* 0x000fe400078e00ff */
[----:B------:R-:W-:Y:S02]  /*6350*/  IMAD.MOV.U32 R7, RZ, RZ, -0x1 ;  /* 0xffffffffff077424 */ /* 0x000fe400078e00ff */
[----:B------:R-:W-:Y:S05]  /*6360*/  CALL.REL.NOINC `($__internal_12_$__cuda_sm70_shflsync_bfly_p) ;  /* 0x0000008000007944 */ /* 0x000fea0003c00000 */
[----:B01----:R-:W-:Y:S01]  /*6370*/  FADD.FTZ R6, R6, R0 ;  /* 0x0000000006067221 */ /* 0x003fe20000010000 */
[----:B------:R-:W-:Y:S01]  /*6380*/  MOV R4, 0x63d0 ;  /* 0x000063d000047802 */ /* 0x000fe20000000f00 */
[----:B------:R-:W-:-:S02]  /*6390*/  IMAD.MOV.U32 R3, RZ, RZ, 0x1 ;  /* 0x00000001ff037424 */ /* 0x000fc400078e00ff */
[----:B------:R-:W-:Y:S02]  /*63a0*/  IMAD.MOV.U32 R0, RZ, RZ, 0x1f ;  /* 0x0000001fff007424 */ /* 0x000fe400078e00ff */
[----:B------:R-:W-:Y:S02]  /*63b0*/  IMAD.MOV.U32 R7, RZ, RZ, -0x1 ;  /* 0xffffffffff077424 */ /* 0x000fe400078e00ff */
[----:B------:R-:W-:Y:S05]  /*63c0*/  CALL.REL.NOINC `($__internal_12_$__cuda_sm70_shflsync_bfly_p) ;  /* 0x0000002000007944 */ /* 0x000fea0003c00000 */
[----:B-1----:R-:W-:Y:S01]  /*63d0*/  IMAD.MOV.U32 R5, RZ, RZ, R0 ;  /* 0x000000ffff057224 */ /* 0x002fe200078e0000 */
[----:B0-----:R-:W-:Y:S05]  /*63e0*/  BRA `(.L_x_1876) ;  /* 0xffffb6a000007947 */ /* 0x001fea000383ffff */
        .weak           $__internal_12_$__cuda_sm70_shflsync_bfly_p
        .type           $__internal_12_$__cuda_sm70_shflsync_bfly_p,@function
        .size           $__internal_12_$__cuda_sm70_shflsync_bfly_p,(.L_x_2685 - $__internal_12_$__cuda_sm70_shflsync_bfly_p)
$__internal_12_$__cuda_sm70_shflsync_bfly_p:
[----:B------:R-:W-:Y:S01]  /*63f0*/  IMAD.MOV.U32 R5, RZ, RZ, 0x0 ;  /* 0x00000000ff057424 */ /* 0x000fe200078e00ff */
[----:B------:R-:W-:Y:S04]  /*6400*/  WARPSYNC R7 ;  /* 0x0000000700007348 */ /* 0x000fe80003800000 */
[----:B------:R0:W1:Y:S01]  /*6410*/  SHFL.BFLY PT, R0, R6, R3, R0 ;  /* 0x0c00000306007389 */ /* 0x00006200000e0000 */
[----:B------:R-:W-:Y:S05]  /*6420*/  RET.REL.NODEC R4 `(_ZN4mmha33masked_multihead_attention_kernelItLi128ELi128ELi1ELi16ELi256ELb0ELb1EEEv26Multihead_attention_paramsIT_XT5_EE) ;  /* 0xffff9bd004007950 */ /* 0x000fea0003c3ffff */
.L_x_1877:
        /* <DEDUP_REMOVED lines=13> */
.L_x_2685:


//--------------------- .text._ZN4mmha33masked_multihead_attention_kernelItLi128ELi128ELi2ELi16ELi128ELb0ELb1EEEv26Multihead_attention_paramsIT_XT5_EE --------------------------
	.section	.text._ZN4mmha33masked_multihead_attention_kernelItLi128ELi128ELi2ELi16ELi128ELb0ELb1EEEv26Multihead_attention_paramsIT_XT5_EE,"ax",@progbits
	.sectioninfo	@"SHI_REGISTERS=96"
	.align	128
        .global         _ZN4mmha33masked_multihead_attention_kernelItLi128ELi128ELi2ELi16ELi128ELb0ELb1EEEv26Multihead_attention_paramsIT_XT5_EE
        .type           _ZN4mmha33masked_multihead_attention_kernelItLi128ELi128ELi2ELi16ELi128ELb0ELb1EEEv26Multihead_attention_paramsIT_XT5_EE,@function
        .size           _ZN4mmha33masked_multihead_attention_kernelItLi128ELi128ELi2ELi16ELi128ELb0ELb1EEEv26Multihead_attention_paramsIT_XT5_EE,(.L_x_2686 - _ZN4mmha33masked_multihead_attention_kernelItLi128ELi128ELi2ELi16ELi128ELb0ELb1EEEv26Multihead_attention_paramsIT_XT5_EE)
        .other          _ZN4mmha33masked_multihead_attention_kernelItLi128ELi128ELi2ELi16ELi128ELb0ELb1EEEv26Multihead_attention_paramsIT_XT5_EE,@"STO_CUDA_ENTRY STV_DEFAULT"
_ZN4mmha33masked_multihead_attention_kernelItLi128ELi128ELi2ELi16ELi128ELb0ELb1EEEv26Multihead_attention_paramsIT_XT5_EE:
.text._ZN4mmha33masked_multihead_attention_kernelItLi128ELi128ELi2ELi16ELi128ELb0ELb1EEEv26Multihead_attention_paramsIT_XT5_EE:
[----:B------:R-:W-:Y:S02]  /*0000*/  IMAD.MOV.U32 R1, RZ, RZ, c[0x0][0x28] ;  /* 0x00000a00ff017624 */ /* 0x000fe400078e00ff */
[----:B------:R-:W-:Y:S01]  /*0010*/  ISETP.NE.U32.AND P0, PT, RZ, c[0x0][0x270], PT ;  /* 0x00009c00ff007a0c */ /* 0x000fe20003f05070 */
[----:B------:R-:W-:Y:S01]  /*0020*/  ULDC.64 UR36, c[0x0][0x118] ;  /* 0x0000460000247ab9 */ /* 0x000fe20000000a00 */
[----:B------:R-:W0:Y:S02]  /*0030*/  S2UR UR6, SR_CTAID.Y ;  /* 0x00000000000679c3 */ /* 0x000e240000002600 */
[----:B------:R-:W-:-:S13]  /*0040*/  ISETP.NE.AND.EX P0, PT, RZ, c[0x0][0x274], PT, P0 ;  /* 0x00009d00ff007a0c */ /* 0x000fda0003f05300 */
[----:B------:R-:W-:Y:S05]  /*0050*/  @!P0 BRA `(.L_x_1878) ;  /* 0x0000008000008947 */ /* 0x000fea0003800000 */
[----:B------:R-:W-:Y:S02]  /*0060*/  ULDC.64 UR4, c[0x0][0x270] ;  /* 0x00009c0000047ab9 */ /* 0x000fe40000000a00 */
[----:B0-----:R-:W-:-:S04]  /*0070*/  UIADD3 UR4, UP0, UR6, UR4, URZ ;  /* 0x0000000406047290 */ /* 0x001fc8000ff1e03f */
[----:B------:R-:W-:Y:S02]  /*0080*/  ULEA.HI.X.SX32 UR5, UR6, UR5, 0x1, UP0 ;  /* 0x0000000506057291 */ /* 0x000fe400080f0e3f */
[----:B------:R-:W-:-:S04]  /*0090*/  IMAD.U32 R2, RZ, RZ, UR4 ;  /* 0x00000004ff027e24 */ /* 0x000fc8000f8e00ff */
[----:B------:R-:W-:-:S05]  /*00a0*/  IMAD.U32 R3, RZ, RZ, UR5 ;  /* 0x00000005ff037e24 */ /* 0x000fca000f8e00ff */
[----:B------:R-:W2:Y:S02]  /*00b0*/  LDG.E.U8 R2, [R2.64] ;  /* 0x0000002402027981 */ /* 0x000ea4000c1e1100 */
[----:B--2---:R-:W-:-:S13]  /*00c0*/  ISETP.NE.AND P0, PT, R2, 0x1, PT ;  /* 0x000000010200780c */ /* 0x004fda0003f05270 */
[----:B------:R-:W-:Y:S05]  /*00d0*/  @!P0 EXIT ;  /* 0x000000000000894d */ /* 0x000fea0003800000 */
.L_x_1878:
[----:B------:R-:W-:Y:S01]  /*00e0*/  IABS R4, c[0x0][0x1d0] ;  /* 0x0000740000047a13 */ /* 0x000fe20000000000 */
[----:B------:R-:W1:Y:S01]  /*00f0*/  S2R R3, SR_CTAID.Y ;  /* 0x0000000000037919 */ /* 0x000e620000002600 */
[----:B------:R-:W-:Y:S02]  /*0100*/  ULDC.64 UR8, c[0x0][0x280] ;  /* 0x0000a00000087ab9 */ /* 0x000fe40000000a00 */
[----:B------:R-:W2:Y:S01]  /*0110*/  R2UR UR11, R4 ;  /* 0x00000000040b73c2 */ /* 0x000ea200000e0000 */
[----:B------:R-:W-:Y:S02]  /*0120*/  UISETP.NE.U32.AND UP0, UPT, URZ, UR8, UPT ;  /* 0x000000083f00728c */ /* 0x000fe4000bf05070 */
[----:B------:R-:W-:Y:S02]  /*0130*/  ULDC.64 UR44, c[0x0][0x1d0] ;  /* 0x00007400002c7ab9 */ /* 0x000fe40000000a00 */
[----:B------:R-:W-:-:S03]  /*0140*/  UISETP.NE.AND.EX UP0, UPT, URZ, UR9, UPT, UP0 ;  /* 0x000000093f00728c */ /* 0x000fc6000bf05300 */
[----:B------:R-:W-:-:S03]  /*0150*/  ULDC.64 UR8, c[0x0][0x280] ;  /* 0x0000a00000087ab9 */ /* 0x000fc60000000a00 */
[----:B------:R-:W-:-:S05]  /*0160*/  PLOP3.LUT P0, PT, PT, PT, UP0, 0x80, 0x0 ;  /* 0x000000000000781c */ /* 0x000fca0003f0f008 */
[----:B------:R-:W-:Y:S02]  /*0170*/  @UP0 UMOV UR4, 0x4 ;  /* 0x0000000400040882 */ /* 0x000fe40000000000 */
[----:B0-----:R-:W-:Y:S01]  /*0180*/  @UP0 UIMAD.WIDE UR8, UR6, UR4, UR8 ;  /* 0x00000004060802a5 */ /* 0x001fe2000f8e0208 */
[----:B--2---:R-:W0:Y:S08]  /*0190*/  I2F.RP R0, UR11 ;  /* 0x0000000b00007d06 */ /* 0x004e300008209400 */
[----:B0-----:R-:W0:Y:S02]  /*01a0*/  MUFU.RCP R0, R0 ;  /* 0x0000000000007308 */ /* 0x001e240000001000 */
[----:B0-----:R-:W-:-:S02]  /*01b0*/  IADD3 R2, R0, 0xffffffe, RZ ;  /* 0x0ffffffe00027810 */ /* 0x001fc40007ffe0ff */
[----:B-1----:R-:W-:Y:S01]  /*01c0*/  IABS R0, R3 ;  /* 0x0000000300007213 */ /* 0x002fe20000000000 */
[----:B------:R-:W-:-:S03]  /*01d0*/  IMAD.U32 R3, RZ, RZ, UR9 ;  /* 0x00000009ff037e24 */ /* 0x000fc6000f8e00ff */
[----:B------:R0:W1:Y:S01]  /*01e0*/  F2I.FTZ.U32.TRUNC.NTZ R5, R2 ;  /* 0x0000000200057305 */ /* 0x000062000021f000 */
[----:B------:R-:W2:Y:S01]  /*01f0*/  R2UR UR10, R0 ;  /* 0x00000000000a73c2 */ /* 0x000ea200000e0000 */
[----:B------:R-:W-:Y:S01]  /*0200*/  UMOV UR4, URZ ;  /* 0x0000003f00047c82 */ /* 0x000fe20008000000 */
[----:B0-----:R-:W-:Y:S01]  /*0210*/  IMAD.U32 R2, RZ, RZ, UR8 ;  /* 0x00000008ff027e24 */ /* 0x001fe2000f8e00ff */
[----:B------:R-:W-:-:S04]  /*0220*/  ULDC.64 UR8, c[0x0][0x240] ;  /* 0x0000900000087ab9 */ /* 0x000fc80000000a00 */
[----:B------:R0:W3:Y:S01]  /*0230*/  @P0 LDG.E R7, [R2.64] ;  /* 0x0000002402070981 */ /* 0x0000e2000c1e1900 */
[----:B-1----:R-:W1:Y:S02]  /*0240*/  R2UR UR5, R5 ;  /* 0x00000000050573c2 */ /* 0x002e6400000e0000 */
[----:B-1----:R-:W-:-:S04]  /*0250*/  UIADD3 UR7, URZ, -UR5, URZ ;  /* 0x800000053f077290 */ /* 0x002fc8000fffe03f */
[----:B------:R-:W-:-:S04]  /*0260*/  UIMAD UR7, UR7, UR11, URZ ;  /* 0x0000000b070772a4 */ /* 0x000fc8000f8e023f */
[----:B------:R-:W-:-:S04]  /*0270*/  UIMAD.WIDE.U32 UR4, UR5, UR7, UR4 ;  /* 0x00000007050472a5 */ /* 0x000fc8000f8e0004 */
[----:B--2---:R-:W-:-:S04]  /*0280*/  UIMAD.WIDE.U32 UR4, UR5, UR10, URZ ;  /* 0x0000000a050472a5 */ /* 0x004fc8000f8e003f */
[----:B------:R-:W-:-:S04]  /*0290*/  UIADD3 UR4, -UR5, URZ, URZ ;  /* 0x0000003f05047290 */ /* 0x000fc8000fffe13f */
[----:B------:R-:W-:-:S04]  /*02a0*/  UIMAD UR4, UR11, UR4, UR10 ;  /* 0x000000040b0472a4 */ /* 0x000fc8000f8e020a */
[----:B------:R-:W-:-:S11]  /*02b0*/  UISETP.GT.U32.AND UP3, UPT, UR11, UR4, UPT ;  /* 0x000000040b00728c */ /* 0x000fd6000bf64070 */
[----:B------:R-:W-:-:S04]  /*02c0*/  @!UP3 UIADD3 UR4, UR4, -UR11, URZ ;  /* 0x8000000b0404b290 */ /* 0x000fc8000fffe03f */
[----:B------:R-:W-:Y:S02]  /*02d0*/  UISETP.GE.U32.AND UP2, UPT, UR4, UR11, UPT ;  /* 0x0000000b0400728c */ /* 0x000fe4000bf46070 */
[----:B------:R-:W-:Y:S02]  /*02e0*/  ULOP3.LUT UR4, UR6, UR44, URZ, 0x3c, !UPT ;  /* 0x0000002c06047292 */ /* 0x000fe4000f8e3c3f */
[----:B------:R-:W-:Y:S02]  /*02f0*/  @!UP3 UIADD3 UR5, UR5, 0x1, URZ ;  /* 0x000000010505b890 */ /* 0x000fe4000fffe03f */
[----:B------:R-:W-:Y:S02]  /*0300*/  UISETP.NE.U32.AND UP1, UPT, URZ, UR8, UPT ;  /* 0x000000083f00728c */ /* 0x000fe4000bf25070 */
[----:B------:R-:W-:-:S03]  /*0310*/  UISETP.GE.AND UP3, UPT, UR4, URZ, UPT ;  /* 0x0000003f0400728c */ /* 0x000fc6000bf66270 */
[----:B------:R-:W-:Y:S02]  /*0320*/  @UP2 UIADD3 UR5, UR5, 0x1, URZ ;  /* 0x0000000105052890 */ /* 0x000fe4000fffe03f */
[----:B------:R-:W-:Y:S02]  /*0330*/  UISETP.NE.AND UP2, UPT, URZ, UR44, UPT ;  /* 0x0000002c3f00728c */ /* 0x000fe4000bf45270 */
[----:B------:R-:W-:-:S03]  /*0340*/  UISETP.NE.AND.EX UP1, UPT, URZ, UR9, UPT, UP1 ;  /* 0x000000093f00728c */ /* 0x000fc6000bf25310 */
[----:B------:R-:W-:Y:S02]  /*0350*/  UMOV UR46, UR5 ;  /* 0x00000005002e7c82 */ /* 0x000fe40008000000 */
[----:B------:R-:W-:Y:S01]  /*0360*/  @!UP3 UIADD3 UR46, -UR46, URZ, URZ ;  /* 0x0000003f2e2eb290 */ /* 0x000fe2000fffe13f */
[----:B------:R-:W-:Y:S01]  /*0370*/  PLOP3.LUT P2, PT, PT, PT, UP1, 0x80, 0x0 ;  /* 0x000000000000781c */ /* 0x000fe20003f4f018 */
[----:B------:R-:W-:Y:S02]  /*0380*/  ULDC.64 UR4, c[0x0][0x240] ;  /* 0x0000900000047ab9 */ /* 0x000fe40000000a00 */
[----:B------:R-:W-:Y:S02]  /*0390*/  @!UP2 ULOP3.LUT UR46, URZ, UR44, URZ, 0x33, !UPT ;  /* 0x0000002c3f2ea292 */ /* 0x000fe4000f8e333f */
[----:B------:R-:W-:Y:S02]  /*03a0*/  @UP1 UMOV UR7, 0x4 ;  /* 0x0000000400071882 */ /* 0x000fe40000000000 */
[----:B------:R-:W-:-:S06]  /*03b0*/  @UP1 UIMAD.WIDE UR4, UR46, UR7, UR4 ;  /* 0x000000072e0412a5 */ /* 0x000fcc000f8e0204 */
[----:B0-----:R-:W-:Y:S02]  /*03c0*/  IMAD.U32 R2, RZ, RZ, UR4 ;  /* 0x00000004ff027e24 */ /* 0x001fe4000f8e00ff */
[----:B------:R-:W-:-:S05]  /*03d0*/  IMAD.U32 R3, RZ, RZ, UR5 ;  /* 0x00000005ff037e24 */ /* 0x000fca000f8e00ff */
[----:B------:R0:W2:Y:S01]  /*03e0*/  @P2 LDG.E R2, [R2.64] ;  /* 0x0000002402022981 */ /* 0x0000a2000c1e1900 */
[----:B------:R-:W-:-:S04]  /*03f0*/  IABS R6, c[0x0][0x1d4] ;  /* 0x0000750000067a13 */ /* 0x000fc80000000000 */
[----:B------:R-:W1:Y:S08]  /*0400*/  I2F.RP R0, R6 ;  /* 0x0000000600007306 */ /* 0x000e700000209400 */
[----:B-1----:R-:W1:Y:S02]  /*0410*/  MUFU.RCP R0, R0 ;  /* 0x0000000000007308 */ /* 0x002e640000001000 */
[----:B-1----:R-:W-:-:S06]  /*0420*/  IADD3 R4, R0, 0xffffffe, RZ ;  /* 0x0ffffffe00047810 */ /* 0x002fcc0007ffe0ff */
[----:B------:R1:W0:Y:S01]  /*0430*/  F2I.FTZ.U32.TRUNC.NTZ R5, R4 ;  /* 0x0000000400057305 */ /* 0x000222000021f000 */
[----:B------:R-:W-:Y:S01]  /*0440*/  ULDC UR4, c[0x0][0x210] ;  /* 0x0000840000047ab9 */ /* 0x000fe20000000800 */
[----:B-1----:R-:W-:Y:S02]  /*0450*/  IMAD.MOV.U32 R4, RZ, RZ, RZ ;  /* 0x000000ffff047224 */ /* 0x002fe400078e00ff */
[----:B0-----:R-:W-:-:S04]  /*0460*/  IMAD.MOV R3, RZ, RZ, -R5 ;  /* 0x000000ffff037224 */ /* 0x001fc800078e0a05 */
[----:B------:R-:W-:-:S04]  /*0470*/  IMAD R3, R3, R6, RZ ;  /* 0x0000000603037224 */ /* 0x000fc800078e02ff */
[----:B------:R-:W-:Y:S01]  /*0480*/  IMAD.HI.U32 R5, R5, R3, R4 ;  /* 0x0000000305057227 */ /* 0x000fe200078e0004 */
[----:B------:R-:W0:Y:S01]  /*0490*/  S2R R16, SR_TID.X ;  /* 0x0000000000107919 */ /* 0x000e220000002100 */
[----:B------:R-:W1:Y:S01]  /*04a0*/  S2UR UR49, SR_CTAID.X ;  /* 0x00000000003179c3 */ /* 0x000e620000002500 */
[----:B------:R-:W-:Y:S02]  /*04b0*/  UMOV UR40, URZ ;  /* 0x0000003f00287c82 */ /* 0x000fe40008000000 */
[----:B------:R-:W-:Y:S02]  /*04c0*/  ULDC UR43, c[0x0][0x1d8] ;  /* 0x00007600002b7ab9 */ /* 0x000fe40000000800 */
[----:B------:R-:W-:Y:S02]  /*04d0*/  UMOV UR8, 0x1 ;  /* 0x0000000100087882 */ /* 0x000fe40000000000 */
[----:B------:R-:W-:Y:S02]  /*04e0*/  ULDC UR44, c[0x0][0x1c8] ;  /* 0x00007200002c7ab9 */ /* 0x000fe40000000800 */
[----:B------:R-:W-:Y:S01]  /*04f0*/  UIMAD UR47, UR6, UR45, URZ ;  /* 0x0000002d062f72a4 */ /* 0x000fe2000f8e023f */
[----:B------:R-:W-:Y:S01]  /*0500*/  BSSY B0, `(.L_x_1879) ;  /* 0x000003e000007945 */ /* 0x000fe20003800000 */
[----:B0-----:R-:W-:Y:S01]  /*0510*/  ISETP.GT.AND P5, PT, R16, 0x1f, PT ;  /* 0x0000001f1000780c */ /* 0x001fe20003fa4270 */
[----:B-1----:R-:W-:-:S02]  /*0520*/  UIMAD UR43, UR6, UR43, UR49 ;  /* 0x0000002b062b72a4 */ /* 0x002fc4000f8e0231 */
[----:B------:R-:W-:Y:S01]  /*0530*/  USHF.L.U32 UR5, UR49, 0x7, URZ ;  /* 0x0000000731057899 */ /* 0x000fe2000800063f */
[----:B------:R-:W-:Y:S01]  /*0540*/  P2R R0, PR, RZ, 0x20 ;  /* 0x00000020ff007803 */ /* 0x000fe20000000000 */
[----:B------:R-:W-:Y:S01]  /*0550*/  USHF.L.U32 UR43, UR43, 0x7, URZ ;  /* 0x000000072b2b7899 */ /* 0x000fe2000800063f */
[----:B------:R-:W-:Y:S01]  /*0560*/  IMAD.SHL.U32 R0, R16, 0x4, RZ ;  /* 0x0000000410007824 */ /* 0x000fe200078e00ff */
[----:B------:R-:W-:Y:S01]  /*0570*/  USHF.R.S32.HI UR48, URZ, 0x1f, UR47 ;  /* 0x0000001f3f307899 */ /* 0x000fe2000801142f */
[----:B---3--:R-:W0:Y:S02]  /*0580*/  @P0 R2UR UR42, R7 ;  /* 0x00000000072a03c2 */ /* 0x008e2400000e0000 */
[----:B0-----:R-:W-:-:S07]  /*0590*/  @UP0 UIADD3 UR42, UR42, UR4, URZ ;  /* 0x000000042a2a0290 */ /* 0x001fce000fffe03f */
[----:B------:R-:W-:Y:S02]  /*05a0*/  @!UP0 ULDC UR42, c[0x0][0x1ec] ;  /* 0x00007b00002a8ab9 */ /* 0x000fe40000000800 */
[----:B------:R-:W-:-:S05]  /*05b0*/  IABS R17, UR42 ;  /* 0x0000002a00117c13 */ /* 0x000fca0008000000 */
[----:B------:R-:W-:-:S04]  /*05c0*/  IMAD.HI.U32 R5, R5, R17, RZ ;  /* 0x0000001105057227 */ /* 0x000fc800078e00ff */
[----:B------:R-:W-:-:S04]  /*05d0*/  IMAD.MOV R5, RZ, RZ, -R5 ;  /* 0x000000ffff057224 */ /* 0x000fc800078e0a05 */
[----:B------:R-:W-:-:S05]  /*05e0*/  IMAD R17, R6, R5, R17 ;  /* 0x0000000506117224 */ /* 0x000fca00078e0211 */
[----:B------:R-:W-:Y:S01]  /*05f0*/  ISETP.GT.U32.AND P0, PT, R6, R17, PT ;  /* 0x000000110600720c */ /* 0x000fe20003f04070 */
[----:B------:R-:W-:-:S12]  /*0600*/  UIADD3 UR45, UR42, -UR45, UR8 ;  /* 0x8000002d2a2d7290 */ /* 0x000fd8000fffe008 */
[----:B------:R-:W-:-:S05]  /*0610*/  @!P0 IMAD.IADD R17, R17, 0x1, -R6 ;  /* 0x0000000111118824 */ /* 0x000fca00078e0a06 */
[----:B------:R-:W-:Y:S02]  /*0620*/  ISETP.GT.U32.AND P1, PT, R6, R17, PT ;  /* 0x000000110600720c */ /* 0x000fe40003f24070 */
[----:B------:R-:W-:Y:S01]  /*0630*/  ISETP.NE.AND P0, PT, RZ, c[0x0][0x1d4], PT ;  /* 0x00007500ff007a0c */ /* 0x000fe20003f05270 */
[----:B------:R-:W-:Y:S02]  /*0640*/  UISETP.NE.AND UP0, UPT, URZ, UR44, UPT ;  /* 0x0000002c3f00728c */ /* 0x000fe4000bf05270 */
[----:B------:R-:W-:Y:S02]  /*0650*/  UIMAD UR44, UR6, UR44, UR5 ;  /* 0x0000002c062c72a4 */ /* 0x000fe4000f8e0205 */
[----:B------:R-:W-:Y:S02]  /*0660*/  UISETP.LT.AND UP1, UPT, URZ, UR45, UPT ;  /* 0x0000002d3f00728c */ /* 0x000fe4000bf21270 */
[----:B------:R-:W-:Y:S02]  /*0670*/  USEL UR44, UR43, UR44, !UP0 ;  /* 0x0000002c2b2c7287 */ /* 0x000fe4000c000000 */
[----:B------:R-:W-:-:S02]  /*0680*/  ULDC UR4, c[0x0][0x1d8] ;  /* 0x0000760000047ab9 */ /* 0x000fc40000000800 */
[----:B------:R-:W-:Y:S01]  /*0690*/  @!P1 IMAD.IADD R17, R17, 0x1, -R6 ;  /* 0x0000000111119824 */ /* 0x000fe200078e0a06 */
[----:B------:R-:W-:Y:S01]  /*06a0*/  USEL UR45, URZ, UR45, !UP1 ;  /* 0x0000002d3f2d7287 */ /* 0x000fe2000c800000 */
[C---:B------:R-:W-:Y:S01]  /*06b0*/  IADD3 R7, R0.reuse, UR5, RZ ;  /* 0x0000000500077c10 */ /* 0x040fe2000fffe0ff */
[----:B------:R-:W-:Y:S01]  /*06c0*/  UIMAD UR46, UR46, UR4, URZ ;  /* 0x000000042e2e72a4 */ /* 0x000fe2000f8e023f */
[----:B------:R-:W-:Y:S01]  /*06d0*/  IADD3 R6, R0, UR44, RZ ;  /* 0x0000002c00067c10 */ /* 0x000fe2000fffe0ff */
[----:B--2---:R0:W1:Y:S01]  /*06e0*/  @P2 R2UR UR40, R2 ;  /* 0x00000000022823c2 */ /* 0x00406200000e0000 */
[----:B------:R-:W-:-:S13]  /*06f0*/  ISETP.LE.AND P2, PT, RZ, UR42, PT ;  /* 0x0000002aff007c0c */ /* 0x000fda000bf43270 */
[----:B------:R-:W-:Y:S01]  /*0700*/  @!P2 IMAD.MOV R17, RZ, RZ, -R17 ;  /* 0x000000ffff11a224 */ /* 0x000fe200078e0a11 */
[----:B------:R-:W-:Y:S01]  /*0710*/  @!P0 LOP3.LUT R17, RZ, c[0x0][0x1d4], RZ, 0x33, !PT ;  /* 0x00007500ff118a12 */ /* 0x000fe200078e33ff */
[----:B------:R-:W-:Y:S05]  /*0720*/  @P5 BRA `(.L_x_1880) ;  /* 0x000001a000005947 */ /* 0x000fea0003800000 */
[----:B0-----:R-:W-:-:S05]  /*0730*/  IMAD.MOV.U32 R3, RZ, RZ, 0x2 ;  /* 0x00000002ff037424 */ /* 0x001fca00078e00ff */
        /* <DEDUP_REMOVED lines=16> */
[----:B------:R-:W2:Y:S01]  /*0840*/  I2F.S8 R10, R10 ;  /* 0x0000000a000a7306 */ /* 0x000ea20000001400 */
[----:B---3--:R-:W-:-:S07]  /*0850*/  FMUL.FTZ R11, R11, R2 ;  /* 0x000000020b0b7220 */ /* 0x008fce0000410000 */
[----:B------:R-:W3:Y:S01]  /*0860*/  I2F.S16 R8, R8 ;  /* 0x0000000800087306 */ /* 0x000ee20000101400 */
[-C--:B0----5:R-:W-:Y:S02]  /*0870*/  FMUL.FTZ R23, R9, R2.reuse ;  /* 0x0000000209177220 */ /* 0x0a1fe40000410000 */
[----:B--2---:R-:W-:-:S05]  /*0880*/  FMUL.FTZ R4, R10, R2 ;  /* 0x000000020a047220 */ /* 0x004fca0000410000 */
[----:B------:R-:W-:Y:S01]  /*0890*/  F2FP.PACK_AB R23, R4, R23 ;  /* 0x000000170417723e */ /* 0x000fe200000000ff */
[----:B---3--:R-:W-:-:S05]  /*08a0*/  FMUL.FTZ R22, R8, R2 ;  /* 0x0000000208167220 */ /* 0x008fca0000410000 */
[----:B------:R-:W-:Y:S01]  /*08b0*/  F2FP.PACK_AB R22, R22, R11 ;  /* 0x0000000b1616723e */ /* 0x000fe200000000ff */
[----:B------:R-:W-:Y:S05]  /*08c0*/  BRA `(.L_x_1881) ;  /* 0x0000001000007947 */ /* 0x000fea0003800000 */
.L_x_1880:
[----:B0-----:R-:W-:Y:S02]  /*08d0*/  CS2R R22, SRZ ;  /* 0x0000000000167805 */ /* 0x001fe4000001ff00 */
.L_x_1881:
[----:B------:R-:W-:Y:S05]  /*08e0*/  BSYNC B0 ;  /* 0x0000000000007941 */ /* 0x000fea0003800000 */
.L_x_1879:
[----:B------:R-:W-:Y:S01]  /*08f0*/  IMAD.MOV.U32 R14, RZ, RZ, 0x2 ;  /* 0x00000002ff0e7424 */ /* 0x000fe200078e00ff */
[----:B------:R-:W-:Y:S01]  /*0900*/  ULDC.64 UR38, c[0x2][0x0] ;  /* 0x0080000000267ab9 */ /* 0x000fe20000000a00 */
[----:B------:R-:W-:Y:S01]  /*0910*/  BSSY B0, `(.L_x_1882) ;  /* 0x0000020000007945 */ /* 0x000fe20003800000 */
[----:B------:R-:W-:Y:S02]  /*0920*/  ULDC.64 UR4, c[0x0][0x248] ;  /* 0x0000920000047ab9 */ /* 0x000fe40000000a00 */
[----:B------:R-:W-:Y:S01]  /*0930*/  ISETP.NE.AND P0, PT, R14, c[0x0][0x258], PT ;  /* 0x000096000e007a0c */ /* 0x000fe20003f05270 */
[----:B------:R-:W-:Y:S02]  /*0940*/  UIMAD.WIDE.U32 UR38, UR8, UR4, UR38 ;  /* 0x00000004082672a5 */ /* 0x000fe4000f8e0026 */
[----:B------:R-:W-:-:S04]  /*0950*/  UIMAD UR4, UR8, UR5, URZ ;  /* 0x00000005080472a4 */ /* 0x000fc8000f8e023f */
[----:B------:R-:W-:-:S06]  /*0960*/  UIADD3 UR39, UR39, UR4, URZ ;  /* 0x0000000427277290 */ /* 0x000fcc000fffe03f */
[----:B------:R-:W-:Y:S05]  /*0970*/  @!P0 BRA `(.L_x_1883) ;  /* 0x0000005000008947 */ /* 0x000fea0003800000 */
[----:B------:R-:W-:Y:S01]  /*0980*/  CS2R R18, SRZ ;  /* 0x0000000000127805 */ /* 0x000fe2000001ff00 */
[----:B------:R-:W-:Y:S05]  /*0990*/  @P5 BRA `(.L_x_1884) ;  /* 0x0000017000005947 */ /* 0x000fea0003800000 */
[----:B0-----:R-:W-:-:S05]  /*09a0*/  IMAD.WIDE R2, R6, R14, c[0x0][0x178] ;  /* 0x00005e0006027625 */ /* 0x001fca00078e020e */
[----:B------:R0:W5:Y:S01]  /*09b0*/  LDG.E.64 R18, [R2.64] ;  /* 0x0000002402127981 */ /* 0x000162000c1e1b00 */
[----:B------:R-:W-:Y:S05]  /*09c0*/  BRA `(.L_x_1884) ;  /* 0x0000014000007947 */ /* 0x000fea0003800000 */
.L_x_1883:
[----:B0-----:R-:W-:-:S04]  /*09d0*/  IADD3 R2, P0, R6, c[0x0][0x178], RZ ;  /* 0x00005e0006027a10 */ /* 0x001fc80007f1e0ff */
[----:B------:R-:W-:-:S05]  /*09e0*/  LEA.HI.X.SX32 R3, R6, c[0x0][0x17c], 0x1, P0 ;  /* 0x00005f0006037a11 */ /* 0x000fca00000f0eff */
[----:B------:R-:W2:Y:S01]  /*09f0*/  LDG.E R2, [R2.64] ;  /* 0x0000002402027981 */ /* 0x000ea2000c1e1900 */
[----:B------:R-:W-:Y:S01]  /*0a00*/  IMAD.U32 R5, RZ, RZ, UR39 ;  /* 0x00000027ff057e24 */ /* 0x000fe2000f8e00ff */
[----:B------:R-:W-:-:S05]  /*0a10*/  MOV R4, UR38 ;  /* 0x0000002600047c02 */ /* 0x000fca0008000f00 */
        /* <DEDUP_REMOVED lines=10> */
[-C--:B0-----:R-:W-:Y:S02]  /*0ac0*/  FMUL.FTZ R3, R8, R5.reuse ;  /* 0x0000000508037220 */ /* 0x081fe40000410000 */
[----:B--2---:R-:W-:-:S05]  /*0ad0*/  FMUL.FTZ R2, R9, R5 ;  /* 0x0000000509027220 */ /* 0x004fca0000410000 */
[----:B------:R-:W-:Y:S01]  /*0ae0*/  F2FP.PACK_AB R19, R2, R3 ;  /* 0x000000030213723e */ /* 0x000fe200000000ff */
[----:B---3--:R-:W-:-:S05]  /*0af0*/  FMUL.FTZ R5, R6, R5 ;  /* 0x0000000506057220 */ /* 0x008fca0000410000 */
[----:B------:R-:W-:Y:S02]  /*0b00*/  F2FP.PACK_AB R18, R5, R10 ;  /* 0x0000000a0512723e */ /* 0x000fe400000000ff */
.L_x_1884:
[----:B------:R-:W-:Y:S05]  /*0b10*/  BSYNC B0 ;  /* 0x0000000000007941 */ /* 0x000fea0003800000 */
.L_x_1882:
[----:B------:R-:W-:Y:S01]  /*0b20*/  ULDC.64 UR4, c[0x0][0x1f8] ;  /* 0x00007e0000047ab9 */ /* 0x000fe20000000a00 */
[----:B------:R-:W-:Y:S01]  /*0b30*/  ISETP.GE.AND P0, PT, R16, 0x20, PT ;  /* 0x000000201000780c */ /* 0x000fe20003f06270 */
[----:B------:R-:W-:Y:S01]  /*0b40*/  UISETP.NE.U32.AND UP0, UPT, URZ, UR4, UPT ;  /* 0x000000043f00728c */ /* 0x000fe2000bf05070 */
[----:B------:R-:W-:Y:S02]  /*0b50*/  ISETP.EQ.U32.AND P1, PT, RZ, c[0x0][0x240], PT ;  /* 0x00009000ff007a0c */ /* 0x000fe40003f22070 */
[----:B------:R-:W-:Y:S01]  /*0b60*/  ISETP.EQ.U32.AND P3, PT, RZ, c[0x0][0x180], PT ;  /* 0x00006000ff007a0c */ /* 0x000fe20003f62070 */
[----:B------:R-:W-:Y:S01]  /*0b70*/  UISETP.NE.AND.EX UP0, UPT, URZ, UR5, UPT, UP0 ;  /* 0x000000053f00728c */ /* 0x000fe2000bf05300 */
[----:B------:R-:W-:Y:S02]  /*0b80*/  ISETP.EQ.OR.EX P1, PT, RZ, c[0x0][0x244], P0, P1 ;  /* 0x00009100ff007a0c */ /* 0x000fe40000722710 */
[----:B------:R-:W-:Y:S01]  /*0b90*/  ULDC.64 UR4, c[0x0][0x1f8] ;  /* 0x00007e0000047ab9 */ /* 0x000fe20000000a00 */
[----:B------:R-:W-:-:S02]  /*0ba0*/  ISETP.EQ.OR.EX P3, PT, RZ, c[0x0][0x184], P5, P3 ;  /* 0x00006100ff007a0c */ /* 0x000fc40002f62730 */
[----:B------:R-:W-:Y:S02]  /*0bb0*/  PLOP3.LUT P4, PT, PT, PT, UP0, 0x80, 0x0 ;  /* 0x000000000000781c */ /* 0x000fe40003f8f008 */
[----:B------:R-:W-:-:S03]  /*0bc0*/  ISETP.EQ.U32.AND P2, PT, RZ, c[0x0][0x170], PT ;  /* 0x00005c00ff007a0c */ /* 0x000fc60003f42070 */
[----:B------:R-:W-:Y:S01]  /*0bd0*/  @UP0 UMOV UR7, 0x4 ;  /* 0x0000000400070882 */ /* 0x000fe20000000000 */
[----:B------:R-:W-:Y:S01]  /*0be0*/  ISETP.EQ.OR.EX P2, PT, RZ, c[0x0][0x174], P5, P2 ;  /* 0x00005d00ff007a0c */ /* 0x000fe20002f42720 */
[----:B------:R-:W-:Y:S02]  /*0bf0*/  @UP0 UIMAD.WIDE UR6, UR6, UR7, UR4 ;  /* 0x00000007060602a5 */ /* 0x000fe4000f8e0204 */
[----:B------:R-:W-:Y:S02]  /*0c00*/  VOTEU.ALL UP0, P1 ;  /* 0x00000000003f7886 */ /* 0x000fe40000800000 */
[----:B------:R-:W-:Y:S01]  /*0c10*/  ULDC UR4, c[0x0][0x1d8] ;  /* 0x0000760000047ab9 */ /* 0x000fe20000000800 */
[----:B------:R-:W-:Y:S01]  /*0c20*/  CS2R R10, SRZ ;  /* 0x00000000000a7805 */ /* 0x000fe2000001ff00 */
[----:B------:R-:W-:Y:S01]  /*0c30*/  @!P3 IMAD.WIDE R4, R7, R14, c[0x0][0x180] ;  /* 0x000060000704b625 */ /* 0x000fe200078e020e */
[----:B-1----:R-:W-:Y:S01]  /*0c40*/  @!UP0 UIMAD UR4, UR40, UR4, UR49 ;  /* 0x00000004280482a4 */ /* 0x002fe2000f8e0231 */
[----:B------:R-:W-:-:S02]  /*0c50*/  CS2R R12, SRZ ;  /* 0x00000000000c7805 */ /* 0x000fc4000001ff00 */
[----:B------:R-:W-:Y:S01]  /*0c60*/  IMAD.U32 R8, RZ, RZ, UR6 ;  /* 0x00000006ff087e24 */ /* 0x000fe2000f8e00ff */
[----:B------:R-:W2:Y:S01]  /*0c70*/  @!P3 LDG.E.64 R10, [R4.64] ;  /* 0x00000024040ab981 */ /* 0x000ea2000c1e1b00 */
[----:B------:R-:W-:Y:S02]  /*0c80*/  IMAD.U32 R9, RZ, RZ, UR7 ;  /* 0x00000007ff097e24 */ /* 0x000fe4000f8e00ff */
[----:B0-----:R-:W-:-:S03]  /*0c90*/  IMAD.U32 R3, RZ, RZ, UR4 ;  /* 0x00000004ff037e24 */ /* 0x001fc6000f8e00ff */
[----:B------:R-:W3:Y:S01]  /*0ca0*/  @P4 LDG.E R8, [R8.64] ;  /* 0x0000002408084981 */ /* 0x000ee2000c1e1900 */
[----:B------:R-:W-:Y:S02]  /*0cb0*/  @!P1 IMAD R6, R3, 0x80, R0 ;  /* 0x0000008003069824 */ /* 0x000fe400078e0200 */
[----:B------:R-:W-:-:S04]  /*0cc0*/  @!P2 IMAD.WIDE R2, R7, R14, c[0x0][0x170] ;  /* 0x00005c000702a625 */ /* 0x000fc800078e020e */
[----:B------:R-:W-:Y:S01]  /*0cd0*/  @!P1 IMAD.WIDE R6, R6, R14, c[0x0][0x230] ;  /* 0x00008c0006069625 */ /* 0x000fe200078e020e */
[----:B------:R-:W4:Y:S05]  /*0ce0*/  @!P2 LDG.E.64 R12, [R2.64] ;  /* 0x00000024020ca981 */ /* 0x000f2a000c1e1b00 */
[----:B------:R-:W4:Y:S01]  /*0cf0*/  @!P1 LDG.E.64 R6, [R6.64] ;  /* 0x0000002406069981 */ /* 0x000f22000c1e1b00 */
[----:B------:R-:W-:Y:S02]  /*0d00*/  ULDC.U8 UR4, c[0x0][0x1e4] ;  /* 0x0000790000047ab9 */ /* 0x000fe40000000000 */
[----:B------:R-:W-:Y:S01]  /*0d10*/  UISETP.NE.AND UP0, UPT, UR4, URZ, UPT ;  /* 0x0000003f0400728c */ /* 0x000fe2000bf05270 */
[----:B------:R-:W-:-:S05]  /*0d20*/  ISETP.LT.AND P3, PT, RZ, c[0x0][0x1e0], PT ;  /* 0x00007800ff007a0c */ /* 0x000fca0003f61270 */
[----:B------:R-:W-:Y:S01]  /*0d30*/  PLOP3.LUT P2, PT, PT, PT, UP0, 0x80, 0x0 ;  /* 0x000000000000781c */ /* 0x000fe20003f4f008 */
[----:B------:R-:W-:Y:S01]  /*0d40*/  UMOV UR41, URZ ;  /* 0x0000003f00297c82 */ /* 0x000fe20008000000 */
[----:B--2--5:R-:W-:Y:S01]  /*0d50*/  HFMA2.MMA R18, R18, 1, 1, R10 ;  /* 0x3c003c0012127835 */ /* 0x024fe2000000000a */
[----:B------:R-:W-:Y:S02]  /*0d60*/  HADD2 R19, R19, R11 ;  /* 0x0000000b13137230 */ /* 0x000fe40000000000 */
[----:B---3--:R0:W1:Y:S01]  /*0d70*/  @P4 R2UR UR41, R8 ;  /* 0x00000000082943c2 */ /* 0x00806200000e0000 */
[----:B----4-:R-:W-:Y:S01]  /*0d80*/  HFMA2.MMA R22, R22, 1, 1, R12 ;  /* 0x3c003c0016167835 */ /* 0x010fe2000000000c */
[----:B------:R-:W-:Y:S02]  /*0d90*/  HADD2 R23, R23, R13 ;  /* 0x0000000d17177230 */ /* 0x000fe40000000000 */
[----:B------:R-:W-:-:S03]  /*0da0*/  @!P1 HFMA2.MMA R19, R19, R7, -RZ ;  /* 0x0000000713139235 */ /* 0x000fc600001000ff */
[----:B------:R-:W-:Y:S01]  /*0db0*/  @!P1 HMUL2 R18, R18, R6 ;  /* 0x0000000612129232 */ /* 0x000fe20000000000 */
[----:B------:R-:W-:Y:S05]  /*0dc0*/  @!P2 BRA P3, `(.L_x_1885) ;  /* 0x00000a200000a947 */ /* 0x000fea0001800000 */
[----:B0-----:R-:W-:Y:S02]  /*0dd0*/  ULDC UR4, c[0x0][0x1e0] ;  /* 0x0000780000047ab9 */ /* 0x001fe40000000800 */
[----:B------:R-:W-:-:S06]  /*0de0*/  UISETP.GT.OR UP0, UPT, UR8, UR4, !UP0 ;  /* 0x000000040800728c */ /* 0x000fcc000c704670 */
[----:B------:R-:W-:-:S13]  /*0df0*/  PLOP3.LUT P1, PT, PT, PT, UP0, 0x80, 0x0 ;  /* 0x000000000000781c */ /* 0x000fda0003f2f008 */
        /* <DEDUP_REMOVED lines=13> */
[----:B------:R0:W2:Y:S02]  /*0ed0*/  F2I.FTZ.U32.TRUNC.NTZ R3, R2 ;  /* 0x0000000200037305 */ /* 0x0000a4000021f000 */
[----:B0-----:R-:W-:Y:S02]  /*0ee0*/  IMAD.MOV.U32 R2, RZ, RZ, RZ ;  /* 0x000000ffff027224 */ /* 0x001fe400078e00ff */
[----:B--2---:R-:W-:-:S04]  /*0ef0*/  IMAD.MOV R6, RZ, RZ, -R3 ;  /* 0x000000ffff067224 */ /* 0x004fc800078e0a03 */
[----:B------:R-:W-:Y:S02]  /*0f00*/  IMAD R7, R6, R5, RZ ;  /* 0x0000000506077224 */ /* 0x000fe400078e02ff */
[----:B------:R-:W-:Y:S02]  /*0f10*/  IMAD.MOV.U32 R6, RZ, RZ, R8 ;  /* 0x000000ffff067224 */ /* 0x000fe400078e0008 */
        /* <DEDUP_REMOVED lines=21> */
[----:B------:R-:W-:Y:S01]  /*1070*/  IMAD.MOV.U32 R4, RZ, RZ, c[0x4][0xc8] ;  /* 0x01003200ff047624 */ /* 0x000fe200078e00ff */
[----:B------:R-:W-:Y:S01]  /*1080*/  MOV R5, c[0x4][0xcc] ;  /* 0x0100330000057a02 */ /* 0x000fe20000000f00 */
[----:B------:R-:W-:Y:S01]  /*1090*/  IMAD.MOV.U32 R6, RZ, RZ, c[0x4][0xd0] ;  /* 0x01003400ff067624 */ /* 0x000fe200078e00ff */
[----:B------:R0:W2:Y:S01]  /*10a0*/  LDC.64 R2, c[0x4][R0] ;  /* 0x0100000000027b82 */ /* 0x0000a20000000a00 */
[----:B------:R-:W-:Y:S02]  /*10b0*/  IMAD.MOV.U32 R7, RZ, RZ, c[0x4][0xd4] ;  /* 0x01003500ff077624 */ /* 0x000fe400078e00ff */
[----:B------:R-:W-:Y:S02]  /*10c0*/  IMAD.MOV.U32 R8, RZ, RZ, 0x53f ;  /* 0x0000053fff087424 */ /* 0x000fe400078e00ff */
[----:B------:R-:W-:-:S02]  /*10d0*/  IMAD.MOV.U32 R10, RZ, RZ, c[0x4][0x58] ;  /* 0x01001600ff0a7624 */ /* 0x000fc400078e00ff */
        /* <DEDUP_REMOVED lines=10> */
[----:B-12---:R-:W-:Y:S05]  /*1180*/  CALL.ABS.NOINC R2 ;  /* 0x0000000002007343 */ /* 0x006fea0003c00000 */
.L_x_1887:
        /* <DEDUP_REMOVED lines=30> */
[----:B------:R-:W2:Y:S01]  /*1370*/  LDS R19, [R21] ;  /* 0x0000000015137984 */ /* 0x000ea20000000800 */
[----:B------:R-:W-:Y:S02]  /*1380*/  ISETP.GE.AND P0, PT, R6, c[0x0][0x1e0], PT ;  /* 0x0000780006007a0c */ /* 0x000fe40003f06270 */
[C-C-:B0-----:R-:W-:Y:S02]  /*1390*/  PRMT R22, R2.reuse, 0x5410, R23.reuse ;  /* 0x0000541002167816 */ /* 0x141fe40000000017 */
[----:B------:R-:W-:Y:S02]  /*13a0*/  PRMT R23, R2, 0x7632, R23 ;  /* 0x0000763202177816 */ /* 0x000fe40000000017 */
[C-C-:B--2---:R-:W-:Y:S02]  /*13b0*/  PRMT R18, R4.reuse, 0x5410, R19.reuse ;  /* 0x0000541004127816 */ /* 0x144fe40000000013 */
[----:B------:R-:W-:-:S05]  /*13c0*/  PRMT R19, R4, 0x7632, R19 ;  /* 0x0000763204137816 */ /* 0x000fca0000000013 */
[----:B------:R-:W-:Y:S05]  /*13d0*/  @P0 BRA `(.L_x_1891) ;  /* 0x0000032000000947 */ /* 0x000fea0003800000 */
[----:B------:R-:W0:Y:S01]  /*13e0*/  I2F R2, c[0x0][0x1e0] ;  /* 0x0000780000027b06 */ /* 0x000e220000201400 */
[----:B------:R-:W-:Y:S01]  /*13f0*/  IADD3 R4, R6, 0x2, RZ ;  /* 0x0000000206047810 */ /* 0x000fe20007ffe0ff */
[----:B------:R-:W-:Y:S01]  /*1400*/  ULDC UR4, c[0x0][0x1ec] ;  /* 0x00007b0000047ab9 */ /* 0x000fe20000000800 */
[--C-:B------:R-:W-:Y:S01]  /*1410*/  HADD2.F32 R7, -RZ, R19.reuse.H1_H1 ;  /* 0x30000013ff077230 */ /* 0x100fe20000004100 */
[----:B-1----:R-:W-:Y:S01]  /*1420*/  UIADD3 UR4, -UR41, UR4, URZ ;  /* 0x0000000429047290 */ /* 0x002fe2000fffe13f */
[----:B------:R-:W-:-:S03]  /*1430*/  HADD2.F32 R19, -RZ, R19.H0_H0 ;  /* 0x20000013ff137230 */ /* 0x000fc60000004100 */
[----:B------:R-:W-:Y:S08]  /*1440*/  I2F R4, R4 ;  /* 0x0000000400047306 */ /* 0x000ff00000201400 */
[----:B0-----:R-:W0:Y:S08]  /*1450*/  MUFU.RCP R2, R2 ;  /* 0x0000000200027308 */ /* 0x001e300000001000 */
[----:B------:R-:W1:Y:S01]  /*1460*/  I2F R3, R6 ;  /* 0x0000000600037306 */ /* 0x000e620000201400 */
[----:B0-----:R-:W-:-:S07]  /*1470*/  FMUL.FTZ R5, R4, R2 ;  /* 0x0000000204057220 */ /* 0x001fce0000410000 */
[----:B------:R-:W-:Y:S01]  /*1480*/  I2F R0, UR4 ;  /* 0x0000000400007d06 */ /* 0x000fe20008201400 */
        /* <DEDUP_REMOVED lines=12> */
[----:B------:R-:W1:Y:S08]  /*1550*/  MUFU.COS R4, R8 ;  /* 0x0000000800047308 */ /* 0x000e700000000000 */
[----:B------:R-:W2:Y:S01]  /*1560*/  MUFU.SIN R2, R11 ;  /* 0x0000000b00027308 */ /* 0x000ea20000000400 */
[C---:B0-----:R-:W-:Y:S02]  /*1570*/  FMUL.FTZ R3, R6.reuse, R5 ;  /* 0x0000000506037220 */ /* 0x041fe40000410000 */
[----:B------:R-:W-:-:S05]  /*1580*/  FMUL.FTZ R9, R6, R7 ;  /* 0x0000000706097220 */ /* 0x000fca0000410000 */
[----:B------:R-:W0:Y:S01]  /*1590*/  MUFU.COS R0, R11 ;  /* 0x0000000b00007308 */ /* 0x000e220000000000 */
[C---:B-1----:R-:W-:Y:S02]  /*15a0*/  FMUL.FTZ R5, R4.reuse, R5 ;  /* 0x0000000504057220 */ /* 0x042fe40000410000 */
[-C--:B------:R-:W-:Y:S01]  /*15b0*/  FFMA.FTZ R8, R4, R23.reuse, -R3 ;  /* 0x0000001704087223 */ /* 0x080fe20000010803 */
[--C-:B------:R-:W-:Y:S01]  /*15c0*/  HADD2.F32 R3, -RZ, R22.reuse.H0_H0 ;  /* 0x20000016ff037230 */ /* 0x100fe20000004100 */
[----:B------:R-:W-:Y:S01]  /*15d0*/  FFMA.FTZ R23, R6, R23, R5 ;  /* 0x0000001706177223 */ /* 0x000fe20000010005 */
[----:B------:R-:W-:Y:S01]  /*15e0*/  HADD2.F32 R5, -RZ, R22.H1_H1 ;  /* 0x30000016ff057230 */ /* 0x000fe20000004100 */
[C---:B------:R-:W-:Y:S01]  /*15f0*/  FFMA.FTZ R10, R4.reuse, R19, -R9 ;  /* 0x00000013040a7223 */ /* 0x040fe20000010809 */
[----:B------:R-:W-:Y:S01]  /*1600*/  HADD2.F32 R9, -RZ, R18.H1_H1 ;  /* 0x30000012ff097230 */ /* 0x000fe20000004100 */
[----:B------:R-:W-:Y:S01]  /*1610*/  FMUL.FTZ R7, R4, R7 ;  /* 0x0000000704077220 */ /* 0x000fe20000410000 */
[----:B------:R-:W-:Y:S01]  /*1620*/  F2FP.PACK_AB R23, R23, R8 ;  /* 0x000000081717723e */ /* 0x000fe200000000ff */
[----:B--2---:R-:W-:-:S02]  /*1630*/  FMUL.FTZ R4, R2, R5 ;  /* 0x0000000502047220 */ /* 0x004fc40000410000 */
[----:B------:R-:W-:Y:S01]  /*1640*/  FFMA.FTZ R19, R6, R19, R7 ;  /* 0x0000001306137223 */ /* 0x000fe20000010007 */
[----:B------:R-:W-:Y:S01]  /*1650*/  HADD2.F32 R7, -RZ, R18.H0_H0 ;  /* 0x20000012ff077230 */ /* 0x000fe20000004100 */
[----:B------:R-:W-:Y:S02]  /*1660*/  FMUL.FTZ R6, R2, R9 ;  /* 0x0000000902067220 */ /* 0x000fe40000410000 */
[C---:B0-----:R-:W-:Y:S01]  /*1670*/  FMUL.FTZ R5, R0.reuse, R5 ;  /* 0x0000000500057220 */ /* 0x041fe20000410000 */
[----:B------:R-:W-:Y:S01]  /*1680*/  F2FP.PACK_AB R19, R19, R10 ;  /* 0x0000000a1313723e */ /* 0x000fe200000000ff */
[C---:B------:R-:W-:Y:S02]  /*1690*/  FMUL.FTZ R9, R0.reuse, R9 ;  /* 0x0000000900097220 */ /* 0x040fe40000410000 */
[-C--:B------:R-:W-:Y:S02]  /*16a0*/  FFMA.FTZ R4, R0, R3.reuse, -R4 ;  /* 0x0000000300047223 */ /* 0x080fe40000010804 */
[----:B------:R-:W-:-:S02]  /*16b0*/  FFMA.FTZ R5, R2, R3, R5 ;  /* 0x0000000302057223 */ /* 0x000fc40000010005 */
[-C--:B------:R-:W-:Y:S02]  /*16c0*/  FFMA.FTZ R6, R0, R7.reuse, -R6 ;  /* 0x0000000700067223 */ /* 0x080fe40000010806 */
[----:B------:R-:W-:Y:S01]  /*16d0*/  FFMA.FTZ R9, R2, R7, R9 ;  /* 0x0000000702097223 */ /* 0x000fe20000010009 */
[----:B------:R-:W-:-:S04]  /*16e0*/  F2FP.PACK_AB R22, R5, R4 ;  /* 0x000000040516723e */ /* 0x000fc800000000ff */
[----:B------:R-:W-:Y:S02]  /*16f0*/  F2FP.PACK_AB R18, R9, R6 ;  /* 0x000000060912723e */ /* 0x000fe400000000ff */
.L_x_1891:
[----:B------:R-:W-:Y:S05]  /*1700*/  BSYNC B1 ;  /* 0x0000000000017941 */ /* 0x000fea0003800000 */
.L_x_1890:
        /* <DEDUP_REMOVED lines=8> */
.L_x_1889:
[----:B------:R-:W-:Y:S05]  /*1790*/  BSYNC B0 ;  /* 0x0000000000007941 */ /* 0x000fea0003800000 */
.L_x_1888:
[----:B------:R-:W-:Y:S06]  /*17a0*/  BAR.SYNC.DEFER_BLOCKING 0x0 ;  /* 0x0000000000007b1d */ /* 0x000fec0000010000 */
[----:B0-----:R0:W3:Y:S04]  /*17b0*/  @P6 LDS.64 R22, [R12] ;  /* 0x000000000c166984 */ /* 0x0010e80000000a00 */
[----:B------:R0:W4:Y:S04]  /*17c0*/  @P6 LDS.64 R18, [R13] ;  /* 0x000000000d126984 */ /* 0x0001280000000a00 */
[----:B------:R-:W-:Y:S06]  /*17d0*/  BAR.SYNC.DEFER_BLOCKING 0x0 ;  /* 0x0000000000007b1d */ /* 0x000fec0000010000 */
[----:B------:R-:W-:Y:S05]  /*17e0*/  BRA `(.L_x_1886) ;  /* 0x0000036000007947 */ /* 0x000fea0003800000 */
.L_x_1885:
[----:B0-----:R-:W-:Y:S01]  /*17f0*/  ISETP.GE.AND P0, PT, R0, c[0x0][0x1e0], PT ;  /* 0x0000780000007a0c */ /* 0x001fe20003f06270 */
[----:B------:R-:W-:-:S12]  /*1800*/  BSSY B0, `(.L_x_1886) ;  /* 0x0000034000007945 */ /* 0x000fd80003800000 */
[----:B------:R-:W-:Y:S05]  /*1810*/  @P0 BRA `(.L_x_1892) ;  /* 0x0000032000000947 */ /* 0x000fea0003800000 */
[----:B------:R-:W0:Y:S01]  /*1820*/  I2F R5, c[0x0][0x1e0] ;  /* 0x0000780000057b06 */ /* 0x000e220000201400 */
[----:B------:R-:W-:Y:S01]  /*1830*/  IADD3 R3, R0, 0x2, RZ ;  /* 0x0000000200037810 */ /* 0x000fe20007ffe0ff */
[----:B------:R-:W-:Y:S01]  /*1840*/  ULDC UR4, c[0x0][0x1ec] ;  /* 0x00007b0000047ab9 */ /* 0x000fe20000000800 */
[----:B------:R-:W-:Y:S01]  /*1850*/  HADD2.F32 R9, -RZ, R19.H1_H1 ;  /* 0x30000013ff097230 */ /* 0x000fe20000004100 */
[----:B-1----:R-:W-:Y:S01]  /*1860*/  UIADD3 UR4, -UR41, UR4, URZ ;  /* 0x0000000429047290 */ /* 0x002fe2000fffe13f */
[----:B------:R-:W-:Y:S02]  /*1870*/  HADD2.F32 R11, -RZ, R23.H0_H0 ;  /* 0x20000017ff0b7230 */ /* 0x000fe40000004100 */
[----:B------:R-:W-:Y:S01]  /*1880*/  HADD2.F32 R12, -RZ, R19.H0_H0 ;  /* 0x20000013ff0c7230 */ /* 0x000fe20000004100 */
        /* <DEDUP_REMOVED lines=20> */
[----:B------:R-:W0:Y:S01]  /*19d0*/  MUFU.COS R0, R10 ;  /* 0x0000000a00007308 */ /* 0x000e220000000000 */
[C---:B-1----:R-:W-:Y:S01]  /*19e0*/  FFMA.FTZ R23, R5.reuse, R11, -R2 ;  /* 0x0000000b05177223 */ /* 0x042fe20000010802 */
[----:B------:R-:W-:Y:S01]  /*19f0*/  HADD2.F32 R2, -RZ, R22.H1_H1 ;  /* 0x30000016ff027230 */ /* 0x000fe20000004100 */
[C---:B------:R-:W-:Y:S01]  /*1a00*/  FFMA.FTZ R19, R5.reuse, R12, -R4 ;  /* 0x0000000c05137223 */ /* 0x040fe20000010804 */
[----:B------:R-:W-:Y:S01]  /*1a10*/  HADD2.F32 R4, -RZ, R18.H1_H1 ;  /* 0x30000012ff047230 */ /* 0x000fe20000004100 */
[C---:B------:R-:W-:Y:S01]  /*1a20*/  FMUL.FTZ R7, R5.reuse, R7 ;  /* 0x0000000705077220 */ /* 0x040fe20000410000 */
[----:B------:R-:W-:Y:S01]  /*1a30*/  HADD2.F32 R22, -RZ, R22.H0_H0 ;  /* 0x20000016ff167230 */ /* 0x000fe20000004100 */
[----:B------:R-:W-:Y:S01]  /*1a40*/  FMUL.FTZ R9, R5, R9 ;  /* 0x0000000905097220 */ /* 0x000fe20000410000 */
[----:B------:R-:W-:Y:S01]  /*1a50*/  HADD2.F32 R18, -RZ, R18.H0_H0 ;  /* 0x20000012ff127230 */ /* 0x000fe20000004100 */
[----:B------:R-:W-:Y:S02]  /*1a60*/  FFMA.FTZ R8, R6, R11, R7 ;  /* 0x0000000b06087223 */ /* 0x000fe40000010007 */
[----:B--2---:R-:W-:-:S02]  /*1a70*/  FMUL.FTZ R5, R3, R2 ;  /* 0x0000000203057220 */ /* 0x004fc40000410000 */
[C---:B------:R-:W-:Y:S01]  /*1a80*/  FMUL.FTZ R7, R3.reuse, R4 ;  /* 0x0000000403077220 */ /* 0x040fe20000410000 */
[----:B------:R-:W-:Y:S01]  /*1a90*/  F2FP.PACK_AB R23, R8, R23 ;  /* 0x000000170817723e */ /* 0x000fe200000000ff */
[----:B------:R-:W-:Y:S02]  /*1aa0*/  FFMA.FTZ R6, R6, R12, R9 ;  /* 0x0000000c06067223 */ /* 0x000fe40000010009 */
[C---:B0-----:R-:W-:Y:S02]  /*1ab0*/  FMUL.FTZ R2, R0.reuse, R2 ;  /* 0x0000000200027220 */ /* 0x041fe40000410000 */
[----:B------:R-:W-:Y:S01]  /*1ac0*/  FMUL.FTZ R4, R0, R4 ;  /* 0x0000000400047220 */ /* 0x000fe20000410000 */
[----:B------:R-:W-:Y:S01]  /*1ad0*/  F2FP.PACK_AB R19, R6, R19 ;  /* 0x000000130613723e */ /* 0x000fe200000000ff */
[-C--:B------:R-:W-:Y:S02]  /*1ae0*/  FFMA.FTZ R5, R0, R22.reuse, -R5 ;  /* 0x0000001600057223 */ /* 0x080fe40000010805 */
[----:B------:R-:W-:-:S02]  /*1af0*/  FFMA.FTZ R2, R3, R22, R2 ;  /* 0x0000001603027223 */ /* 0x000fc40000010002 */
[-C--:B------:R-:W-:Y:S02]  /*1b00*/  FFMA.FTZ R7, R0, R18.reuse, -R7 ;  /* 0x0000001200077223 */ /* 0x080fe40000010807 */
[----:B------:R-:W-:Y:S01]  /*1b10*/  FFMA.FTZ R4, R3, R18, R4 ;  /* 0x0000001203047223 */ /* 0x000fe20000010004 */
[----:B------:R-:W-:-:S04]  /*1b20*/  F2FP.PACK_AB R22, R2, R5 ;  /* 0x000000050216723e */ /* 0x000fc800000000ff */
[----:B------:R-:W-:Y:S02]  /*1b30*/  F2FP.PACK_AB R18, R4, R7 ;  /* 0x000000070412723e */ /* 0x000fe400000000ff */
.L_x_1892:
[----:B------:R-:W-:Y:S05]  /*1b40*/  BSYNC B0 ;  /* 0x0000000000007941 */ /* 0x000fea0003800000 */
.L_x_1886:
[----:B0-----:R-:W-:Y:S01]  /*1b50*/  ISETP.GT.AND P0, PT, R16, 0x1f, PT ;  /* 0x0000001f1000780c */ /* 0x001fe20003f04270 */
[----:B------:R-:W-:Y:S01]  /*1b60*/  BSSY B0, `(.L_x_1893) ;  /* 0x0000021000007945 */ /* 0x000fe20003800000 */
[----:B--2---:R-:W-:-:S11]  /*1b70*/  IMAD.MOV.U32 R2, RZ, RZ, RZ ;  /* 0x000000ffff027224 */ /* 0x004fd600078e00ff */
[----:B------:R-:W-:Y:S05]  /*1b80*/  @P0 BRA `(.L_x_1894) ;  /* 0x000001e000000947 */ /* 0x000fea0003800000 */
[----:B------:R-:W-:Y:S01]  /*1b90*/  LEA.HI R0, R16, R16, RZ, 0x1 ;  /* 0x0000001010007211 */ /* 0x000fe200078f08ff */
[----:B------:R-:W-:Y:S01]  /*1ba0*/  IMAD.MOV.U32 R5, RZ, RZ, 0x2 ;  /* 0x00000002ff057424 */ /* 0x000fe200078e00ff */
[----:B---34-:R-:W-:Y:S01]  /*1bb0*/  HMUL2 R9, R23, R19 ;  /* 0x0000001317097232 */ /* 0x018fe20000000000 */
[----:B------:R0:W-:Y:S01]  /*1bc0*/  STS.64 [R16.X8+0x20], R22 ;  /* 0x0000201610007388 */ /* 0x0001e20000008a00 */
[C---:B------:R-:W-:Y:S01]  /*1bd0*/  LOP3.LUT R3, R0.reuse, 0x3ffffffe, RZ, 0xc0, !PT ;  /* 0x3ffffffe00037812 */ /* 0x040fe200078ec0ff */
[----:B------:R-:W-:-:S03]  /*1be0*/  IMAD.SHL.U32 R2, R0, 0x4, RZ ;  /* 0x0000000400027824 */ /* 0x000fc600078e00ff */
[----:B------:R-:W-:Y:S01]  /*1bf0*/  HFMA2.MMA R9, R22, R18, R9 ;  /* 0x0000001216097235 */ /* 0x000fe20000000009 */
[----:B------:R-:W-:Y:S01]  /*1c00*/  IMAD.IADD R0, R16, 0x1, -R3 ;  /* 0x0000000110007824 */ /* 0x000fe200078e0a03 */
[----:B------:R-:W-:-:S04]  /*1c10*/  LOP3.LUT R2, R2, 0xfffffff8, RZ, 0xc0, !PT ;  /* 0xfffffff802027812 */ /* 0x000fc800078ec0ff */
[----:B------:R-:W-:Y:S02]  /*1c20*/  LEA R0, R17, R0, 0x1 ;  /* 0x0000000011007211 */ /* 0x000fe400078e08ff */
[----:B------:R-:W-:-:S03]  /*1c30*/  IADD3 R2, R2, UR43, RZ ;  /* 0x0000002b02027c10 */ /* 0x000fc6000fffe0ff */
[----:B------:R-:W-:Y:S01]  /*1c40*/  IMAD.SHL.U32 R3, R0, 0x4, RZ ;  /* 0x0000000400037824 */ /* 0x000fe200078e00ff */
[--C-:B------:R-:W-:Y:S02]  /*1c50*/  HADD2.F32 R0, -RZ, R9.reuse.H0_H0 ;  /* 0x20000009ff007230 */ /* 0x100fe40000004100 */
[----:B------:R-:W-:Y:S01]  /*1c60*/  HADD2.F32 R9, -RZ, R9.H1_H1 ;  /* 0x30000009ff097230 */ /* 0x000fe20000004100 */
[----:B------:R-:W-:-:S04]  /*1c70*/  IMAD R2, R2, c[0x0][0x1d4], R3 ;  /* 0x0000750002027a24 */ /* 0x000fc800078e0203 */
[----:B------:R-:W-:-:S04]  /*1c80*/  IMAD.WIDE R2, R2, R5, c[0x0][0x198] ;  /* 0x0000660002027625 */ /* 0x000fc800078e0205 */
[----:B------:R-:W-:Y:S01]  /*1c90*/  FADD.FTZ R9, R0, R9 ;  /* 0x0000000900097221 */ /* 0x000fe20000010000 */
[----:B------:R0:W-:Y:S01]  /*1ca0*/  STG.E.64 [R2.64], R18 ;  /* 0x0000001202007986 */ /* 0x0001e2000c101b24 */
[----:B------:R-:W-:Y:S05]  /*1cb0*/  BRA.DIV ~URZ, `(.L_x_1895) ;  /* 0x000045a27f007947 */ /* 0x000fea000b800000 */
[----:B------:R2:W3:Y:S02]  /*1cc0*/  SHFL.BFLY PT, R0, R9, 0x10, 0x1f ;  /* 0x0e001f0009007f89 */ /* 0x0004e400000e0000 */
.L_x_1949:
[----:B--23--:R-:W-:Y:S01]  /*1cd0*/  FADD.FTZ R9, R9, R0 ;  /* 0x0000000009097221 */ /* 0x00cfe20000010000 */
[----:B------:R-:W-:Y:S05]  /*1ce0*/  BRA.DIV ~URZ, `(.L_x_1896) ;  /* 0x000045f27f007947 */ /* 0x000fea000b800000 */
[----:B------:R-:W2:Y:S02]  /*1cf0*/  SHFL.BFLY PT, R0, R9, 0x8, 0x1f ;  /* 0x0d001f0009007f89 */ /* 0x000ea400000e0000 */
[----:B--2---:R-:W-:-:S05]  /*1d00*/  FADD.FTZ R0, R9, R0 ;  /* 0x0000000009007221 */ /* 0x004fca0000010000 */
[----:B0-----:R-:W0:Y:S02]  /*1d10*/  SHFL.BFLY PT, R3, R0, 0x4, 0x1f ;  /* 0x0c801f0000037f89 */ /* 0x001e2400000e0000 */
[----:B0-----:R-:W-:-:S05]  /*1d20*/  FADD.FTZ R3, R0, R3 ;  /* 0x0000000300037221 */ /* 0x001fca0000010000 */
[----:B------:R-:W0:Y:S02]  /*1d30*/  SHFL.BFLY PT, R2, R3, 0x2, 0x1f ;  /* 0x0c401f0003027f89 */ /* 0x000e2400000e0000 */
[----:B0-----:R-:W-:-:S05]  /*1d40*/  FADD.FTZ R2, R3, R2 ;  /* 0x0000000203027221 */ /* 0x001fca0000010000 */
[----:B------:R0:W2:Y:S02]  /*1d50*/  SHFL.BFLY PT, R5, R2, 0x1, 0x1f ;  /* 0x0c201f0002057f89 */ /* 0x0000a400000e0000 */
.L_x_1950:
[----:B0-2---:R-:W-:Y:S02]  /*1d60*/  FADD.FTZ R2, R5, R2 ;  /* 0x0000000205027221 */ /* 0x005fe40000010000 */
.L_x_1894:
[----:B------:R-:W-:Y:S05]  /*1d70*/  BSYNC B0 ;  /* 0x0000000000007941 */ /* 0x000fea0003800000 */
.L_x_1893:
[----:B------:R-:W-:-:S13]  /*1d80*/  ISETP.NE.AND P0, PT, R16, RZ, PT ;  /* 0x000000ff1000720c */ /* 0x000fda0003f05270 */
[----:B------:R-:W-:Y:S01]  /*1d90*/  @P0 IMAD.MOV.U32 R0, RZ, RZ, -0x800001 ;  /* 0xff7fffffff000424 */ /* 0x000fe200078e00ff */
[----:B------:R-:W-:Y:S05]  /*1da0*/  @P0 BRA `(.L_x_1897) ;  /* 0x0000013000000947 */ /* 0x000fea0003800000 */
[----:B------:R-:W-:Y:S01]  /*1db0*/  ISETP.NE.U32.AND P0, PT, RZ, c[0x0][0x218], PT ;  /* 0x00008600ff007a0c */ /* 0x000fe20003f05070 */
[----:B------:R-:W-:Y:S01]  /*1dc0*/  UIADD3 UR4, -UR45, UR42, URZ ;  /* 0x0000002a2d047290 */ /* 0x000fe2000fffe13f */
[----:B------:R-:W-:Y:S02]  /*1dd0*/  FMUL.FTZ R0, R2, c[0x0][0x1f0] ;  /* 0x00007c0002007a20 */ /* 0x000fe40000410000 */
[----:B------:R-:W-:-:S03]  /*1de0*/  ISETP.NE.AND.EX P0, PT, RZ, c[0x0][0x21c], PT, P0 ;  /* 0x00008700ff007a0c */ /* 0x000fc60003f05300 */
[----:B------:R-:W-:-:S10]  /*1df0*/  IMAD.U32 R7, RZ, RZ, UR4 ;  /* 0x00000004ff077e24 */ /* 0x000fd4000f8e00ff */
[----:B------:R-:W-:Y:S05]  /*1e00*/  @!P0 BRA `(.L_x_1898) ;  /* 0x000000c000008947 */ /* 0x000fea0003800000 */
[----:B-1----:R-:W-:Y:S02]  /*1e10*/  UIADD3 UR4, -UR41, UR42, URZ ;  /* 0x0000002a29047290 */ /* 0x002fe4000fffe13f */
[----:B------:R-:W-:Y:S02]  /*1e20*/  ULDC UR6, c[0x0][0x220] ;  /* 0x0000880000067ab9 */ /* 0x000fe40000000800 */
[----:B------:R-:W-:Y:S02]  /*1e30*/  UIMAD UR5, UR49, UR6, UR4 ;  /* 0x00000006310572a4 */ /* 0x000fe4000f8e0204 */
[----:B------:R-:W-:Y:S02]  /*1e40*/  UMOV UR7, 0x2 ;  /* 0x0000000200077882 */ /* 0x000fe40000000000 */
[----:B------:R-:W-:-:S03]  /*1e50*/  UIMAD UR6, UR5, UR6, UR4 ;  /* 0x00000006050672a4 */ /* 0x000fc6000f8e0204 */
[----:B------:R-:W-:Y:S02]  /*1e60*/  ULDC.64 UR4, c[0x0][0x218] ;  /* 0x0000860000047ab9 */ /* 0x000fe40000000a00 */
[----:B------:R-:W-:-:S06]  /*1e70*/  UIMAD.WIDE UR4, UR6, UR7, UR4 ;  /* 0x00000007060472a5 */ /* 0x000fcc000f8e0204 */
[----:B------:R-:W-:Y:S02]  /*1e80*/  IMAD.U32 R2, RZ, RZ, UR4 ;  /* 0x00000004ff027e24 */ /* 0x000fe4000f8e00ff */
[----:B------:R-:W-:-:S05]  /*1e90*/  IMAD.U32 R3, RZ, RZ, UR5 ;  /* 0x00000005ff037e24 */ /* 0x000fca000f8e00ff */
[----:B------:R-:W2:Y:S02]  /*1ea0*/  LDG.E.U16 R2, [R2.64] ;  /* 0x0000002402027981 */ /* 0x000ea4000c1e1500 */
[----:B--2---:R-:W-:-:S05]  /*1eb0*/  HADD2.F32 R5, -RZ, R2.H0_H0 ;  /* 0x20000002ff057230 */ /* 0x004fca0000004100 */
[----:B------:R-:W-:-:S05]  /*1ec0*/  FADD.FTZ R0, R0, R5 ;  /* 0x0000000500007221 */ /* 0x000fca0000010000 */
.L_x_1898:
[----:B------:R0:W-:Y:S02]  /*1ed0*/  STS [R7.X4+0x120], R0 ;  /* 0x0001200007007388 */ /* 0x0001e40000004800 */
.L_x_1897:
[----:B------:R-:W-:Y:S02]  /*1ee0*/  WARPSYNC 0xffffffff ;  /* 0xffffffff00007948 */ /* 0x000fe40003800000 */
[----:B------:R-:W-:Y:S01]  /*1ef0*/  UIADD3 UR4, UR42, 0xf, -UR45 ;  /* 0x0000000f2a047890 */ /* 0x000fe2000fffe82d */
[----:B------:R-:W-:Y:S01]  /*1f00*/  LEA.HI R2, R16, R16, RZ, 0x1 ;  /* 0x0000001010027211 */ /* 0x000fe200078f08ff */
[----:B------:R-:W-:Y:S02]  /*1f10*/  BAR.SYNC.DEFER_BLOCKING 0x0 ;  /* 0x0000000000007b1d */ /* 0x000fe40000010000 */
[----:B------:R-:W-:Y:S01]  /*1f20*/  USHF.R.S32.HI UR5, URZ, 0x1f, UR4 ;  /* 0x0000001f3f057899 */ /* 0x000fe20008011404 */
[----:B------:R-:W-:-:S03]  /*1f30*/  LEA.HI.SX32 R78, R2, UR45, 0x1f ;  /* 0x0000002d024e7c11 */ /* 0x000fc6000f8ffaff */
[----:B------:R-:W-:Y:S01]  /*1f40*/  ULEA.HI UR5, UR5, UR4, URZ, 0x4 ;  /* 0x0000000405057291 */ /* 0x000fe2000f8f203f */
[----:B------:R-:W-:Y:S02]  /*1f50*/  BSSY B0, `(.L_x_1899) ;  /* 0x000013d000007945 */ /* 0x000fe40003800000 */
[----:B------:R-:W-:Y:S02]  /*1f60*/  ULDC UR4, c[0x0][0x1d0] ;  /* 0x0000740000047ab9 */ /* 0x000fe40000000800 */
[----:B------:R-:W-:Y:S02]  /*1f70*/  ULOP3.LUT UR5, UR5, 0xfffffff0, URZ, 0xc0, !UPT ;  /* 0xfffffff005057892 */ /* 0x000fe4000f8ec03f */
[----:B------:R-:W-:Y:S02]  /*1f80*/  UIMAD UR46, UR46, UR4, UR49 ;  /* 0x000000042e2e72a4 */ /* 0x000fe4000f8e0231 */
[----:B------:R-:W-:Y:S02]  /*1f90*/  UIADD3 UR5, UR45, UR5, URZ ;  /* 0x000000052d057290 */ /* 0x000fe4000fffe03f */
[----:B------:R-:W-:-:S04]  /*1fa0*/  USHF.L.U32 UR46, UR46, 0x7, URZ ;  /* 0x000000072e2e7899 */ /* 0x000fc8000800063f */
[----:B------:R-:W-:-:S13]  /*1fb0*/  ISETP.GE.AND P0, PT, R78, UR5, PT ;  /* 0x000000054e007c0c */ /* 0x000fda000bf06270 */
[----:B------:R-:W-:Y:S05]  /*1fc0*/  @P0 BRA `(.L_x_1900) ;  /* 0x0000135000000947 */ /* 0x000fea0003800000 */
[----:B------:R-:W-:Y:S01]  /*1fd0*/  LOP3.LUT R3, R2, 0x3ffffffe, RZ, 0xc0, !PT ;  /* 0x3ffffffe02037812 */ /* 0x000fe200078ec0ff */
[----:B------:R-:W-:Y:S02]  /*1fe0*/  IMAD.U32 R39, RZ, RZ, UR46 ;  /* 0x0000002eff277e24 */ /* 0x000fe4000f8e00ff */
[----:B------:R-:W-:Y:S02]  /*1ff0*/  IMAD.MOV.U32 R79, RZ, RZ, c[0x0][0x1e8] ;  /* 0x00007a00ff4f7624 */ /* 0x000fe400078e00ff */
[----:B------:R-:W-:Y:S02]  /*2000*/  IMAD.IADD R3, R16, 0x1, -R3 ;  /* 0x0000000110037824 */ /* 0x000fe400078e0a03 */
[----:B------:R-:W-:Y:S01]  /*2010*/  IMAD.U32 R77, RZ, RZ, UR49 ;  /* 0x00000031ff4d7e24 */ /* 0x000fe2000f8e00ff */
[----:B------:R-:W-:Y:S01]  /*2020*/  IADD3 R79, R79, c[0x0][0x210], RZ ;  /* 0x000084004f4f7a10 */ /* 0x000fe20007ffe0ff */
[----:B------:R-:W-:Y:S01]  /*2030*/  IMAD.SHL.U32 R76, R3, 0x4, RZ ;  /* 0x00000004034c7824 */ /* 0x000fe200078e00ff */
[----:B------:R-:W2:Y:S01]  /*2040*/  LDS.64 R36, [R3.X8+0x20] ;  /* 0x0000200003247984 */ /* 0x000ea20000008a00 */
[----:B------:R-:W-:-:S02]  /*2050*/  IMAD.MOV.U32 R38, RZ, RZ, c[0x0][0x220] ;  /* 0x00008800ff267624 */ /* 0x000fc400078e00ff */
[----:B------:R-:W-:Y:S01]  /*2060*/  IMAD R76, R39, c[0x0][0x1d4], R76 ;  /* 0x00007500274c7a24 */ /* 0x000fe200078e024c */
[----:B------:R-:W0:Y:S01]  /*2070*/  LDS.64 R34, [R3.X8+0x30] ;  /* 0x0000300003227984 */ /* 0x000e220000008a00 */
[----:B------:R-:W-:Y:S02]  /*2080*/  IMAD.MOV.U32 R2, RZ, RZ, 0x2 ;  /* 0x00000002ff027424 */ /* 0x000fe400078e00ff */
[----:B------:R-:W-:Y:S01]  /*2090*/  IMAD.U32 R41, RZ, RZ, UR49 ;  /* 0x00000031ff297e24 */ /* 0x000fe2000f8e00ff */
[----:B------:R-:W4:Y:S01]  /*20a0*/  LDS.64 R32, [R3.X8+0x40] ;  /* 0x0000400003207984 */ /* 0x000f220000008a00 */
[----:B------:R-:W-:Y:S01]  /*20b0*/  IMAD R77, R77, R38, UR42 ;  /* 0x0000002a4d4d7e24 */ /* 0x000fe2000f8e0226 */
[----:B------:R-:W-:Y:S02]  /*20c0*/  SHF.R.S32.HI R80, RZ, 0x1f, R76 ;  /* 0x0000001fff507819 */ /* 0x000fe4000001144c */
[----:B------:R-:W3:Y:S04]  /*20d0*/  LDS.64 R30, [R3.X8+0x50] ;  /* 0x00005000031e7984 */ /* 0x000ee80000008a00 */
[----:B------:R-:W1:Y:S04]  /*20e0*/  LDS.64 R28, [R3.X8+0x60] ;  /* 0x00006000031c7984 */ /* 0x000e680000008a00 */
[----:B------:R-:W0:Y:S04]  /*20f0*/  LDS.64 R26, [R3.X8+0x70] ;  /* 0x00007000031a7984 */ /* 0x000e280000008a00 */
[----:B------:R-:W0:Y:S04]  /*2100*/  LDS.64 R24, [R3.X8+0x80] ;  /* 0x0000800003187984 */ /* 0x000e280000008a00 */
[----:B---3--:R-:W3:Y:S04]  /*2110*/  LDS.64 R22, [R3.X8+0x90] ;  /* 0x0000900003167984 */ /* 0x008ee80000008a00 */
[----:B------:R-:W0:Y:S04]  /*2120*/  LDS.64 R20, [R3.X8+0xa0] ;  /* 0x0000a00003147984 */ /* 0x000e280000008a00 */
[----:B----4-:R-:W4:Y:S04]  /*2130*/  LDS.64 R18, [R3.X8+0xb0] ;  /* 0x0000b00003127984 */ /* 0x010f280000008a00 */
[----:B------:R-:W0:Y:S04]  /*2140*/  LDS.64 R14, [R3.X8+0xc0] ;  /* 0x0000c000030e7984 */ /* 0x000e280000008a00 */
[----:B------:R-:W0:Y:S04]  /*2150*/  LDS.64 R12, [R3.X8+0xd0] ;  /* 0x0000d000030c7984 */ /* 0x000e280000008a00 */
[----:B------:R-:W0:Y:S04]  /*2160*/  LDS.64 R10, [R3.X8+0xe0] ;  /* 0x0000e000030a7984 */ /* 0x000e280000008a00 */
[----:B------:R-:W0:Y:S04]  /*2170*/  LDS.64 R8, [R3.X8+0xf0] ;  /* 0x0000f00003087984 */ /* 0x000e280000008a00 */
[----:B0-----:R-:W0:Y:S04]  /*2180*/  LDS.64 R6, [R3.X8+0x100] ;  /* 0x0001000003067984 */ /* 0x001e280000008a00 */
[----:B------:R5:W0:Y:S02]  /*2190*/  LDS.64 R4, [R3.X8+0x110] ;  /* 0x0001100003047984 */ /* 0x000a240000008a00 */
[----:B-123-5:R-:W-:-:S04]  /*21a0*/  IMAD.WIDE R2, R2, R41, c[0x0][0x228] ;  /* 0x00008a0002027625 */ /* 0x02efc800078e0229 */
.L_x_1904:
[----:B------:R-:W-:Y:S02]  /*21b0*/  IABS R73, c[0x0][0x1d4] ;  /* 0x0000750000497a13 */ /* 0x000fe40000000000 */
[----:B------:R-:W-:-:S02]  /*21c0*/  IABS R74, R78 ;  /* 0x0000004e004a7213 */ /* 0x000fc40000000000 */
        /* <DEDUP_REMOVED lines=18> */
[----:B------:R-:W-:Y:S02]  /*22f0*/  @!P2 LOP3.LUT R74, RZ, c[0x0][0x1d4], RZ, 0x33, !PT ;  /* 0x00007500ff4aaa12 */ /* 0x000fe400078e33ff */
[----:B------:R-:W-:Y:S02]  /*2300*/  ISETP.GE.AND P1, PT, R78, UR42, PT ;  /* 0x0000002a4e007c0c */ /* 0x000fe4000bf26270 */
[----:B------:R-:W-:-:S04]  /*2310*/  IADD3 R71, P0, R74, UR47, RZ ;  /* 0x0000002f4a477c10 */ /* 0x000fc8000ff1e0ff */
[----:B------:R-:W-:Y:S02]  /*2320*/  LEA.HI.X.SX32 R72, R74, UR48, 0x1, P0 ;  /* 0x000000304a487c11 */ /* 0x000fe400080f0eff */
[----:B------:R-:W-:-:S04]  /*2330*/  LEA R70, P0, R71, c[0x0][0x1a8], 0x2 ;  /* 0x00006a0047467a11 */ /* 0x000fc800078010ff */
[----:B------:R-:W-:-:S05]  /*2340*/  LEA.HI.X R71, R71, c[0x0][0x1ac], R72, 0x2, P0 ;  /* 0x00006b0047477a11 */ /* 0x000fca00000f1448 */
[----:B------:R-:W2:Y:S04]  /*2350*/  @!P1 LDG.E R72, [R70.64] ;  /* 0x0000002446489981 */ /* 0x000ea8000c1e1900 */
[----:B------:R-:W3:Y:S04]  /*2360*/  @!P1 LDG.E R86, [R70.64] ;  /* 0x0000002446569981 */ /* 0x000ee8000c1e1900 */
[----:B------:R-:W5:Y:S04]  /*2370*/  @!P1 LDG.E R83, [R70.64] ;  /* 0x0000002446539981 */ /* 0x000f68000c1e1900 */
[----:B----4-:R-:W4:Y:S04]  /*2380*/  @!P1 LDG.E R82, [R70.64] ;  /* 0x0000002446529981 */ /* 0x010f28000c1e1900 */
[----:B------:R-:W4:Y:S04]  /*2390*/  @!P1 LDG.E R81, [R70.64] ;  /* 0x0000002446519981 */ /* 0x000f28000c1e1900 */
[----:B------:R-:W4:Y:S01]  /*23a0*/  @!P1 LDG.E R85, [R70.64] ;  /* 0x0000002446559981 */ /* 0x000f22000c1e1900 */
[----:B------:R-:W-:-:S03]  /*23b0*/  @!P1 IMAD.SHL.U32 R73, R74, 0x8, RZ ;  /* 0x000000084a499824 */ /* 0x000fc600078e00ff */
[----:B------:R-:W4:Y:S04]  /*23c0*/  @!P1 LDG.E R90, [R70.64] ;  /* 0x00000024465a9981 */ /* 0x000f28000c1e1900 */
[----:B------:R1:W4:Y:S04]  /*23d0*/  @!P1 LDG.E R88, [R70.64] ;  /* 0x0000002446589981 */ /* 0x000328000c1e1900 */
[----:B------:R1:W4:Y:S01]  /*23e0*/  @!P1 LDG.E R87, [R70.64] ;  /* 0x0000002446579981 */ /* 0x000322000c1e1900 */
[----:B--2---:R-:W-:-:S04]  /*23f0*/  @!P1 IMAD R72, R72, c[0x0][0x1d8], RZ ;  /* 0x0000760048489a24 */ /* 0x004fc800078e02ff */
[----:B------:R-:W-:Y:S02]  /*2400*/  @!P1 IMAD.SHL.U32 R72, R72, 0x80, RZ ;  /* 0x0000008048489824 */ /* 0x000fe400078e00ff */
[----:B---3--:R-:W-:Y:S02]  /*2410*/  @!P1 IMAD R86, R86, c[0x0][0x1d8], RZ ;  /* 0x0000760056569a24 */ /* 0x008fe400078e02ff */
[----:B------:R-:W-:-:S05]  /*2420*/  @!P1 IMAD R73, R72, c[0x0][0x1d4], R73 ;  /* 0x0000750048499a24 */ /* 0x000fca00078e0249 */
[----:B------:R-:W-:-:S04]  /*2430*/  @!P1 IADD3 R75, P0, R76, R73, RZ ;  /* 0x000000494c4b9210 */ /* 0x000fc80007f1e0ff */
[----:B------:R-:W-:Y:S02]  /*2440*/  @!P1 LEA.HI.X.SX32 R84, R73, R80, 0x1, P0 ;  /* 0x0000005049549211 */ /* 0x000fe400000f0eff */
[----:B------:R-:W-:-:S04]  /*2450*/  @!P1 LEA R72, P0, R75, c[0x0][0x198], 0x1 ;  /* 0x000066004b489a11 */ /* 0x000fc800078008ff */
[----:B------:R-:W-:Y:S01]  /*2460*/  @!P1 LEA.HI.X R73, R75, c[0x0][0x19c], R84, 0x1, P0 ;  /* 0x000067004b499a11 */ /* 0x000fe200000f0c54 */
[----:B------:R-:W-:Y:S01]  /*2470*/  @!P1 IMAD.SHL.U32 R75, R86, 0x80, RZ ;  /* 0x00000080564b9824 */ /* 0x000fe200078e00ff */
[----:B------:R-:W-:Y:S01]  /*2480*/  IADD3 R84, R74, c[0x0][0x1d4], RZ ;  /* 0x000075004a547a10 */ /* 0x000fe20007ffe0ff */
[----:B-----5:R-:W-:Y:S02]  /*2490*/  @!P1 IMAD R83, R83, c[0x0][0x1d8], RZ ;  /* 0x0000760053539a24 */ /* 0x020fe400078e02ff */
[----:B----4-:R-:W-:Y:S01]  /*24a0*/  @!P1 IMAD R89, R82, c[0x0][0x1d8], RZ ;  /* 0x0000760052599a24 */ /* 0x010fe200078e02ff */
[----:B------:R2:W3:Y:S01]  /*24b0*/  @!P1 LDG.E.64 R38, [R72.64] ;  /* 0x0000002448269981 */ /* 0x0004e2000c1e1b00 */
[----:B------:R-:W-:-:S04]  /*24c0*/  @!P1 IMAD.SHL.U32 R74, R84, 0x8, RZ ;  /* 0x00000008544a9824 */ /* 0x000fc800078e00ff */
[----:B------:R-:W-:-:S05]  /*24d0*/  @!P1 IMAD R75, R75, c[0x0][0x1d4], R74 ;  /* 0x000075004b4b9a24 */ /* 0x000fca00078e024a */
[----:B------:R-:W-:-:S04]  /*24e0*/  @!P1 IADD3 R86, P0, R76, R75, RZ ;  /* 0x0000004b4c569210 */ /* 0x000fc80007f1e0ff */
[----:B------:R-:W-:Y:S02]  /*24f0*/  @!P1 LEA.HI.X.SX32 R75, R75, R80, 0x1, P0 ;  /* 0x000000504b4b9211 */ /* 0x000fe400000f0eff */
[----:B------:R-:W-:-:S04]  /*2500*/  @!P1 LEA R74, P0, R86, c[0x0][0x198], 0x1 ;  /* 0x00006600564a9a11 */ /* 0x000fc800078008ff */
[----:B------:R-:W-:Y:S02]  /*2510*/  @!P1 LEA.HI.X R75, R86, c[0x0][0x19c], R75, 0x1, P0 ;  /* 0x00006700564b9a11 */ /* 0x000fe400000f0c4b */
[----:B------:R-:W-:Y:S01]  /*2520*/  IADD3 R86, R84, c[0x0][0x1d4], RZ ;  /* 0x0000750054567a10 */ /* 0x000fe20007ffe0ff */
[----:B------:R-:W-:Y:S02]  /*2530*/  @!P1 IMAD.SHL.U32 R84, R83, 0x80, RZ ;  /* 0x0000008053549824 */ /* 0x000fe400078e00ff */
[----:B------:R4:W5:Y:S02]  /*2540*/  @!P1 LDG.E.64 R40, [R74.64] ;  /* 0x000000244a289981 */ /* 0x000964000c1e1b00 */
[C---:B------:R-:W-:Y:S01]  /*2550*/  @!P1 IMAD.SHL.U32 R83, R86.reuse, 0x8, RZ ;  /* 0x0000000856539824 */ /* 0x040fe200078e00ff */
[----:B------:R-:W-:-:S03]  /*2560*/  IADD3 R82, R86, c[0x0][0x1d4], RZ ;  /* 0x0000750056527a10 */ /* 0x000fc60007ffe0ff */
[----:B------:R-:W-:Y:S02]  /*2570*/  @!P1 IMAD R83, R84, c[0x0][0x1d4], R83 ;  /* 0x0000750054539a24 */ /* 0x000fe400078e0253 */
[----:B----4-:R-:W-:-:S03]  /*2580*/  @!P1 IMAD.SHL.U32 R75, R89, 0x80, RZ ;  /* 0x00000080594b9824 */ /* 0x010fc600078e00ff */
[----:B--2---:R-:W-:Y:S01]  /*2590*/  @!P1 IADD3 R73, P0, R76, R83, RZ ;  /* 0x000000534c499210 */ /* 0x004fe20007f1e0ff */
[----:B------:R-:W-:-:S03]  /*25a0*/  @!P1 IMAD.SHL.U32 R74, R82, 0x8, RZ ;  /* 0x00000008524a9824 */ /* 0x000fc600078e00ff */
[-C--:B------:R-:W-:Y:S01]  /*25b0*/  @!P1 LEA.HI.X.SX32 R84, R83, R80.reuse, 0x1, P0 ;  /* 0x0000005053549211 */ /* 0x080fe200000f0eff */
[----:B------:R-:W-:Y:S01]  /*25c0*/  @!P1 IMAD R75, R75, c[0x0][0x1d4], R74 ;  /* 0x000075004b4b9a24 */ /* 0x000fe200078e024a */
[C---:B------:R-:W-:Y:S01]  /*25d0*/  @!P1 LEA R72, P0, R73.reuse, c[0x0][0x198], 0x1 ;  /* 0x0000660049489a11 */ /* 0x040fe200078008ff */
[----:B------:R1:W2:Y:S03]  /*25e0*/  @!P1 LDG.E R83, [R70.64] ;  /* 0x0000002446539981 */ /* 0x0002a6000c1e1900 */
[----:B------:R-:W-:Y:S02]  /*25f0*/  @!P1 LEA.HI.X R73, R73, c[0x0][0x19c], R84, 0x1, P0 ;  /* 0x0000670049499a11 */ /* 0x000fe400000f0c54 */
[----:B------:R-:W-:Y:S02]  /*2600*/  @!P1 IADD3 R84, P0, R76, R75, RZ ;  /* 0x0000004b4c549210 */ /* 0x000fe40007f1e0ff */
[----:B------:R-:W-:Y:S01]  /*2610*/  IADD3 R91, R82, c[0x0][0x1d4], RZ ;  /* 0x00007500525b7a10 */ /* 0x000fe20007ffe0ff */
[----:B------:R4:W3:Y:S01]  /*2620*/  @!P1 LDG.E.64 R42, [R72.64] ;  /* 0x00000024482a9981 */ /* 0x0008e2000c1e1b00 */
[----:B------:R-:W-:-:S02]  /*2630*/  @!P1 LEA.HI.X.SX32 R75, R75, R80, 0x1, P0 ;  /* 0x000000504b4b9211 */ /* 0x000fc400000f0eff */
[C---:B------:R-:W-:Y:S01]  /*2640*/  @!P1 LEA R74, P0, R84.reuse, c[0x0][0x198], 0x1 ;  /* 0x00006600544a9a11 */ /* 0x040fe200078008ff */
[----:B------:R1:W3:Y:S03]  /*2650*/  @!P1 LDG.E R82, [R70.64] ;  /* 0x0000002446529981 */ /* 0x0002e6000c1e1900 */
[----:B------:R-:W-:Y:S01]  /*2660*/  @!P1 LEA.HI.X R75, R84, c[0x0][0x19c], R75, 0x1, P0 ;  /* 0x00006700544b9a11 */ /* 0x000fe200000f0c4b */
[----:B------:R-:W-:Y:S02]  /*2670*/  @!P1 IMAD R84, R81, c[0x0][0x1d8], RZ ;  /* 0x0000760051549a24 */ /* 0x000fe400078e02ff */
[C---:B----4-:R-:W-:Y:S01]  /*2680*/  @!P1 IMAD.SHL.U32 R72, R91.reuse, 0x8, RZ ;  /* 0x000000085b489824 */ /* 0x050fe200078e00ff */
[----:B------:R1:W4:Y:S01]  /*2690*/  @!P1 LDG.E R81, [R70.64] ;  /* 0x0000002446519981 */ /* 0x000322000c1e1900 */
[----:B------:R-:W-:Y:S01]  /*26a0*/  @!P1 IMAD.SHL.U32 R89, R84, 0x80, RZ ;  /* 0x0000008054599824 */ /* 0x000fe200078e00ff */
[----:B------:R-:W-:-:S02]  /*26b0*/  IADD3 R91, R91, c[0x0][0x1d4], RZ ;  /* 0x000075005b5b7a10 */ /* 0x000fc40007ffe0ff */
[----:B------:R1:W3:Y:S01]  /*26c0*/  @!P1 LDG.E R84, [R70.64] ;  /* 0x0000002446549981 */ /* 0x0002e2000c1e1900 */
[----:B------:R-:W-:-:S03]  /*26d0*/  @!P1 IMAD R73, R89, c[0x0][0x1d4], R72 ;  /* 0x0000750059499a24 */ /* 0x000fc600078e0248 */
[----:B------:R0:W3:Y:S02]  /*26e0*/  @!P1 LDG.E.64 R44, [R74.64] ;  /* 0x000000244a2c9981 */ /* 0x0000e4000c1e1b00 */
[----:B------:R-:W-:-:S04]  /*26f0*/  @!P1 IADD3 R86, P0, R76, R73, RZ ;  /* 0x000000494c569210 */ /* 0x000fc80007f1e0ff */
[----:B------:R-:W-:Y:S02]  /*2700*/  @!P1 LEA.HI.X.SX32 R73, R73, R80, 0x1, P0 ;  /* 0x0000005049499211 */ /* 0x000fe400000f0eff */
[----:B------:R-:W-:-:S04]  /*2710*/  @!P1 LEA R72, P0, R86, c[0x0][0x198], 0x1 ;  /* 0x0000660056489a11 */ /* 0x000fc800078008ff */
[----:B------:R-:W-:Y:S01]  /*2720*/  @!P1 LEA.HI.X R73, R86, c[0x0][0x19c], R73, 0x1, P0 ;  /* 0x0000670056499a11 */ /* 0x000fe200000f0c49 */
[----:B------:R-:W-:Y:S02]  /*2730*/  @!P1 IMAD R86, R85, c[0x0][0x1d8], RZ ;  /* 0x0000760055569a24 */ /* 0x000fe400078e02ff */
[----:B------:R1:W5:Y:S02]  /*2740*/  @!P1 LDG.E R85, [R70.64] ;  /* 0x0000002446559981 */ /* 0x000364000c1e1900 */
[----:B------:R-:W-:Y:S02]  /*2750*/  @!P1 IMAD.SHL.U32 R89, R86, 0x80, RZ ;  /* 0x0000008056599824 */ /* 0x000fe400078e00ff */
[----:B------:R-:W-:Y:S01]  /*2760*/  @!P1 IMAD.SHL.U32 R86, R91, 0x8, RZ ;  /* 0x000000085b569824 */ /* 0x000fe200078e00ff */
[----:B------:R1:W5:Y:S03]  /*2770*/  @!P1 LDG.E.64 R46, [R72.64] ;  /* 0x00000024482e9981 */ /* 0x000366000c1e1b00 */
[----:B0-----:R-:W-:-:S02]  /*2780*/  @!P1 IMAD R75, R89, c[0x0][0x1d4], R86 ;  /* 0x00007500594b9a24 */ /* 0x001fc400078e0256 */
[----:B------:R1:W5:Y:S04]  /*2790*/  @!P1 LDG.E R86, [R70.64] ;  /* 0x0000002446569981 */ /* 0x000368000c1e1900 */
[----:B------:R1:W5:Y:S01]  /*27a0*/  @!P1 LDG.E R89, [R70.64] ;  /* 0x0000002446599981 */ /* 0x000362000c1e1900 */
[----:B------:R-:W-:Y:S01]  /*27b0*/  @!P1 IMAD R90, R90, c[0x0][0x1d8], RZ ;  /* 0x000076005a5a9a24 */ /* 0x000fe200078e02ff */
[----:B------:R-:W-:Y:S02]  /*27c0*/  IADD3 R91, R91, c[0x0][0x1d4], RZ ;  /* 0x000075005b5b7a10 */ /* 0x000fe40007ffe0ff */
[----:B------:R-:W-:Y:S01]  /*27d0*/  @!P1 IADD3 R92, P0, R76, R75, RZ ;  /* 0x0000004b4c5c9210 */ /* 0x000fe20007f1e0ff */
[----:B------:R-:W-:Y:S02]  /*27e0*/  @!P1 IMAD.SHL.U32 R93, R90, 0x80, RZ ;  /* 0x000000805a5d9824 */ /* 0x000fe400078e00ff */
[----:B------:R-:W-:Y:S01]  /*27f0*/  @!P1 IMAD.SHL.U32 R90, R91, 0x8, RZ ;  /* 0x000000085b5a9824 */ /* 0x000fe200078e00ff */
[----:B------:R-:W-:-:S02]  /*2800*/  @!P1 LEA.HI.X.SX32 R75, R75, R80, 0x1, P0 ;  /* 0x000000504b4b9211 */ /* 0x000fc400000f0eff */
[----:B------:R-:W-:Y:S01]  /*2810*/  @!P1 LEA R74, P0, R92, c[0x0][0x198], 0x1 ;  /* 0x000066005c4a9a11 */ /* 0x000fe200078008ff */
[----:B------:R-:W-:-:S03]  /*2820*/  @!P1 IMAD R93, R93, c[0x0][0x1d4], R90 ;  /* 0x000075005d5d9a24 */ /* 0x000fc600078e025a */
[----:B------:R-:W-:Y:S02]  /*2830*/  @!P1 LEA.HI.X R75, R92, c[0x0][0x19c], R75, 0x1, P0 ;  /* 0x000067005c4b9a11 */ /* 0x000fe400000f0c4b */
[----:B-1----:R-:W-:Y:S01]  /*2840*/  @!P1 IADD3 R71, P0, R76, R93, RZ ;  /* 0x0000005d4c479210 */ /* 0x002fe20007f1e0ff */
[----:B------:R-:W-:Y:S01]  /*2850*/  @!P1 IMAD R88, R88, c[0x0][0x1d8], RZ ;  /* 0x0000760058589a24 */ /* 0x000fe200078e02ff */
[----:B------:R-:W-:Y:S01]  /*2860*/  IADD3 R91, R91, c[0x0][0x1d4], RZ ;  /* 0x000075005b5b7a10 */ /* 0x000fe20007ffe0ff */
[----:B------:R0:W5:Y:S01]  /*2870*/  @!P1 LDG.E.64 R48, [R74.64] ;  /* 0x000000244a309981 */ /* 0x000162000c1e1b00 */
[----:B------:R-:W-:Y:S02]  /*2880*/  @!P1 LEA.HI.X.SX32 R72, R93, R80, 0x1, P0 ;  /* 0x000000505d489211 */ /* 0x000fe400000f0eff */
[----:B------:R-:W-:Y:S01]  /*2890*/  @!P1 LEA R70, P0, R71, c[0x0][0x198], 0x1 ;  /* 0x0000660047469a11 */ /* 0x000fe200078008ff */
[----:B------:R-:W-:-:S03]  /*28a0*/  @!P1 IMAD.SHL.U32 R73, R88, 0x80, RZ ;  /* 0x0000008058499824 */ /* 0x000fc600078e00ff */
[----:B------:R-:W-:Y:S02]  /*28b0*/  @!P1 LEA.HI.X R71, R71, c[0x0][0x19c], R72, 0x1, P0 ;  /* 0x0000670047479a11 */ /* 0x000fe400000f0c48 */
[----:B------:R-:W-:Y:S01]  /*28c0*/  @!P1 SHF.L.U32 R72, R91, 0x3, RZ ;  /* 0x000000035b489819 */ /* 0x000fe200000006ff */
[----:B------:R-:W-:Y:S02]  /*28d0*/  @!P1 IMAD R87, R87, c[0x0][0x1d8], RZ ;  /* 0x0000760057579a24 */ /* 0x000fe400078e02ff */
[----:B------:R1:W5:Y:S02]  /*28e0*/  @!P1 LDG.E.64 R50, [R70.64] ;  /* 0x0000002446329981 */ /* 0x000364000c1e1b00 */
[----:B------:R-:W-:-:S05]  /*28f0*/  @!P1 IMAD R73, R73, c[0x0][0x1d4], R72 ;  /* 0x0000750049499a24 */ /* 0x000fca00078e0248 */
[----:B0-----:R-:W-:Y:S02]  /*2900*/  @!P1 IADD3 R74, P0, R76, R73, RZ ;  /* 0x000000494c4a9210 */ /* 0x001fe40007f1e0ff */
[----:B------:R-:W-:Y:S02]  /*2910*/  IADD3 R91, R91, c[0x0][0x1d4], RZ ;  /* 0x000075005b5b7a10 */ /* 0x000fe40007ffe0ff */
[----:B------:R-:W-:Y:S02]  /*2920*/  @!P1 LEA.HI.X.SX32 R73, R73, R80, 0x1, P0 ;  /* 0x0000005049499211 */ /* 0x000fe400000f0eff */
[----:B------:R-:W-:Y:S01]  /*2930*/  @!P1 LEA R72, P0, R74, c[0x0][0x198], 0x1 ;  /* 0x000066004a489a11 */ /* 0x000fe200078008ff */
[----:B------:R-:W-:-:S03]  /*2940*/  @!P1 IMAD.SHL.U32 R75, R87, 0x80, RZ ;  /* 0x00000080574b9824 */ /* 0x000fc600078e00ff */
[----:B------:R-:W-:Y:S01]  /*2950*/  @!P1 LEA.HI.X R73, R74, c[0x0][0x19c], R73, 0x1, P0 ;  /* 0x000067004a499a11 */ /* 0x000fe200000f0c49 */
[----:B------:R-:W-:-:S04]  /*2960*/  @!P1 IMAD.SHL.U32 R74, R91, 0x8, RZ ;  /* 0x000000085b4a9824 */ /* 0x000fc800078e00ff */
[----:B------:R-:W-:Y:S01]  /*2970*/  @!P1 IMAD R75, R75, c[0x0][0x1d4], R74 ;  /* 0x000075004b4b9a24 */ /* 0x000fe200078e024a */
[----:B------:R0:W5:Y:S04]  /*2980*/  @!P1 LDG.E.64 R52, [R72.64] ;  /* 0x0000002448349981 */ /* 0x000168000c1e1b00 */
[----:B-1----:R-:W-:Y:S02]  /*2990*/  @!P1 IADD3 R71, P0, R76, R75, RZ ;  /* 0x0000004b4c479210 */ /* 0x002fe40007f1e0ff */
[----:B------:R-:W-:Y:S02]  /*29a0*/  IADD3 R91, R91, c[0x0][0x1d4], RZ ;  /* 0x000075005b5b7a10 */ /* 0x000fe40007ffe0ff */
[----:B------:R-:W-:Y:S02]  /*29b0*/  @!P1 LEA.HI.X.SX32 R74, R75, R80, 0x1, P0 ;  /* 0x000000504b4a9211 */ /* 0x000fe400000f0eff */
[----:B------:R-:W-:-:S04]  /*29c0*/  @!P1 LEA R70, P0, R71, c[0x0][0x198], 0x1 ;  /* 0x0000660047469a11 */ /* 0x000fc800078008ff */
[----:B------:R-:W-:Y:S01]  /*29d0*/  @!P1 LEA.HI.X R71, R71, c[0x0][0x19c], R74, 0x1, P0 ;  /* 0x0000670047479a11 */ /* 0x000fe200000f0c4a */
[----:B------:R-:W-:-:S04]  /*29e0*/  @!P1 IMAD.SHL.U32 R74, R91, 0x8, RZ ;  /* 0x000000085b4a9824 */ /* 0x000fc800078e00ff */
[----:B------:R1:W5:Y:S01]  /*29f0*/  @!P1 LDG.E.64 R54, [R70.64] ;  /* 0x0000002446369981 */ /* 0x000362000c1e1b00 */
[----:B--2---:R-:W-:-:S04]  /*2a00*/  @!P1 IMAD R83, R83, c[0x0][0x1d8], RZ ;  /* 0x0000760053539a24 */ /* 0x004fc800078e02ff */
[----:B------:R-:W-:-:S04]  /*2a10*/  @!P1 IMAD.SHL.U32 R83, R83, 0x80, RZ ;  /* 0x0000008053539824 */ /* 0x000fc800078e00ff */
[----:B0-----:R-:W-:Y:S02]  /*2a20*/  @!P1 IMAD R73, R83, c[0x0][0x1d4], R74 ;  /* 0x0000750053499a24 */ /* 0x001fe400078e024a */
[----:B----4-:R-:W-:Y:S01]  /*2a30*/  @!P1 IMAD R75, R81, c[0x0][0x1d8], RZ ;  /* 0x00007600514b9a24 */ /* 0x010fe200078e02ff */
[----:B------:R-:W-:-:S04]  /*2a40*/  IADD3 R81, R91, c[0x0][0x1d4], RZ ;  /* 0x000075005b517a10 */ /* 0x000fc80007ffe0ff */
[----:B------:R-:W-:Y:S01]  /*2a50*/  IADD3 R74, R81, c[0x0][0x1d4], RZ ;  /* 0x00007500514a7a10 */ /* 0x000fe20007ffe0ff */
[----:B------:R-:W-:Y:S01]  /*2a60*/  @!P1 IMAD.SHL.U32 R72, R75, 0x80, RZ ;  /* 0x000000804b489824 */ /* 0x000fe200078e00ff */
[----:B-1----:R-:W-:Y:S01]  /*2a70*/  @!P1 IADD3 R71, P0, R76, R73, RZ ;  /* 0x000000494c479210 */ /* 0x002fe20007f1e0ff */
[----:B------:R-:W-:Y:S02]  /*2a80*/  @!P1 IMAD.SHL.U32 R81, R81, 0x8, RZ ;  /* 0x0000000851519824 */ /* 0x000fe400078e00ff */
[C---:B------:R-:W-:Y:S01]  /*2a90*/  @!P1 IMAD.SHL.U32 R75, R74.reuse, 0x8, RZ ;  /* 0x000000084a4b9824 */ /* 0x040fe200078e00ff */
[----:B------:R-:W-:Y:S01]  /*2aa0*/  IADD3 R74, R74, c[0x0][0x1d4], RZ ;  /* 0x000075004a4a7a10 */ /* 0x000fe20007ffe0ff */
[----:B---3--:R-:W-:Y:S02]  /*2ab0*/  @!P1 IMAD R82, R82, c[0x0][0x1d8], RZ ;  /* 0x0000760052529a24 */ /* 0x008fe400078e02ff */
[----:B------:R-:W-:Y:S01]  /*2ac0*/  @!P1 IMAD R81, R72, c[0x0][0x1d4], R81 ;  /* 0x0000750048519a24 */ /* 0x000fe200078e0251 */
[----:B------:R-:W-:-:S02]  /*2ad0*/  @!P1 LEA.HI.X.SX32 R72, R73, R80, 0x1, P0 ;  /* 0x0000005049489211 */ /* 0x000fc400000f0eff */
[----:B------:R-:W-:Y:S01]  /*2ae0*/  @!P1 LEA R70, P0, R71, c[0x0][0x198], 0x1 ;  /* 0x0000660047469a11 */ /* 0x000fe200078008ff */
[----:B------:R-:W-:Y:S01]  /*2af0*/  @!P1 IMAD.SHL.U32 R82, R82, 0x80, RZ ;  /* 0x0000008052529824 */ /* 0x000fe200078e00ff */
[----:B------:R-:W-:Y:S01]  /*2b00*/  IADD3 R83, R74, c[0x0][0x1d4], RZ ;  /* 0x000075004a537a10 */ /* 0x000fe20007ffe0ff */
[----:B------:R-:W-:Y:S02]  /*2b10*/  @!P1 IMAD R84, R84, c[0x0][0x1d8], RZ ;  /* 0x0000760054549a24 */ /* 0x000fe400078e02ff */
[----:B-----5:R-:W-:Y:S01]  /*2b20*/  @!P1 IMAD R85, R85, c[0x0][0x1d8], RZ ;  /* 0x0000760055559a24 */ /* 0x020fe200078e02ff */
[----:B------:R-:W-:Y:S01]  /*2b30*/  @!P1 LEA.HI.X R71, R71, c[0x0][0x19c], R72, 0x1, P0 ;  /* 0x0000670047479a11 */ /* 0x000fe200000f0c48 */
[----:B------:R-:W-:Y:S01]  /*2b40*/  @!P1 IMAD.SHL.U32 R73, R74, 0x8, RZ ;  /* 0x000000084a499824 */ /* 0x000fe200078e00ff */
[----:B------:R-:W-:Y:S01]  /*2b50*/  @!P1 IADD3 R74, P0, R76, R81, RZ ;  /* 0x000000514c4a9210 */ /* 0x000fe20007f1e0ff */
[----:B------:R-:W-:Y:S02]  /*2b60*/  @!P1 IMAD.SHL.U32 R72, R85, 0x80, RZ ;  /* 0x0000008055489824 */ /* 0x000fe400078e00ff */
[----:B------:R-:W-:Y:S01]  /*2b70*/  @!P1 IMAD R75, R82, c[0x0][0x1d4], R75 ;  /* 0x00007500524b9a24 */ /* 0x000fe200078e024b */
[----:B------:R0:W2:Y:S01]  /*2b80*/  @!P1 LDG.E.64 R56, [R70.64] ;  /* 0x0000002446389981 */ /* 0x0000a2000c1e1b00 */
[----:B------:R-:W-:Y:S01]  /*2b90*/  @!P1 IMAD.SHL.U32 R85, R83, 0x8, RZ ;  /* 0x0000000853559824 */ /* 0x000fe200078e00ff */
[----:B------:R-:W-:Y:S01]  /*2ba0*/  @!P1 LEA.HI.X.SX32 R81, R81, R80, 0x1, P0 ;  /* 0x0000005051519211 */ /* 0x000fe200000f0eff */
[----:B------:R-:W-:Y:S01]  /*2bb0*/  @!P1 IMAD.SHL.U32 R84, R84, 0x80, RZ ;  /* 0x0000008054549824 */ /* 0x000fe200078e00ff */
[----:B------:R-:W-:Y:S01]  /*2bc0*/  @!P1 LEA R82, P0, R74, c[0x0][0x198], 0x1 ;  /* 0x000066004a529a11 */ /* 0x000fe200078008ff */
[----:B------:R-:W-:Y:S01]  /*2bd0*/  @!P1 IMAD R85, R72, c[0x0][0x1d4], R85 ;  /* 0x0000750048559a24 */ /* 0x000fe200078e0255 */
[----:B------:R-:W-:Y:S01]  /*2be0*/  @!P1 IADD3 R72, P2, R76, R75, RZ ;  /* 0x0000004b4c489210 */ /* 0x000fe20007f5e0ff */
[----:B------:R-:W-:Y:S01]  /*2bf0*/  @!P1 IMAD R73, R84, c[0x0][0x1d4], R73 ;  /* 0x0000750054499a24 */ /* 0x000fe200078e0249 */
[----:B------:R-:W-:-:S02]  /*2c00*/  IADD3 R84, R83, c[0x0][0x1d4], RZ ;  /* 0x0000750053547a10 */ /* 0x000fc40007ffe0ff */
[----:B------:R-:W-:Y:S02]  /*2c10*/  @!P1 LEA.HI.X R83, R74, c[0x0][0x19c], R81, 0x1, P0 ;  /* 0x000067004a539a11 */ /* 0x000fe400000f0c51 */
[-C--:B------:R-:W-:Y:S02]  /*2c20*/  @!P1 LEA.HI.X.SX32 R75, R75, R80.reuse, 0x1, P2 ;  /* 0x000000504b4b9211 */ /* 0x080fe400010f0eff */
[----:B0-----:R-:W-:Y:S01]  /*2c30*/  @!P1 LEA R70, P0, R72, c[0x0][0x198], 0x1 ;  /* 0x0000660048469a11 */ /* 0x001fe200078008ff */
[----:B------:R-:W-:Y:S01]  /*2c40*/  @!P1 IMAD R86, R86, c[0x0][0x1d8], RZ ;  /* 0x0000760056569a24 */ /* 0x000fe200078e02ff */
[----:B------:R0:W3:Y:S02]  /*2c50*/  @!P1 LDG.E.64 R58, [R82.64] ;  /* 0x00000024523a9981 */ /* 0x0000e4000c1e1b00 */
[----:B------:R-:W-:Y:S01]  /*2c60*/  @!P1 LEA.HI.X R71, R72, c[0x0][0x19c], R75, 0x1, P0 ;  /* 0x0000670048479a11 */ /* 0x000fe200000f0c4b */
[----:B------:R-:W-:Y:S01]  /*2c70*/  @!P1 IMAD.SHL.U32 R86, R86, 0x80, RZ ;  /* 0x0000008056569824 */ /* 0x000fe200078e00ff */
[----:B------:R-:W-:Y:S01]  /*2c80*/  @!P1 IADD3 R87, P0, R76, R73, RZ ;  /* 0x000000494c579210 */ /* 0x000fe20007f1e0ff */
[----:B------:R-:W-:Y:S01]  /*2c90*/  @!P1 IMAD.SHL.U32 R81, R84, 0x8, RZ ;  /* 0x0000000854519824 */ /* 0x000fe200078e00ff */
[----:B------:R-:W-:Y:S01]  /*2ca0*/  @!P1 IADD3 R75, P2, R76, R85, RZ ;  /* 0x000000554c4b9210 */ /* 0x000fe20007f5e0ff */
[----:B------:R-:W-:Y:S01]  /*2cb0*/  @!P1 IMAD R89, R89, c[0x0][0x1d8], RZ ;  /* 0x0000760059599a24 */ /* 0x000fe200078e02ff */
[----:B------:R-:W-:Y:S01]  /*2cc0*/  IADD3 R84, R84, c[0x0][0x1d4], RZ ;  /* 0x0000750054547a10 */ /* 0x000fe20007ffe0ff */
[----:B------:R-:W-:Y:S01]  /*2cd0*/  @!P1 IMAD R81, R86, c[0x0][0x1d4], R81 ;  /* 0x0000750056519a24 */ /* 0x000fe200078e0251 */
[----:B------:R-:W-:Y:S01]  /*2ce0*/  @!P1 LEA.HI.X.SX32 R88, R73, R80, 0x1, P0 ;  /* 0x0000005049589211 */ /* 0x000fe200000f0eff */
[----:B------:R1:W4:Y:S01]  /*2cf0*/  @!P1 LDG.E.64 R60, [R70.64] ;  /* 0x00000024463c9981 */ /* 0x000322000c1e1b00 */
[----:B------:R-:W-:-:S02]  /*2d00*/  @!P1 LEA R72, P0, R87, c[0x0][0x198], 0x1 ;  /* 0x0000660057489a11 */ /* 0x000fc400078008ff */
[-C--:B------:R-:W-:Y:S02]  /*2d10*/  @!P1 LEA.HI.X.SX32 R86, R85, R80.reuse, 0x1, P2 ;  /* 0x0000005055569211 */ /* 0x080fe400010f0eff */
[----:B------:R-:W-:Y:S01]  /*2d20*/  @!P1 LEA R74, P2, R75, c[0x0][0x198], 0x1 ;  /* 0x000066004b4a9a11 */ /* 0x000fe200078408ff */
[----:B------:R-:W-:Y:S01]  /*2d30*/  @!P1 IMAD.SHL.U32 R89, R89, 0x80, RZ ;  /* 0x0000008059599824 */ /* 0x000fe200078e00ff */
[----:B------:R-:W-:Y:S01]  /*2d40*/  @!P1 LEA.HI.X R73, R87, c[0x0][0x19c], R88, 0x1, P0 ;  /* 0x0000670057499a11 */ /* 0x000fe200000f0c58 */
[----:B------:R-:W-:Y:S01]  /*2d50*/  @!P1 IMAD.SHL.U32 R84, R84, 0x8, RZ ;  /* 0x0000000854549824 */ /* 0x000fe200078e00ff */
[----:B------:R-:W-:Y:S02]  /*2d60*/  @!P1 LEA.HI.X R75, R75, c[0x0][0x19c], R86, 0x1, P2 ;  /* 0x000067004b4b9a11 */ /* 0x000fe400010f0c56 */
[----:B------:R-:W-:Y:S01]  /*2d70*/  @!P1 IADD3 R85, P2, R76, R81, RZ ;  /* 0x000000514c559210 */ /* 0x000fe20007f5e0ff */
[----:B0-----:R-:W-:Y:S01]  /*2d80*/  @!P1 IMAD R83, R89, c[0x0][0x1d4], R84 ;  /* 0x0000750059539a24 */ /* 0x001fe200078e0254 */
[----:B------:R0:W5:Y:S02]  /*2d90*/  @!P1 LDG.E.64 R62, [R72.64] ;  /* 0x00000024483e9981 */ /* 0x000164000c1e1b00 */
[----:B------:R-:W-:-:S02]  /*2da0*/  @!P1 LEA.HI.X.SX32 R88, R81, R80, 0x1, P2 ;  /* 0x0000005051589211 */ /* 0x000fc400010f0eff */
[C---:B------:R-:W-:Y:S01]  /*2db0*/  @!P1 LEA R84, P2, R85.reuse, c[0x0][0x198], 0x1 ;  /* 0x0000660055549a11 */ /* 0x040fe200078408ff */
[----:B------:R-:W5:Y:S01]  /*2dc0*/  @!P1 LDG.E.64 R64, [R74.64] ;  /* 0x000000244a409981 */ /* 0x000f62000c1e1b00 */
[----:B------:R-:W-:Y:S02]  /*2dd0*/  @!P1 IADD3 R86, P3, R76, R83, RZ ;  /* 0x000000534c569210 */ /* 0x000fe40007f7e0ff */
[----:B------:R-:W-:Y:S02]  /*2de0*/  ISETP.NE.U32.AND P0, PT, RZ, c[0x0][0x200], PT ;  /* 0x00008000ff007a0c */ /* 0x000fe40003f05070 */
[----:B------:R-:W-:Y:S02]  /*2df0*/  @!P1 LEA.HI.X R85, R85, c[0x0][0x19c], R88, 0x1, P2 ;  /* 0x0000670055559a11 */ /* 0x000fe400010f0c58 */
[----:B------:R-:W-:Y:S02]  /*2e00*/  @!P1 LEA.HI.X.SX32 R83, R83, R80, 0x1, P3 ;  /* 0x0000005053539211 */ /* 0x000fe400018f0eff */
[----:B------:R-:W-:Y:S01]  /*2e10*/  ISETP.NE.AND.EX P0, PT, RZ, c[0x0][0x204], PT, P0 ;  /* 0x00008100ff007a0c */ /* 0x000fe20003f05300 */
[----:B------:R-:W5:Y:S01]  /*2e20*/  @!P1 LDG.E.64 R66, [R84.64] ;  /* 0x0000002454429981 */ /* 0x000f62000c1e1b00 */
[----:B------:R-:W-:-:S04]  /*2e30*/  @!P1 LEA R82, P3, R86, c[0x0][0x198], 0x1 ;  /* 0x0000660056529a11 */ /* 0x000fc800078608ff */
[----:B------:R-:W-:Y:S01]  /*2e40*/  @!P1 LEA.HI.X R83, R86, c[0x0][0x19c], R83, 0x1, P3 ;  /* 0x0000670056539a11 */ /* 0x000fe200018f0c53 */
[----:B-1----:R-:W-:-:S04]  /*2e50*/  IMAD.U32 R71, RZ, RZ, UR47 ;  /* 0x0000002fff477e24 */ /* 0x002fc8000f8e00ff */
[----:B------:R-:W5:Y:S01]  /*2e60*/  @!P1 LDG.E.64 R68, [R82.64] ;  /* 0x0000002452449981 */ /* 0x000f62000c1e1b00 */
[----:B------:R-:W-:Y:S02]  /*2e70*/  MOV R86, UR48 ;  /* 0x0000003000567c02 */ /* 0x000fe40008000f00 */
[----:B------:R-:W-:Y:S02]  /*2e80*/  @P0 IADD3 R70, P2, P3, R78, c[0x0][0x200], R71 ;  /* 0x000080004e460a10 */ /* 0x000fe40007b5e047 */
[----:B------:R-:W-:-:S04]  /*2e90*/  @P0 SHF.R.S32.HI R71, RZ, 0x1f, R78 ;  /* 0x0000001fff470819 */ /* 0x000fc8000001144e */
[----:B------:R-:W-:-:S05]  /*2ea0*/  @P0 IADD3.X R71, R71, c[0x0][0x204], R86, P2, P3 ;  /* 0x0000810047470a10 */ /* 0x000fca00017e6456 */
[----:B------:R1:W5:Y:S02]  /*2eb0*/  @P0 LDG.E.U8 R70, [R70.64] ;  /* 0x0000002446460981 */ /* 0x000364000c1e1100 */
[----:B-1----:R-:W-:-:S06]  /*2ec0*/  HMUL2 R71, R36, R38 ;  /* 0x0000002624477232 */ /* 0x002fcc0000000000 */
[----:B------:R-:W-:-:S06]  /*2ed0*/  HFMA2.MMA R71, R34, R40, R71 ;  /* 0x0000002822477235 */ /* 0x000fcc0000000047 */
[----:B------:R-:W-:-:S06]  /*2ee0*/  HFMA2.MMA R71, R32, R42, R71 ;  /* 0x0000002a20477235 */ /* 0x000fcc0000000047 */
[----:B------:R-:W-:-:S06]  /*2ef0*/  HFMA2.MMA R71, R30, R44, R71 ;  /* 0x0000002c1e477235 */ /* 0x000fcc0000000047 */
[----:B------:R-:W-:Y:S02]  /*2f00*/  HFMA2.MMA R71, R28, R46, R71 ;  /* 0x0000002e1c477235 */ /* 0x000fe40000000047 */
[----:B0-----:R-:W-:-:S04]  /*2f10*/  HFMA2.MMA R72, R37, R39, -RZ ;  /* 0x0000002725487235 */ /* 0x001fc800001000ff */
[----:B------:R-:W-:-:S06]  /*2f20*/  HFMA2.MMA R71, R26, R48, R71 ;  /* 0x000000301a477235 */ /* 0x000fcc0000000047 */
[----:B------:R-:W-:Y:S01]  /*2f30*/  HFMA2.MMA R71, R24, R50, R71 ;  /* 0x0000003218477235 */ /* 0x000fe20000000047 */
[----:B------:R-:W-:-:S05]  /*2f40*/  HFMA2 R72, R35, R41, R72 ;  /* 0x0000002923487231 */ /* 0x000fca0000000048 */
[----:B------:R-:W-:Y:S01]  /*2f50*/  HFMA2.MMA R71, R22, R52, R71 ;  /* 0x0000003416477235 */ /* 0x000fe20000000047 */
[----:B------:R-:W-:-:S04]  /*2f60*/  HFMA2 R72, R33, R43, R72 ;  /* 0x0000002b21487231 */ /* 0x000fc80000000048 */
[----:B------:R-:W-:Y:S01]  /*2f70*/  HFMA2 R72, R31, R45, R72 ;  /* 0x0000002d1f487231 */ /* 0x000fe20000000048 */
[----:B------:R-:W-:-:S03]  /*2f80*/  HFMA2.MMA R71, R20, R54, R71 ;  /* 0x0000003614477235 */ /* 0x000fc60000000047 */
[----:B------:R-:W-:-:S04]  /*2f90*/  HFMA2 R72, R29, R47, R72 ;  /* 0x0000002f1d487231 */ /* 0x000fc80000000048 */
[----:B------:R-:W-:-:S04]  /*2fa0*/  HFMA2 R72, R27, R49, R72 ;  /* 0x000000311b487231 */ /* 0x000fc80000000048 */
[----:B------:R-:W-:-:S04]  /*2fb0*/  HFMA2 R72, R25, R51, R72 ;  /* 0x0000003319487231 */ /* 0x000fc80000000048 */
[----:B------:R-:W-:-:S04]  /*2fc0*/  HFMA2 R72, R23, R53, R72 ;  /* 0x0000003517487231 */ /* 0x000fc80000000048 */
[----:B------:R-:W-:Y:S01]  /*2fd0*/  HFMA2 R72, R21, R55, R72 ;  /* 0x0000003715487231 */ /* 0x000fe20000000048 */
[----:B--2---:R-:W-:-:S03]  /*2fe0*/  HFMA2.MMA R71, R18, R56, R71 ;  /* 0x0000003812477235 */ /* 0x004fc60000000047 */
[----:B------:R-:W-:-:S03]  /*2ff0*/  HFMA2 R72, R19, R57, R72 ;  /* 0x0000003913487231 */ /* 0x000fc60000000048 */
[----:B---3--:R-:W-:Y:S01]  /*3000*/  HFMA2.MMA R71, R14, R58, R71 ;  /* 0x0000003a0e477235 */ /* 0x008fe20000000047 */
[----:B------:R-:W-:-:S05]  /*3010*/  HFMA2 R72, R15, R59, R72 ;  /* 0x0000003b0f487231 */ /* 0x000fca0000000048 */
[----:B----4-:R-:W-:Y:S01]  /*3020*/  HFMA2.MMA R71, R12, R60, R71 ;  /* 0x0000003c0c477235 */ /* 0x010fe20000000047 */
[----:B------:R-:W-:-:S05]  /*3030*/  HFMA2 R72, R13, R61, R72 ;  /* 0x0000003d0d487231 */ /* 0x000fca0000000048 */
[----:B-----5:R-:W-:-:S06]  /*3040*/  HFMA2.MMA R71, R10, R62, R71 ;  /* 0x0000003e0a477235 */ /* 0x020fcc0000000047 */
[----:B------:R-:W-:Y:S01]  /*3050*/  HFMA2.MMA R71, R8, R64, R71 ;  /* 0x0000004008477235 */ /* 0x000fe20000000047 */
[----:B------:R-:W-:-:S04]  /*3060*/  HFMA2 R72, R11, R63, R72 ;  /* 0x0000003f0b487231 */ /* 0x000fc80000000048 */
[----:B------:R-:W-:Y:S01]  /*3070*/  HFMA2 R72, R9, R65, R72 ;  /* 0x0000004109487231 */ /* 0x000fe20000000048 */
[----:B------:R-:W-:-:S03]  /*3080*/  HFMA2.MMA R71, R6, R66, R71 ;  /* 0x0000004206477235 */ /* 0x000fc60000000047 */
[----:B------:R-:W-:-:S03]  /*3090*/  HFMA2 R72, R7, R67, R72 ;  /* 0x0000004307487231 */ /* 0x000fc60000000048 */
[----:B------:R-:W-:Y:S01]  /*30a0*/  HFMA2.MMA R71, R4, R68, R71 ;  /* 0x0000004404477235 */ /* 0x000fe20000000047 */
[----:B------:R-:W-:-:S09]  /*30b0*/  HFMA2 R72, R5, R69, R72 ;  /* 0x0000004505487231 */ /* 0x000fd20000000048 */
[----:B------:R-:W-:Y:S01]  /*30c0*/  HADD2 R71, R71, R72 ;  /* 0x0000004847477230 */ /* 0x000fe20000000000 */
[----:B------:R-:W-:-:S04]  /*30d0*/  ISETP.NE.AND P0, PT, R70, RZ, P0 ;  /* 0x000000ff4600720c */ /* 0x000fc80000705270 */
[--C-:B------:R-:W-:Y:S02]  /*30e0*/  HADD2.F32 R70, -RZ, R71.reuse.H0_H0 ;  /* 0x20000047ff467230 */ /* 0x100fe40000004100 */
[----:B------:R-:W-:-:S05]  /*30f0*/  HADD2.F32 R71, -RZ, R71.H1_H1 ;  /* 0x30000047ff477230 */ /* 0x000fca0000004100 */
[----:B------:R-:W-:Y:S01]  /*3100*/  FADD.FTZ R81, R70, R71 ;  /* 0x0000004746517221 */ /* 0x000fe20000010000 */
[----:B------:R-:W-:Y:S05]  /*3110*/  BRA.DIV ~URZ, `(.L_x_1901) ;  /* 0x000033927f007947 */ /* 0x000fea000b800000 */
[----:B------:R0:W1:Y:S02]  /*3120*/  SHFL.BFLY PT, R70, R81, 0x1, 0x1f ;  /* 0x0c201f0051467f89 */ /* 0x00006400000e0000 */
.L_x_1951:
[----:B------:R-:W-:Y:S01]  /*3130*/  LOP3.LUT P1, RZ, R16, 0x1, RZ, 0xc0, !PT ;  /* 0x0000000110ff7812 */ /* 0x000fe2000782c0ff */
[----:B------:R-:W-:Y:S01]  /*3140*/  BSSY B1, `(.L_x_1902) ;  /* 0x0000019000017945 */ /* 0x000fe20003800000 */
[----:B-1----:R-:W-:Y:S02]  /*3150*/  FADD.FTZ R72, R81, R70 ;  /* 0x0000004651487221 */ /* 0x002fe40000010000 */
[----:B------:R-:W-:-:S13]  /*3160*/  ISETP.GE.OR P1, PT, R78, UR42, P1 ;  /* 0x0000002a4e007c0c */ /* 0x000fda0008f26670 */
[----:B------:R-:W-:Y:S05]  /*3170*/  @P1 BRA `(.L_x_1903) ;  /* 0x0000015000001947 */ /* 0x000fea0003800000 */
[----:B------:R-:W-:-:S04]  /*3180*/  ISETP.NE.U32.AND P1, PT, RZ, c[0x0][0x218], PT ;  /* 0x00008600ff007a0c */ /* 0x000fc80003f25070 */
[----:B------:R-:W-:Y:S02]  /*3190*/  ISETP.NE.AND.EX P2, PT, RZ, c[0x0][0x21c], PT, P1 ;  /* 0x00008700ff007a0c */ /* 0x000fe40003f45310 */
[----:B------:R-:W-:-:S04]  /*31a0*/  ISETP.NE.U32.AND P1, PT, RZ, c[0x0][0x228], PT ;  /* 0x00008a00ff007a0c */ /* 0x000fc80003f25070 */
[----:B------:R-:W-:-:S07]  /*31b0*/  ISETP.NE.AND.EX P1, PT, RZ, c[0x0][0x22c], PT, P1 ;  /* 0x00008b00ff007a0c */ /* 0x000fce0003f25310 */
[----:B------:R-:W-:Y:S02]  /*31c0*/  @P2 IMAD.MOV.U32 R71, RZ, RZ, 0x2 ;  /* 0x00000002ff472424 */ /* 0x000fe400078e00ff */
[----:B------:R-:W-:-:S04]  /*31d0*/  @P2 IMAD R70, R77, c[0x0][0x220], R78 ;  /* 0x000088004d462a24 */ /* 0x000fc800078e024e */
[----:B------:R-:W-:Y:S01]  /*31e0*/  @P2 IMAD.WIDE R70, R70, R71, c[0x0][0x218] ;  /* 0x0000860046462625 */ /* 0x000fe200078e0247 */
[----:B0-----:R-:W2:Y:S05]  /*31f0*/  @P1 LDG.E.U16 R81, [R2.64] ;  /* 0x0000002402511981 */ /* 0x001eaa000c1e1500 */
[----:B------:R-:W3:Y:S01]  /*3200*/  @P2 LDG.E.U16 R70, [R70.64] ;  /* 0x0000002446462981 */ /* 0x000ee2000c1e1500 */
[----:B------:R-:W-:-:S04]  /*3210*/  @P1 ISETP.GE.AND P3, PT, R78, R79, PT ;  /* 0x0000004f4e00120c */ /* 0x000fc80003f66270 */
[----:B------:R-:W-:-:S04]  /*3220*/  @P1 SEL R73, RZ, UR41, P3 ;  /* 0x00000029ff491c07 */ /* 0x000fc80009800000 */
[----:B------:R-:W-:-:S04]  /*3230*/  @P1 IADD3 R75, R73, -UR42, R78 ;  /* 0x8000002a494b1c10 */ /* 0x000fc8000fffe04e */
[----:B------:R-:W0:Y:S01]  /*3240*/  @P1 I2F R82, R75 ;  /* 0x0000004b00521306 */ /* 0x000e220000201400 */
[----:B------:R-:W-:Y:S01]  /*3250*/  FMUL.FTZ R73, R72, c[0x0][0x1f0] ;  /* 0x00007c0048497a20 */ /* 0x000fe20000410000 */
[----:B------:R-:W-:Y:S01]  /*3260*/  IADD3 R72, R78, -UR45, RZ ;  /* 0x8000002d4e487c10 */ /* 0x000fe2000fffe0ff */
[----:B--2---:R-:W-:Y:S02]  /*3270*/  @P1 HADD2.F32 R81, -RZ, R81.H0_H0 ;  /* 0x20000051ff511230 */ /* 0x004fe40000004100 */
[----:B---3--:R-:W-:-:S05]  /*3280*/  @P2 HADD2.F32 R74, -RZ, R70.H0_H0 ;  /* 0x20000046ff4a2230 */ /* 0x008fca0000004100 */
[----:B------:R-:W-:-:S04]  /*3290*/  @P2 FADD.FTZ R73, R73, R74 ;  /* 0x0000004a49492221 */ /* 0x000fc80000010000 */
[----:B0-----:R-:W-:-:S05]  /*32a0*/  @P1 FFMA.FTZ R73, R82, R81, R73 ;  /* 0x0000005152491223 */ /* 0x001fca0000010049 */
[----:B------:R0:W-:Y:S01]  /*32b0*/  STS [R72.X4+0x120], R73 ;  /* 0x0001204948007388 */ /* 0x0001e20000004800 */
[----:B------:R-:W-:-:S03]  /*32c0*/  @!P0 FMNMX.FTZ R0, R0, R73, !PT ;  /* 0x0000004900008209 */ /* 0x000fc60007810000 */
.L_x_1903:
[----:B------:R-:W-:Y:S05]  /*32d0*/  BSYNC B1 ;  /* 0x0000000000017941 */ /* 0x000fea0003800000 */
.L_x_1902:
[----:B------:R-:W-:-:S04]  /*32e0*/  IADD3 R78, R78, 0x40, RZ ;  /* 0x000000404e4e7810 */ /* 0x000fc80007ffe0ff */
[----:B------:R-:W-:-:S13]  /*32f0*/  ISETP.GE.AND P0, PT, R78, UR5, PT ;  /* 0x000000054e007c0c */ /* 0x000fda000bf06270 */
[----:B0-----:R-:W-:Y:S01]  /*3300*/  @P0 CALL.REL.NOINC `(.L_x_1900) ;  /* 0x0000001000000944 */ /* 0x001fe20003c00000 */
[----:B------:R-:W-:Y:S05]  /*3310*/  BRA `(.L_x_1904) ;  /* 0xffffee9000007947 */ /* 0x000fea000383ffff */
.L_x_1900:
[----:B------:R-:W-:Y:S05]  /*3320*/  BSYNC B0 ;  /* 0x0000000000007941 */ /* 0x000fea0003800000 */
.L_x_1899:
[----:B------:R-:W-:Y:S05]  /*3330*/  BRA.DIV ~URZ, `(.L_x_1905) ;  /* 0x000031f27f007947 */ /* 0x000fea000b800000 */
[----:B------:R2:W0:Y:S02]  /*3340*/  SHFL.BFLY PT, R3, R0, 0x10, 0x1f ;  /* 0x0e001f0000037f89 */ /* 0x00042400000e0000 */
.L_x_1952:
[----:B0-----:R-:W-:Y:S01]  /*3350*/  FMNMX.FTZ R5, R3, R0, !PT ;  /* 0x0000000003057209 */ /* 0x001fe20007810000 */
[----:B------:R-:W-:Y:S05]  /*3360*/  BRA.DIV ~URZ, `(.L_x_1906) ;  /* 0x000032427f007947 */ /* 0x000fea000b800000 */
[----:B--2---:R-:W0:Y:S02]  /*3370*/  SHFL.BFLY PT, R0, R5, 0x8, 0x1f ;  /* 0x0d001f0005007f89 */ /* 0x004e2400000e0000 */
[----:B0-----:R-:W-:-:S05]  /*3380*/  FMNMX.FTZ R0, R5, R0, !PT ;  /* 0x0000000005007209 */ /* 0x001fca0007810000 */
[----:B------:R-:W0:Y:S02]  /*3390*/  SHFL.BFLY PT, R3, R0, 0x4, 0x1f ;  /* 0x0c801f0000037f89 */ /* 0x000e2400000e0000 */
[----:B0-----:R-:W-:-:S05]  /*33a0*/  FMNMX.FTZ R3, R0, R3, !PT ;  /* 0x0000000300037209 */ /* 0x001fca0007810000 */
[----:B------:R0:W2:Y:S02]  /*33b0*/  SHFL.BFLY PT, R2, R3, 0x2, 0x1f ;  /* 0x0c401f0003027f89 */ /* 0x0000a400000e0000 */
.L_x_1953:
[----:B------:R-:W-:Y:S01]  /*33c0*/  SHF.R.S32.HI R5, RZ, 0x1f, R16 ;  /* 0x0000001fff057819 */ /* 0x000fe20000011410 */
[----:B------:R-:W-:Y:S03]  /*33d0*/  WARPSYNC 0xffffffff ;  /* 0xffffffff00007948 */ /* 0x000fe60003800000 */
[----:B------:R-:W-:-:S04]  /*33e0*/  LEA.HI R0, R5, R16, RZ, 0x5 ;  /* 0x0000001005007211 */ /* 0x000fc800078f28ff */
[----:B------:R-:W-:-:S05]  /*33f0*/  LOP3.LUT R7, R0, 0xffffffe0, RZ, 0xc0, !PT ;  /* 0xffffffe000077812 */ /* 0x000fca00078ec0ff */
[----:B------:R-:W-:-:S05]  /*3400*/  IMAD.IADD R7, R16, 0x1, -R7 ;  /* 0x0000000110077824 */ /* 0x000fca00078e0a07 */
[----:B------:R-:W-:-:S13]  /*3410*/  ISETP.NE.AND P0, PT, R7, RZ, PT ;  /* 0x000000ff0700720c */ /* 0x000fda0003f05270 */
[----:B0-2---:R-:W-:Y:S02]  /*3420*/  @!P0 FMNMX.FTZ R3, R2, R3, !PT ;  /* 0x0000000302038209 */ /* 0x005fe40007810000 */
[----:B------:R-:W-:-:S05]  /*3430*/  @!P0 SHF.R.S32.HI R0, RZ, 0x5, R0 ;  /* 0x00000005ff008819 */ /* 0x000fca0000011400 */
[----:B------:R0:W-:Y:S02]  /*3440*/  @!P0 STS [R0.X4], R3 ;  /* 0x0000000300008388 */ /* 0x0001e40000004800 */
[----:B------:R-:W-:Y:S01]  /*3450*/  BAR.SYNC.DEFER_BLOCKING 0x0 ;  /* 0x0000000000007b1d */ /* 0x000fe20000010000 */
[----:B------:R-:W-:Y:S01]  /*3460*/  ISETP.GT.AND P0, PT, R7, 0x3, PT ;  /* 0x000000030700780c */ /* 0x000fe20003f04270 */
[----:B0-----:R-:W-:Y:S01]  /*3470*/  IMAD.MOV.U32 R0, RZ, RZ, -0x800001 ;  /* 0xff7fffffff007424 */ /* 0x001fe200078e00ff */
[----:B------:R-:W-:Y:S01]  /*3480*/  IADD3 R4, R16, UR45, RZ ;  /* 0x0000002d10047c10 */ /* 0x000fe2000fffe0ff */
[----:B------:R-:W-:Y:S02]  /*3490*/  IMAD.MOV.U32 R6, RZ, RZ, RZ ;  /* 0x000000ffff067224 */ /* 0x000fe400078e00ff */
[----:B------:R-:W-:Y:S01]  /*34a0*/  BSSY B0, `(.L_x_1907) ;  /* 0x0000024000007945 */ /* 0x000fe20003800000 */
[----:B------:R-:W-:-:S07]  /*34b0*/  ISETP.GT.AND P1, PT, R4, UR42, PT ;  /* 0x0000002a04007c0c */ /* 0x000fce000bf24270 */
[----:B------:R-:W0:Y:S04]  /*34c0*/  @!P0 LDS R0, [R7.X4] ;  /* 0x0000000007008984 */ /* 0x000e280000004800 */
[----:B0-----:R-:W0:Y:S02]  /*34d0*/  SHFL.BFLY PT, R3, R0, 0x2, 0x1f ;  /* 0x0c401f0000037f89 */ /* 0x001e2400000e0000 */
[----:B0-----:R-:W-:-:S05]  /*34e0*/  FMNMX.FTZ R3, R3, R0, !PT ;  /* 0x0000000003037209 */ /* 0x001fca0007810000 */
[----:B------:R-:W0:Y:S02]  /*34f0*/  SHFL.BFLY PT, R2, R3, 0x1, 0x1f ;  /* 0x0c201f0003027f89 */ /* 0x000e2400000e0000 */
[----:B0-----:R-:W-:-:S05]  /*3500*/  FMNMX.FTZ R2, R3, R2, !PT ;  /* 0x0000000203027209 */ /* 0x001fca0007810000 */
[----:B------:R0:W2:Y:S01]  /*3510*/  SHFL.IDX PT, R9, R2, RZ, 0x1f ;  /* 0x00001fff02097589 */ /* 0x0000a200000e0000 */
[----:B------:R-:W-:Y:S05]  /*3520*/  @P1 BRA `(.L_x_1908) ;  /* 0x000001b000001947 */ /* 0x000fea0003800000 */
[----:B------:R-:W-:Y:S01]  /*3530*/  ISETP.NE.U32.AND P0, PT, RZ, c[0x0][0x200], PT ;  /* 0x00008000ff007a0c */ /* 0x000fe20003f05070 */
[----:B------:R-:W-:Y:S02]  /*3540*/  IMAD.MOV.U32 R6, RZ, RZ, RZ ;  /* 0x000000ffff067224 */ /* 0x000fe400078e00ff */
[----:B------:R-:W-:Y:S01]  /*3550*/  IMAD.MOV.U32 R0, RZ, RZ, R4 ;  /* 0x000000ffff007224 */ /* 0x000fe200078e0004 */
[----:B------:R-:W-:-:S08]  /*3560*/  ISETP.NE.AND.EX P0, PT, RZ, c[0x0][0x204], PT, P0 ;  /* 0x00008100ff007a0c */ /* 0x000fd00003f05300 */
.L_x_1912:
[----:B0-----:R-:W-:Y:S01]  /*3570*/  IADD3 R2, R0, -UR45, RZ ;  /* 0x8000002d00027c10 */ /* 0x001fe2000fffe0ff */
[----:B------:R-:W-:Y:S03]  /*3580*/  BSSY B1, `(.L_x_1909) ;  /* 0x0000010000017945 */ /* 0x000fe60003800000 */
[----:B------:R-:W-:Y:S01]  /*3590*/  LEA R8, R2, 0x120, 0x2 ;  /* 0x0000012002087811 */ /* 0x000fe200078e10ff */
[----:B------:R-:W-:Y:S05]  /*35a0*/  @!P0 BRA `(.L_x_1910) ;  /* 0x0000009000008947 */ /* 0x000fea0003800000 */
[----:B------:R-:W-:Y:S01]  /*35b0*/  IMAD.U32 R7, RZ, RZ, UR47 ;  /* 0x0000002fff077e24 */ /* 0x000fe2000f8e00ff */
[----:B------:R-:W-:Y:S01]  /*35c0*/  SHF.R.S32.HI R3, RZ, 0x1f, R0 ;  /* 0x0000001fff037819 */ /* 0x000fe20000011400 */
[----:B------:R-:W-:-:S03]  /*35d0*/  IMAD.U32 R10, RZ, RZ, UR48 ;  /* 0x00000030ff0a7e24 */ /* 0x000fc6000f8e00ff */
[----:B------:R-:W-:-:S04]  /*35e0*/  IADD3 R2, P2, P3, R0, c[0x0][0x200], R7 ;  /* 0x0000800000027a10 */ /* 0x000fc80007b5e007 */
[----:B------:R-:W-:-:S05]  /*35f0*/  IADD3.X R3, R3, c[0x0][0x204], R10, P2, P3 ;  /* 0x0000810003037a10 */ /* 0x000fca00017e640a */
[----:B------:R-:W5:Y:S02]  /*3600*/  LDG.E.U8 R2, [R2.64] ;  /* 0x0000002402027981 */ /* 0x000f64000c1e1100 */
[----:B-----5:R-:W-:-:S13]  /*3610*/  ISETP.NE.AND P2, PT, R2, RZ, PT ;  /* 0x000000ff0200720c */ /* 0x020fda0003f45270 */
[----:B------:R-:W-:Y:S01]  /*3620*/  @P2 IMAD.MOV.U32 R7, RZ, RZ, RZ ;  /* 0x000000ffff072224 */ /* 0x000fe200078e00ff */
[----:B------:R-:W-:Y:S05]  /*3630*/  @P2 BRA `(.L_x_1911) ;  /* 0x0000004000002947 */ /* 0x000fea0003800000 */
.L_x_1910:
[----:B------:R-:W0:Y:S02]  /*3640*/  LDS R2, [R8] ;  /* 0x0000000008027984 */ /* 0x000e240000000800 */
[----:B0-2---:R-:W-:-:S04]  /*3650*/  FADD.FTZ R2, -R9, R2 ;  /* 0x0000000209027221 */ /* 0x005fc80000010100 */
[----:B------:R-:W-:-:S04]  /*3660*/  FMUL.FTZ R2, R2, 1.4426950216293334961 ;  /* 0x3fb8aa3b02027820 */ /* 0x000fc80000410000 */
[----:B------:R0:W2:Y:S03]  /*3670*/  MUFU.EX2 R7, R2 ;  /* 0x0000000200077308 */ /* 0x0000a60000000800 */
.L_x_1911:
[----:B------:R-:W-:Y:S05]  /*3680*/  BSYNC B1 ;  /* 0x0000000000017941 */ /* 0x000fea0003800000 */
.L_x_1909:
[----:B--2---:R2:W-:Y:S01]  /*3690*/  STS [R8], R7 ;  /* 0x0000000708007388 */ /* 0x0045e20000000800 */
[----:B------:R-:W-:Y:S01]  /*36a0*/  IADD3 R0, R0, 0x80, RZ ;  /* 0x0000008000007810 */ /* 0x000fe20007ffe0ff */
[----:B------:R-:W-:-:S03]  /*36b0*/  FADD.FTZ R6, R7, R6 ;  /* 0x0000000607067221 */ /* 0x000fc60000010000 */
[----:B------:R-:W-:-:S13]  /*36c0*/  ISETP.GT.AND P2, PT, R0, UR42, PT ;  /* 0x0000002a00007c0c */ /* 0x000fda000bf44270 */
[----:B--2---:R-:W-:Y:S05]  /*36d0*/  @!P2 BRA `(.L_x_1912) ;  /* 0xfffffe900000a947 */ /* 0x004fea000383ffff */
.L_x_1908:
[----:B------:R-:W-:Y:S05]  /*36e0*/  BSYNC B0 ;  /* 0x0000000000007941 */ /* 0x000fea0003800000 */
.L_x_1907:
[----:B------:R-:W5:Y:S01]  /*36f0*/  SHFL.BFLY PT, R3, R6, 0x10, 0x1f ;  /* 0x0e001f0006037f89 */ /* 0x000f6200000e0000 */
[----:B------:R-:W-:Y:S01]  /*3700*/  LOP3.LUT P0, R8, R16, 0x1f, RZ, 0xc0, !PT ;  /* 0x0000001f10087812 */ /* 0x000fe2000780c0ff */
[----:B------:R-:W-:Y:S02]  /*3710*/  ULDC UR7, c[0x0][0x1ec] ;  /* 0x00007b0000077ab9 */ /* 0x000fe40000000800 */
[----:B------:R-:W-:Y:S01]  /*3720*/  ULDC UR4, c[0x0][0x1d4] ;  /* 0x0000750000047ab9 */ /* 0x000fe20000000800 */
[----:B------:R-:W-:Y:S01]  /*3730*/  ISETP.GT.U32.AND P2, PT, R8, 0x3, PT ;  /* 0x000000030800780c */ /* 0x000fe20003f44070 */
[----:B------:R-:W-:-:S04]  /*3740*/  UISETP.LT.AND UP0, UPT, UR7, UR4, UPT ;  /* 0x000000040700728c */ /* 0x000fc8000bf01270 */
[----:B------:R-:W-:-:S04]  /*3750*/  USEL UR4, UR7, UR4, UP0 ;  /* 0x0000000407047287 */ /* 0x000fc80008000000 */
[----:B------:R-:W-:-:S04]  /*3760*/  UIADD3 UR4, UR4, 0x4, URZ ;  /* 0x0000000404047890 */ /* 0x000fc8000fffe03f */
[----:B------:R-:W-:-:S04]  /*3770*/  USHF.R.S32.HI UR5, URZ, 0x1f, UR4 ;  /* 0x0000001f3f057899 */ /* 0x000fc80008011404 */
[----:B------:R-:W-:Y:S01]  /*3780*/  ULEA.HI UR5, UR5, UR4, URZ, 0x2 ;  /* 0x0000000405057291 */ /* 0x000fe2000f8f103f */
[----:B-----5:R-:W-:Y:S01]  /*3790*/  FADD.FTZ R3, R3, R6 ;  /* 0x0000000603037221 */ /* 0x020fe20000010000 */
[----:B------:R-:W-:Y:S01]  /*37a0*/  @!P0 SHF.R.U32.HI R6, RZ, 0x3, R16 ;  /* 0x00000003ff068819 */ /* 0x000fe20000011610 */
[----:B------:R-:W-:Y:S02]  /*37b0*/  ULDC.U8 UR4, c[0x0][0x26c] ;  /* 0x00009b0000047ab9 */ /* 0x000fe40000000000 */
[----:B------:R-:W-:Y:S01]  /*37c0*/  USHF.L.U32 UR5, UR5, 0x2, URZ ;  /* 0x0000000205057899 */ /* 0x000fe2000800063f */
[----:B------:R-:W5:Y:S01]  /*37d0*/  SHFL.BFLY PT, R0, R3, 0x8, 0x1f ;  /* 0x0d001f0003007f89 */ /* 0x000f6200000e0000 */
[----:B------:R-:W-:Y:S02]  /*37e0*/  @!P0 LOP3.LUT R6, R6, 0x1ffffffc, RZ, 0xc0, !PT ;  /* 0x1ffffffc06068812 */ /* 0x000fe400078ec0ff */
[----:B------:R-:W-:-:S03]  /*37f0*/  ULOP3.LUT UR6, UR5, 0xfffffff0, URZ, 0xc0, !UPT ;  /* 0xfffffff005067892 */ /* 0x000fc6000f8ec03f */
[----:B------:R-:W-:Y:S02]  /*3800*/  UMOV UR5, URZ ;  /* 0x0000003f00057c82 */ /* 0x000fe40008000000 */
[----:B------:R-:W-:Y:S01]  /*3810*/  UIADD3 UR9, UR6, 0x120, URZ ;  /* 0x0000012006097890 */ /* 0x000fe2000fffe03f */
[----:B-----5:R-:W-:-:S05]  /*3820*/  FADD.FTZ R0, R3, R0 ;  /* 0x0000000003007221 */ /* 0x020fca0000010000 */
[----:B------:R-:W5:Y:S02]  /*3830*/  SHFL.BFLY PT, R7, R0, 0x4, 0x1f ;  /* 0x0c801f0000077f89 */ /* 0x000f6400000e0000 */
[----:B-----5:R-:W-:-:S05]  /*3840*/  FADD.FTZ R7, R0, R7 ;  /* 0x0000000700077221 */ /* 0x020fca0000010000 */
[----:B0-----:R-:W0:Y:S02]  /*3850*/  SHFL.BFLY PT, R2, R7, 0x2, 0x1f ;  /* 0x0c401f0007027f89 */ /* 0x001e2400000e0000 */
[----:B0-----:R-:W-:-:S05]  /*3860*/  FADD.FTZ R2, R7, R2 ;  /* 0x0000000207027221 */ /* 0x001fca0000010000 */
[----:B--2---:R-:W0:Y:S02]  /*3870*/  SHFL.BFLY PT, R9, R2, 0x1, 0x1f ;  /* 0x0c201f0002097f89 */ /* 0x004e2400000e0000 */
[----:B0-----:R-:W-:-:S05]  /*3880*/  FADD.FTZ R9, R2, R9 ;  /* 0x0000000902097221 */ /* 0x001fca0000010000 */
[----:B------:R-:W-:Y:S04]  /*3890*/  @!P0 STS [R6+0x10], R9 ;  /* 0x0000100906008388 */ /* 0x000fe80000000800 */
[----:B------:R-:W-:Y:S01]  /*38a0*/  BAR.SYNC.DEFER_BLOCKING 0x0 ;  /* 0x0000000000007b1d */ /* 0x000fe20000010000 */
[----:B------:R-:W-:-:S05]  /*38b0*/  ISETP.NE.AND P0, PT, RZ, UR4, PT ;  /* 0x00000004ff007c0c */ /* 0x000fca000bf05270 */
[----:B------:R-:W-:Y:S01]  /*38c0*/  UMOV UR4, URZ ;  /* 0x0000003f00047c82 */ /* 0x000fe20008000000 */
[----:B------:R-:W0:Y:S04]  /*38d0*/  @!P2 LDS R9, [R8.X4+0x10] ;  /* 0x000010000809a984 */ /* 0x000e280000004800 */
[----:B0-----:R-:W0:Y:S02]  /*38e0*/  SHFL.BFLY PT, R0, R9, 0x2, 0x1f ;  /* 0x0c401f0009007f89 */ /* 0x001e2400000e0000 */
[----:B0-----:R-:W-:-:S05]  /*38f0*/  FADD.FTZ R0, R0, R9 ;  /* 0x0000000900007221 */ /* 0x001fca0000010000 */
[----:B------:R-:W0:Y:S02]  /*3900*/  SHFL.BFLY PT, R3, R0, 0x1, 0x1f ;  /* 0x0c201f0000037f89 */ /* 0x000e2400000e0000 */
[----:B0-----:R-:W-:-:S05]  /*3910*/  FADD.FTZ R3, R0, R3 ;  /* 0x0000000300037221 */ /* 0x001fca0000010000 */
[----:B------:R0:W2:Y:S01]  /*3920*/  SHFL.IDX PT, R0, R3, RZ, 0x1f ;  /* 0x00001fff03007589 */ /* 0x0000a200000e0000 */
[----:B------:R-:W-:Y:S05]  /*3930*/  @!P0 BRA `(.L_x_1913) ;  /* 0x0000009000008947 */ /* 0x000fea0003800000 */
[----:B------:R-:W5:Y:S01]  /*3940*/  S2UR UR4, SR_CTAID.X ;  /* 0x00000000000479c3 */ /* 0x000f620000002500 */
[----:B------:R-:W-:-:S07]  /*3950*/  ULDC UR8, c[0x0][0x1d8] ;  /* 0x0000760000087ab9 */ /* 0x000fce0000000800 */
[----:B------:R-:W5:Y:S02]  /*3960*/  S2UR UR5, SR_CTAID.Y ;  /* 0x00000000000579c3 */ /* 0x000f640000002600 */
[----:B-----5:R-:W-:-:S03]  /*3970*/  UIMAD UR4, UR5, UR8, UR4 ;  /* 0x00000008050472a4 */ /* 0x020fc6000f8e0204 */
[----:B------:R-:W-:Y:S02]  /*3980*/  ULDC UR5, c[0x0][0x268] ;  /* 0x00009a0000057ab9 */ /* 0x000fe40000000800 */
[----:B------:R-:W-:-:S03]  /*3990*/  UIMAD UR4, UR4, UR5, UR7 ;  /* 0x00000005040472a4 */ /* 0x000fc6000f8e0207 */
[----:B------:R-:W-:Y:S02]  /*39a0*/  ULDC UR5, c[0x0][0x1d4] ;  /* 0x0000750000057ab9 */ /* 0x000fe40000000800 */
[----:B------:R-:W-:-:S04]  /*39b0*/  UIMAD UR4, UR4, UR5, URZ ;  /* 0x00000005040472a4 */ /* 0x000fc8000f8e023f */
[----:B------:R-:W-:-:S06]  /*39c0*/  USHF.R.S32.HI UR5, URZ, 0x1f, UR4 ;  /* 0x0000001f3f057899 */ /* 0x000fcc0008011404 */
.L_x_1913:
[----:B------:R-:W-:Y:S01]  /*39d0*/  BSSY B0, `(.L_x_1914) ;  /* 0x0000012000007945 */ /* 0x000fe20003800000 */
[----:B------:R-:W-:Y:S05]  /*39e0*/  @P1 BRA `(.L_x_1915) ;  /* 0x0000010000001947 */ /* 0x000fea0003800000 */
[----:B--2---:R-:W-:-:S04]  /*39f0*/  FADD.FTZ R0, R0, 9.9999999747524270788e-07 ;  /* 0x358637bd00007421 */ /* 0x004fc80000010000 */
[----:B------:R2:W0:Y:S03]  /*3a00*/  MUFU.RCP R7, R0 ;  /* 0x0000000000077308 */ /* 0x0004260000001000 */
.L_x_1916:
[C---:B------:R-:W-:Y:S02]  /*3a10*/  IADD3 R8, R4.reuse, -UR45, RZ ;  /* 0x8000002d04087c10 */ /* 0x040fe4000fffe0ff */
[----:B0-----:R-:W-:-:S03]  /*3a20*/  @P0 IADD3 R3, P1, R4, UR4, RZ ;  /* 0x0000000404030c10 */ /* 0x001fc6000ff3e0ff */
[----:B--2---:R-:W0:Y:S02]  /*3a30*/  LDS R0, [R8.X4+0x120] ;  /* 0x0001200008007984 */ /* 0x004e240000004800 */
[----:B0-----:R-:W-:Y:S01]  /*3a40*/  FMUL.FTZ R9, R0, R7 ;  /* 0x0000000700097220 */ /* 0x001fe20000410000 */
[----:B------:R-:W-:Y:S02]  /*3a50*/  @P0 LEA.HI.X.SX32 R0, R4, UR5, 0x1, P1 ;  /* 0x0000000504000c11 */ /* 0x000fe400088f0eff */
[C---:B------:R-:W-:Y:S02]  /*3a60*/  @P0 LEA R2, P1, R3.reuse, c[0x0][0x260], 0x2 ;  /* 0x0000980003020a11 */ /* 0x040fe400078210ff */
[----:B------:R-:W-:Y:S02]  /*3a70*/  F2FP.PACK_AB R6, RZ, R9 ;  /* 0x00000009ff06723e */ /* 0x000fe400000000ff */
[----:B------:R-:W-:Y:S02]  /*3a80*/  @P0 LEA.HI.X R3, R3, c[0x0][0x264], R0, 0x2, P1 ;  /* 0x0000990003030a11 */ /* 0x000fe400008f1400 */
[----:B------:R-:W-:-:S02]  /*3a90*/  LEA R0, R8, UR9, 0x1 ;  /* 0x0000000908007c11 */ /* 0x000fc4000f8e08ff */
[----:B------:R-:W-:Y:S01]  /*3aa0*/  IADD3 R4, R4, 0x80, RZ ;  /* 0x0000008004047810 */ /* 0x000fe20007ffe0ff */
[----:B------:R0:W-:Y:S03]  /*3ab0*/  @P0 STG.E [R2.64], R9 ;  /* 0x0000000902000986 */ /* 0x0001e6000c101924 */
[----:B------:R-:W-:Y:S01]  /*3ac0*/  ISETP.GT.AND P1, PT, R4, UR42, PT ;  /* 0x0000002a04007c0c */ /* 0x000fe2000bf24270 */
[----:B------:R0:W-:-:S12]  /*3ad0*/  STS.U16 [R0], R6 ;  /* 0x0000000600007388 */ /* 0x0001d80000000400 */
[----:B0-----:R-:W-:Y:S05]  /*3ae0*/  @!P1 BRA `(.L_x_1916) ;  /* 0xffffff2000009947 */ /* 0x001fea000383ffff */
.L_x_1915:
[----:B------:R-:W-:Y:S05]  /*3af0*/  BSYNC B0 ;  /* 0x0000000000007941 */ /* 0x000fea0003800000 */
.L_x_1914:
[----:B------:R-:W-:Y:S01]  /*3b00*/  USHF.R.S32.HI UR4, URZ, 0x1f, UR42 ;  /* 0x0000001f3f047899 */ /* 0x000fe2000801142a */
[----:B------:R-:W-:Y:S02]  /*3b10*/  ISETP.NE.U32.AND P0, PT, RZ, c[0x0][0x190], PT ;  /* 0x00006400ff007a0c */ /* 0x000fe40003f05070 */
[----:B------:R-:W-:Y:S01]  /*3b20*/  LEA.HI R5, R5, R16, RZ, 0x4 ;  /* 0x0000001005057211 */ /* 0x000fe200078f20ff */
[----:B------:R-:W-:Y:S01]  /*3b30*/  ULEA.HI UR4, UR4, UR42, URZ, 0x3 ;  /* 0x0000002a04047291 */ /* 0x000fe2000f8f183f */
[----:B------:R-:W-:Y:S02]  /*3b40*/  ISETP.NE.AND.EX P0, PT, RZ, c[0x0][0x194], PT, P0 ;  /* 0x00006500ff007a0c */ /* 0x000fe40003f05300 */
[----:B0-----:R-:W-:Y:S01]  /*3b50*/  SHF.R.S32.HI R3, RZ, 0x4, R5 ;  /* 0x00000004ff037819 */ /* 0x001fe20000011405 */
[----:B------:R-:W-:Y:S01]  /*3b60*/  ULOP3.LUT UR4, UR4, 0xfffffff8, URZ, 0xc0, !UPT ;  /* 0xfffffff804047892 */ /* 0x000fe2000f8ec03f */
[----:B------:R-:W-:-:S03]  /*3b70*/  LOP3.LUT R5, R5, 0x1ffffff0, RZ, 0xc0, !PT ;  /* 0x1ffffff005057812 */ /* 0x000fc600078ec0ff */
[----:B------:R-:W-:Y:S02]  /*3b80*/  UIADD3 UR4, -UR4, UR42, URZ ;  /* 0x0000002a04047290 */ /* 0x000fe4000fffe13f */
[----:B------:R-:W-:Y:S01]  /*3b90*/  ULDC UR5, c[0x0][0x1d4] ;  /* 0x0000750000057ab9 */ /* 0x000fe20000000800 */
[----:B--2---:R-:W-:-:S03]  /*3ba0*/  IMAD.IADD R0, R16, 0x1, -R5 ;  /* 0x0000000110007824 */ /* 0x004fc600078e0a05 */
[C---:B------:R-:W-:Y:S01]  /*3bb0*/  ISETP.NE.OR P0, PT, R3.reuse, UR4, !P0 ;  /* 0x0000000403007c0c */ /* 0x040fe2000c705670 */
[----:B------:R-:W-:Y:S01]  /*3bc0*/  UISETP.LT.AND UP0, UPT, UR42, UR5, UPT ;  /* 0x000000052a00728c */ /* 0x000fe2000bf01270 */
[----:B------:R-:W-:Y:S01]  /*3bd0*/  IMAD.SHL.U32 R0, R0, 0x8, RZ ;  /* 0x0000000800007824 */ /* 0x000fe200078e00ff */
[----:B------:R-:W-:Y:S01]  /*3be0*/  IADD3 R14, R3, UR45, RZ ;  /* 0x0000002d030e7c10 */ /* 0x000fe2000fffe0ff */
[----:B------:R-:W-:-:S09]  /*3bf0*/  CS2R R4, SRZ ;  /* 0x0000000000047805 */ /* 0x000fd2000001ff00 */
[----:B------:R-:W0:Y:S01]  /*3c00*/  @!P0 S2R R7, SR_CTAID.X ;  /* 0x0000000000078919 */ /* 0x000e220000002500 */
[----:B------:R-:W-:Y:S01]  /*3c10*/  USEL UR5, UR42, UR5, UP0 ;  /* 0x000000052a057287 */ /* 0x000fe20008000000 */
[----:B----4-:R-:W-:-:S05]  /*3c20*/  @!P0 IMAD.MOV.U32 R19, RZ, RZ, 0x2 ;  /* 0x00000002ff138424 */ /* 0x010fca00078e00ff */
[----:B------:R-:W-:Y:S01]  /*3c30*/  ISETP.GE.AND P1, PT, R14, UR5, PT ;  /* 0x000000050e007c0c */ /* 0x000fe2000bf26270 */
[----:B------:R-:W-:Y:S01]  /*3c40*/  IMAD.U32 R9, RZ, RZ, UR46 ;  /* 0x0000002eff097e24 */ /* 0x000fe2000f8e00ff */
[----:B------:R-:W-:Y:S01]  /*3c50*/  BSSY B0, `(.L_x_1917) ;  /* 0x000008c000007945 */ /* 0x000fe20003800000 */
[----:B0-----:R-:W-:Y:S02]  /*3c60*/  @!P0 IMAD R18, R7, 0x80, R0 ;  /* 0x0000008007128824 */ /* 0x001fe400078e0200 */
[----:B------:R-:W-:Y:S02]  /*3c70*/  CS2R R6, SRZ ;  /* 0x0000000000067805 */ /* 0x000fe4000001ff00 */
[----:B------:R-:W-:-:S05]  /*3c80*/  @!P0 IMAD.WIDE R18, R18, R19, c[0x0][0x190] ;  /* 0x0000640012128625 */ /* 0x000fca00078e0213 */
[----:B------:R0:W5:Y:S04]  /*3c90*/  @!P0 LDG.E.128 R4, [R18.64] ;  /* 0x0000002412048981 */ /* 0x000168000c1e1d00 */
[----:B------:R-:W-:Y:S01]  /*3ca0*/  BAR.SYNC.DEFER_BLOCKING 0x0 ;  /* 0x0000000000007b1d */ /* 0x000fe20000010000 */
[C---:B------:R-:W-:Y:S01]  /*3cb0*/  ISETP.NE.AND P0, PT, R3.reuse, UR4, PT ;  /* 0x0000000403007c0c */ /* 0x040fe2000bf05270 */
[----:B------:R-:W-:Y:S01]  /*3cc0*/  CS2R R12, SRZ ;  /* 0x00000000000c7805 */ /* 0x000fe2000001ff00 */
[----:B------:R-:W-:Y:S01]  /*3cd0*/  CS2R R10, SRZ ;  /* 0x00000000000a7805 */ /* 0x000fe2000001ff00 */
[----:B------:R-:W-:Y:S01]  /*3ce0*/  IMAD.MOV.U32 R2, RZ, RZ, RZ ;  /* 0x000000ffff027224 */ /* 0x000fe200078e00ff */
[----:B------:R-:W-:Y:S01]  /*3cf0*/  LEA R28, R3, UR9, 0x1 ;  /* 0x00000009031c7c11 */ /* 0x000fe2000f8e08ff */
[----:B0-----:R-:W-:-:S02]  /*3d00*/  IMAD R18, R9, c[0x0][0x1d4], R0 ;  /* 0x0000750009127a24 */ /* 0x001fc400078e0200 */
[----:B------:R-:W-:Y:S01]  /*3d10*/  CS2R R8, SRZ ;  /* 0x0000000000087805 */ /* 0x000fe2000001ff00 */
[----:B------:R-:W-:Y:S02]  /*3d20*/  IMAD.MOV.U32 R15, RZ, RZ, RZ ;  /* 0x000000ffff0f7224 */ /* 0x000fe400078e00ff */
[----:B------:R-:W-:Y:S01]  /*3d30*/  SHF.R.S32.HI R19, RZ, 0x1f, R18 ;  /* 0x0000001fff137819 */ /* 0x000fe20000011412 */
[----:B------:R-:W-:Y:S05]  /*3d40*/  @P1 BRA `(.L_x_1918) ;  /* 0x000007c000001947 */ /* 0x000fea0003800000 */
[----:B------:R-:W-:Y:S01]  /*3d50*/  MOV R2, UR45 ;  /* 0x0000002d00027c02 */ /* 0x000fe20008000f00 */
[----:B------:R-:W-:Y:S01]  /*3d60*/  ULOP3.LUT UR4, URZ, UR5, URZ, 0x33, !UPT ;  /* 0x000000053f047292 */ /* 0x000fe2000f8e333f */
[----:B------:R-:W-:Y:S01]  /*3d70*/  BSSY B1, `(.L_x_1919) ;  /* 0x000002c000017945 */ /* 0x000fe20003800000 */
[----:B------:R-:W-:Y:S01]  /*3d80*/  CS2R R12, SRZ ;  /* 0x00000000000c7805 */ /* 0x000fe2000001ff00 */
[----:B------:R-:W-:Y:S01]  /*3d90*/  IADD3 R2, -R2, -0x2, -R3 ;  /* 0xfffffffe02027810 */ /* 0x000fe20007ffe903 */
[----:B------:R-:W-:Y:S01]  /*3da0*/  IMAD.MOV.U32 R29, RZ, RZ, R14 ;  /* 0x000000ffff1d7224 */ /* 0x000fe200078e000e */
[----:B------:R-:W-:Y:S01]  /*3db0*/  CS2R R8, SRZ ;  /* 0x0000000000087805 */ /* 0x000fe2000001ff00 */
[----:B------:R-:W-:Y:S01]  /*3dc0*/  IMAD.MOV.U32 R15, RZ, RZ, RZ ;  /* 0x000000ffff0f7224 */ /* 0x000fe200078e00ff */
[----:B------:R-:W-:Y:S01]  /*3dd0*/  IADD3 R2, R2, -UR4, RZ ;  /* 0x8000000402027c10 */ /* 0x000fe2000fffe0ff */
[----:B------:R-:W-:-:S03]  /*3de0*/  CS2R R10, SRZ ;  /* 0x00000000000a7805 */ /* 0x000fc6000001ff00 */
[C---:B------:R-:W-:Y:S02]  /*3df0*/  LOP3.LUT P1, RZ, R2.reuse, 0x8, RZ, 0xc0, !PT ;  /* 0x0000000802ff7812 */ /* 0x040fe4000782c0ff */
[----:B------:R-:W-:Y:S01]  /*3e00*/  LOP3.LUT P2, RZ, R2, 0xfffffff8, RZ, 0xc0, !PT ;  /* 0xfffffff802ff7812 */ /* 0x000fe2000784c0ff */
[----:B------:R-:W-:-:S10]  /*3e10*/  IMAD.MOV.U32 R2, RZ, RZ, RZ ;  /* 0x000000ffff027224 */ /* 0x000fd400078e00ff */
[----:B------:R-:W-:Y:S05]  /*3e20*/  @P1 BRA `(.L_x_1920) ;  /* 0x0000020000001947 */ /* 0x000fea0003800000 */
[----:B------:R-:W-:-:S04]  /*3e30*/  IADD3 R2, P1, R14, UR47, RZ ;  /* 0x0000002f0e027c10 */ /* 0x000fc8000ff3e0ff */
[----:B------:R-:W-:Y:S02]  /*3e40*/  LEA.HI.X.SX32 R9, R14, UR48, 0x1, P1 ;  /* 0x000000300e097c11 */ /* 0x000fe400088f0eff */
        /* <DEDUP_REMOVED lines=10> */
[----:B------:R-:W0:Y:S04]  /*3ef0*/  LDS.U16 R2, [R28] ;  /* 0x000000001c027984 */ /* 0x000e280000000400 */
[----:B---3--:R-:W2:Y:S01]  /*3f00*/  LDG.E.128 R20, [R10.64] ;  /* 0x000000240a147981 */ /* 0x008ea2000c1e1d00 */
[----:B------:R-:W-:Y:S01]  /*3f10*/  IADD3 R29, R14, 0x8, RZ ;  /* 0x000000080e1d7810 */ /* 0x000fe20007ffe0ff */
[----:B0-----:R-:W-:Y:S02]  /*3f20*/  HADD2.F32 R13, -RZ, R2.H0_H0 ;  /* 0x20000002ff0d7230 */ /* 0x001fe40000004100 */
[----:B--2---:R-:W-:-:S02]  /*3f30*/  HADD2.F32 R12, -RZ, R20.H0_H0 ;  /* 0x20000014ff0c7230 */ /* 0x004fc40000004100 */
[--C-:B------:R-:W-:Y:S02]  /*3f40*/  HADD2.F32 R8, -RZ, R21.reuse.H1_H1 ;  /* 0x30000015ff087230 */ /* 0x100fe40000004100 */
[----:B------:R-:W-:Y:S01]  /*3f50*/  HADD2.F32 R24, -RZ, R22.H0_H0 ;  /* 0x20000016ff187230 */ /* 0x000fe20000004100 */
[C---:B------:R-:W-:Y:S01]  /*3f60*/  FFMA.FTZ R12, R13.reuse, R12, RZ ;  /* 0x0000000c0d0c7223 */ /* 0x040fe200000100ff */
[----:B------:R-:W-:Y:S01]  /*3f70*/  HADD2.F32 R20, -RZ, R20.H1_H1 ;  /* 0x30000014ff147230 */ /* 0x000fe20000004100 */
        /* <DEDUP_REMOVED lines=11> */
.L_x_1920:
[----:B------:R-:W-:Y:S05]  /*4030*/  BSYNC B1 ;  /* 0x0000000000017941 */ /* 0x000fea0003800000 */
.L_x_1919:
[----:B------:R-:W-:Y:S05]  /*4040*/  @!P2 BRA `(.L_x_1918) ;  /* 0x000004c00000a947 */ /* 0x000fea0003800000 */
[C---:B------:R-:W-:Y:S01]  /*4050*/  LEA R20, R29.reuse, UR6, 0x1 ;  /* 0x000000061d147c11 */ /* 0x040fe2000f8e08ff */
[----:B------:R-:W-:Y:S01]  /*4060*/  IMAD.U32 R24, RZ, RZ, UR45 ;  /* 0x0000002dff187e24 */ /* 0x000fe2000f8e00ff */
[C---:B------:R-:W-:Y:S01]  /*4070*/  IADD3 R41, P1, R29.reuse, UR47, RZ ;  /* 0x0000002f1d297c10 */ /* 0x040fe2000ff3e0ff */
[----:B---3--:R-:W-:Y:S01]  /*4080*/  IMAD.MOV.U32 R23, RZ, RZ, c[0x0][0x1d8] ;  /* 0x00007600ff177624 */ /* 0x008fe200078e00ff */
[----:B------:R-:W-:Y:S01]  /*4090*/  IADD3 R21, R20, 0x10, RZ ;  /* 0x0000001014157810 */ /* 0x000fe20007ffe0ff */
[C---:B------:R-:W-:Y:S01]  /*40a0*/  IMAD.SHL.U32 R42, R29.reuse, 0x80, RZ ;  /* 0x000000801d2a7824 */ /* 0x040fe200078e00ff */
[----:B------:R-:W-:Y:S01]  /*40b0*/  LEA.HI.X.SX32 R22, R29, UR48, 0x1, P1 ;  /* 0x000000301d167c11 */ /* 0x000fe200088f0eff */
[----:B------:R-:W-:Y:S01]  /*40c0*/  IMAD R20, R23, c[0x0][0x1d4], RZ ;  /* 0x0000750017147a24 */ /* 0x000fe200078e02ff */
[C---:B------:R-:W-:Y:S01]  /*40d0*/  LEA R40, P1, R41.reuse, c[0x0][0x1a8], 0x2 ;  /* 0x00006a0029287a11 */ /* 0x040fe200078210ff */
[----:B------:R-:W-:Y:S01]  /*40e0*/  IMAD R21, R24, -0x2, R21 ;  /* 0xfffffffe18157824 */ /* 0x000fe200078e0215 */
[----:B------:R-:W-:Y:S01]  /*40f0*/  IADD3 R43, R42, 0x400, RZ ;  /* 0x000004002a2b7810 */ /* 0x000fe20007ffe0ff */
[----:B------:R-:W-:Y:S01]  /*4100*/  IMAD.MOV.U32 R34, RZ, RZ, RZ ;  /* 0x000000ffff227224 */ /* 0x000fe200078e00ff */
[----:B------:R-:W-:Y:S01]  /*4110*/  LEA.HI.X R41, R41, c[0x0][0x1ac], R22, 0x2, P1 ;  /* 0x00006b0029297a11 */ /* 0x000fe200008f1416 */
[----:B------:R-:W-:Y:S01]  /*4120*/  IMAD.SHL.U32 R32, R20, 0x80, RZ ;  /* 0x0000008014207824 */ /* 0x000fe200078e00ff */
[----:B------:R-:W-:-:S04]  /*4130*/  IADD3 R33, R21, 0x120, RZ ;  /* 0x0000012015217810 */ /* 0x000fc80007ffe0ff */
.L_x_1921:
[----:B------:R-:W-:Y:S01]  /*4140*/  IMAD.MOV.U32 R30, RZ, RZ, R40 ;  /* 0x000000ffff1e7224 */ /* 0x000fe200078e0028 */
[----:B------:R-:W0:Y:S01]  /*4150*/  LDS.U16 R35, [R33+-0x10] ;  /* 0xfffff00021237984 */ /* 0x000e220000000400 */
[----:B------:R-:W-:-:S03]  /*4160*/  IMAD.MOV.U32 R31, RZ, RZ, R41 ;  /* 0x000000ffff1f7224 */ /* 0x000fc600078e0029 */
[----:B------:R-:W2:Y:S04]  /*4170*/  LDS.U16 R39, [R33] ;  /* 0x0000000021277984 */ /* 0x000ea80000000400 */
[----:B------:R-:W3:Y:S04]  /*4180*/  LDG.E R21, [R30.64] ;  /* 0x000000241e157981 */ /* 0x000ee8000c1e1900 */
[----:B------:R-:W4:Y:S01]  /*4190*/  LDG.E R23, [R30.64+0x20] ;  /* 0x000020241e177981 */ /* 0x000f22000c1e1900 */
[----:B---3--:R-:W-:-:S04]  /*41a0*/  IMAD R21, R32, R21, R42 ;  /* 0x0000001520157224 */ /* 0x008fc800078e022a */
[----:B------:R-:W-:Y:S02]  /*41b0*/  IMAD.IADD R21, R21, 0x1, R34 ;  /* 0x0000000115157824 */ /* 0x000fe400078e0222 */
[----:B----4-:R-:W-:-:S03]  /*41c0*/  IMAD R23, R32, R23, R43 ;  /* 0x0000001720177224 */ /* 0x010fc600078e022b */
[----:B------:R-:W-:Y:S01]  /*41d0*/  IADD3 R22, P1, R18, R21, RZ ;  /* 0x0000001512167210 */ /* 0x000fe20007f3e0ff */
[----:B------:R-:W-:-:S03]  /*41e0*/  IMAD.IADD R24, R23, 0x1, R34 ;  /* 0x0000000117187824 */ /* 0x000fc600078e0222 */
[----:B------:R-:W-:Y:S02]  /*41f0*/  LEA.HI.X.SX32 R21, R21, R19, 0x1, P1 ;  /* 0x0000001315157211 */ /* 0x000fe400008f0eff */
[----:B------:R-:W-:-:S04]  /*4200*/  LEA R20, P1, R22, c[0x0][0x1a0], 0x1 ;  /* 0x0000680016147a11 */ /* 0x000fc800078208ff */
[----:B------:R-:W-:Y:S02]  /*4210*/  LEA.HI.X R21, R22, c[0x0][0x1a4], R21, 0x1, P1 ;  /* 0x0000690016157a11 */ /* 0x000fe400008f0c15 */
[----:B------:R-:W-:-:S04]  /*4220*/  IADD3 R25, P1, R18, R24, RZ ;  /* 0x0000001812197210 */ /* 0x000fc80007f3e0ff */
[----:B------:R-:W-:Y:S01]  /*4230*/  LEA.HI.X.SX32 R26, R24, R19, 0x1, P1 ;  /* 0x00000013181a7211 */ /* 0x000fe200008f0eff */
[----:B------:R-:W3:Y:S01]  /*4240*/  LDG.E.128 R20, [R20.64] ;  /* 0x0000002414147981 */ /* 0x000ee2000c1e1d00 */
[----:B------:R-:W-:-:S04]  /*4250*/  LEA R24, P1, R25, c[0x0][0x1a0], 0x1 ;  /* 0x0000680019187a11 */ /* 0x000fc800078208ff */
[----:B------:R-:W-:-:S06]  /*4260*/  LEA.HI.X R25, R25, c[0x0][0x1a4], R26, 0x1, P1 ;  /* 0x0000690019197a11 */ /* 0x000fcc00008f0c1a */
[----:B------:R-:W4:Y:S01]  /*4270*/  LDG.E.128 R24, [R24.64] ;  /* 0x0000002418187981 */ /* 0x000f22000c1e1d00 */
[----:B------:R-:W-:Y:S01]  /*4280*/  IADD3 R40, P1, R30, 0x40, RZ ;  /* 0x000000401e287810 */ /* 0x000fe20007f3e0ff */
[----:B0-----:R-:W-:Y:S01]  /*4290*/  HADD2.F32 R35, -RZ, R35.H0_H0 ;  /* 0x20000023ff237230 */ /* 0x001fe20000004100 */
[----:B------:R-:W-:Y:S01]  /*42a0*/  IADD3 R29, R29, 0x10, RZ ;  /* 0x000000101d1d7810 */ /* 0x000fe20007ffe0ff */
[----:B--2---:R-:W-:Y:S01]  /*42b0*/  HADD2.F32 R39, -RZ, R39.H0_H0 ;  /* 0x20000027ff277230 */ /* 0x004fe20000004100 */
[----:B------:R-:W-:Y:S01]  /*42c0*/  IADD3 R33, R33, 0x20, RZ ;  /* 0x0000002021217810 */ /* 0x000fe20007ffe0ff */
[----:B------:R-:W-:Y:S01]  /*42d0*/  IMAD.X R41, RZ, RZ, R31, P1 ;  /* 0x000000ffff297224 */ /* 0x000fe200008e061f */
[----:B------:R-:W-:Y:S02]  /*42e0*/  ISETP.GE.AND P1, PT, R29, UR5, PT ;  /* 0x000000051d007c0c */ /* 0x000fe4000bf26270 */
[----:B------:R-:W-:Y:S01]  /*42f0*/  IADD3 R34, R34, 0x800, RZ ;  /* 0x0000080022227810 */ /* 0x000fe20007ffe0ff */
[----:B---3--:R-:W-:-:S02]  /*4300*/  HADD2.F32 R31, -RZ, R21.H0_H0 ;  /* 0x20000015ff1f7230 */ /* 0x008fc40000004100 */
        /* <DEDUP_REMOVED lines=13> */
[----:B----4-:R-:W-:Y:S01]  /*43e0*/  HADD2.F32 R20, -RZ, R24.H0_H0 ;  /* 0x20000018ff147230 */ /* 0x010fe20000004100 */
[C---:B------:R-:W-:Y:S01]  /*43f0*/  FFMA.FTZ R10, R35.reuse, R37, R10 ;  /* 0x00000025230a7223 */ /* 0x040fe2000001000a */
[--C-:B------:R-:W-:Y:S01]  /*4400*/  HADD2.F32 R21, -RZ, R25.reuse.H0_H0 ;  /* 0x20000019ff157230 */ /* 0x100fe20000004100 */
[----:B------:R-:W-:Y:S01]  /*4410*/  FFMA.FTZ R13, R35, R38, R13 ;  /* 0x00000026230d7223 */ /* 0x000fe2000001000d */
        /* <DEDUP_REMOVED lines=15> */
.L_x_1918:
[----:B------:R-:W-:Y:S05]  /*4510*/  BSYNC B0 ;  /* 0x0000000000007941 */ /* 0x000fea0003800000 */
.L_x_1917:
[----:B------:R-:W-:Y:S01]  /*4520*/  ISETP.GE.AND P1, PT, R14, UR42, PT ;  /* 0x0000002a0e007c0c */ /* 0x000fe2000bf26270 */
[----:B------:R-:W-:-:S12]  /*4530*/  BSSY B0, `(.L_x_1922) ;  /* 0x00000c4000007945 */ /* 0x000fd80003800000 */
[----:B------:R-:W-:Y:S05]  /*4540*/  @P1 BRA `(.L_x_1923) ;  /* 0x00000c2000001947 */ /* 0x000fea0003800000 */
[----:B------:R-:W-:Y:S01]  /*4550*/  IMAD.U32 R21, RZ, RZ, UR45 ;  /* 0x0000002dff157e24 */ /* 0x000fe2000f8e00ff */
[----:B------:R-:W-:Y:S01]  /*4560*/  LOP3.LUT R20, RZ, R3, RZ, 0x33, !PT ;  /* 0x00000003ff147212 */ /* 0x000fe200078e33ff */
[----:B------:R-:W-:Y:S03]  /*4570*/  BSSY B1, `(.L_x_1924) ;  /* 0x000003f000017945 */ /* 0x000fe60003800000 */
[----:B------:R-:W-:-:S04]  /*4580*/  IADD3 R30, -R21, UR42, R20 ;  /* 0x0000002a151e7c10 */ /* 0x000fc8000fffe114 */
[----:B------:R-:W-:-:S13]  /*4590*/  LOP3.LUT P1, RZ, R30, 0x8, RZ, 0xc0, !PT ;  /* 0x000000081eff7812 */ /* 0x000fda000782c0ff */
[----:B------:R-:W-:Y:S05]  /*45a0*/  @P1 BRA `(.L_x_1925) ;  /* 0x000003b000001947 */ /* 0x000fea0003800000 */
[----:B------:R-:W-:Y:S01]  /*45b0*/  ISETP.GE.AND P1, PT, R14, c[0x0][0x1d4], PT ;  /* 0x000075000e007a0c */ /* 0x000fe20003f26270 */
[----:B------:R-:W-:-:S12]  /*45c0*/  BSSY B2, `(.L_x_1926) ;  /* 0x0000038000027945 */ /* 0x000fd80003800000 */
[----:B------:R-:W-:Y:S05]  /*45d0*/  @!P1 BRA `(.L_x_1927) ;  /* 0x0000036000009947 */ /* 0x000fea0003800000 */
[----:B---3--:R-:W-:Y:S01]  /*45e0*/  IABS R23, c[0x0][0x1d4] ;  /* 0x0000750000177a13 */ /* 0x008fe20000000000 */
[----:B------:R-:W0:Y:S01]  /*45f0*/  LDS.U16 R28, [R28] ;  /* 0x000000001c1c7984 */ /* 0x000e220000000400 */
        /* <DEDUP_REMOVED lines=22> */
[----:B------:R-:W-:-:S04]  /*4760*/  IADD3 R22, P1, R20, UR47, RZ ;  /* 0x0000002f14167c10 */ /* 0x000fc8000ff3e0ff */
[----:B------:R-:W-:Y:S02]  /*4770*/  IADD3.X R21, R21, UR48, RZ, P1, !PT ;  /* 0x0000003015157c10 */ /* 0x000fe40008ffe4ff */
        /* <DEDUP_REMOVED lines=10> */
[----:B------:R-:W2:Y:S01]  /*4820*/  LDG.E.128 R20, [R20.64] ;  /* 0x0000002414147981 */ /* 0x000ea2000c1e1d00 */
[----:B0-----:R-:W-:Y:S02]  /*4830*/  HADD2.F32 R26, -RZ, R28.H0_H0 ;  /* 0x2000001cff1a7230 */ /* 0x001fe40000004100 */
[----:B--2---:R-:W-:Y:S02]  /*4840*/  HADD2.F32 R31, -RZ, R22.H0_H0 ;  /* 0x20000016ff1f7230 */ /* 0x004fe40000004100 */
[----:B------:R-:W-:Y:S02]  /*4850*/  HADD2.F32 R33, -RZ, R23.H0_H0 ;  /* 0x20000017ff217230 */ /* 0x000fe40000004100 */
        /* <DEDUP_REMOVED lines=14> */
.L_x_1927:
[----:B------:R-:W-:Y:S05]  /*4940*/  BSYNC B2 ;  /* 0x0000000000027941 */ /* 0x000fea0003800000 */
.L_x_1926:
[----:B------:R-:W-:Y:S02]  /*4950*/  IADD3 R14, R14, 0x8, RZ ;  /* 0x000000080e0e7810 */ /* 0x000fe40007ffe0ff */
.L_x_1925:
[----:B------:R-:W-:Y:S05]  /*4960*/  BSYNC B1 ;  /* 0x0000000000017941 */ /* 0x000fea0003800000 */
.L_x_1924:
[----:B------:R-:W-:-:S13]  /*4970*/  LOP3.LUT P1, RZ, R30, 0xfffffff8, RZ, 0xc0, !PT ;  /* 0xfffffff81eff7812 */ /* 0x000fda000782c0ff */
[----:B------:R-:W-:Y:S05]  /*4980*/  @!P1 BRA `(.L_x_1923) ;  /* 0x000007e000009947 */ /* 0x000fea0003800000 */
[----:B------:R-:W-:Y:S01]  /*4990*/  LEA R25, R14, UR6, 0x1 ;  /* 0x000000060e197c11 */ /* 0x000fe2000f8e08ff */
[----:B------:R-:W-:Y:S02]  /*49a0*/  IMAD.U32 R20, RZ, RZ, UR45 ;  /* 0x0000002dff147e24 */ /* 0x000fe4000f8e00ff */
[----:B------:R-:W-:Y:S02]  /*49b0*/  IMAD.MOV.U32 R24, RZ, RZ, RZ ;  /* 0x000000ffff187224 */ /* 0x000fe400078e00ff */
[----:B------:R-:W-:Y:S02]  /*49c0*/  IMAD R25, R20, -0x2, R25 ;  /* 0xfffffffe14197824 */ /* 0x000fe400078e0219 */
.L_x_1932:
[C---:B------:R-:W-:Y:S01]  /*49d0*/  ISETP.GE.AND P2, PT, R14.reuse, c[0x0][0x1d4], PT ;  /* 0x000075000e007a0c */ /* 0x040fe20003f46270 */
[----:B------:R-:W-:Y:S01]  /*49e0*/  BSSY B1, `(.L_x_1928) ;  /* 0x000003b000017945 */ /* 0x000fe20003800000 */
[----:B------:R-:W-:Y:S01]  /*49f0*/  IADD3 R35, R14, 0x8, RZ ;  /* 0x000000080e237810 */ /* 0x000fe20007ffe0ff */
[----:B------:R-:W-:-:S03]  /*4a00*/  IMAD.IADD R26, R25, 0x1, R24 ;  /* 0x00000001191a7824 */ /* 0x000fc600078e0218 */
[----:B------:R-:W-:-:S07]  /*4a10*/  ISETP.GE.AND P1, PT, R35, c[0x0][0x1d4], PT ;  /* 0x0000750023007a0c */ /* 0x000fce0003f26270 */
[----:B------:R-:W-:Y:S05]  /*4a20*/  @!P2 BRA `(.L_x_1929) ;  /* 0x000003600000a947 */ /* 0x000fea0003800000 */
[----:B---3--:R-:W-:Y:S02]  /*4a30*/  IABS R23, c[0x0][0x1d4] ;  /* 0x0000750000177a13 */ /* 0x008fe40000000000 */
[----:B------:R-:W-:Y:S02]  /*4a40*/  IABS R28, R14 ;  /* 0x0000000e001c7213 */ /* 0x000fe40000000000 */
[----:B------:R-:W0:Y:S01]  /*4a50*/  I2F.RP R22, R23 ;  /* 0x0000001700167306 */ /* 0x000e220000209400 */
[----:B------:R-:W-:Y:S02]  /*4a60*/  ISETP.GE.AND P3, PT, R14, RZ, PT ;  /* 0x000000ff0e00720c */ /* 0x000fe40003f66270 */
[----:B------:R-:W-:-:S05]  /*4a70*/  ISETP.NE.AND P4, PT, RZ, c[0x0][0x1d4], PT ;  /* 0x00007500ff007a0c */ /* 0x000fca0003f85270 */
[----:B0-----:R-:W0:Y:S02]  /*4a80*/  MUFU.RCP R22, R22 ;  /* 0x0000001600167308 */ /* 0x001e240000001000 */
[----:B0-----:R-:W-:-:S06]  /*4a90*/  IADD3 R27, R22, 0xffffffe, RZ ;  /* 0x0ffffffe161b7810 */ /* 0x001fcc0007ffe0ff */
[----:B------:R0:W2:Y:S02]  /*4aa0*/  F2I.FTZ.U32.TRUNC.NTZ R21, R27 ;  /* 0x0000001b00157305 */ /* 0x0000a4000021f000 */
[----:B0-----:R-:W0:Y:S01]  /*4ab0*/  LDS.U16 R27, [R26+0x120] ;  /* 0x000120001a1b7984 */ /* 0x001e220000000400 */
        /* <DEDUP_REMOVED lines=26> */
[----:B------:R-:W-:-:S06]  /*4c60*/  LEA.HI.X R21, R22, c[0x0][0x1a4], R21, 0x1, P2 ;  /* 0x0000690016157a11 */ /* 0x000fcc00010f0c15 */
[----:B------:R-:W2:Y:S01]  /*4c70*/  LDG.E.128 R20, [R20.64] ;  /* 0x0000002414147981 */ /* 0x000ea2000c1e1d00 */
[----:B0-----:R-:W-:Y:S02]  /*4c80*/  HADD2.F32 R27, -RZ, R27.H0_H0 ;  /* 0x2000001bff1b7230 */ /* 0x001fe40000004100 */
[----:B--2---:R-:W-:Y:S02]  /*4c90*/  HADD2.F32 R31, -RZ, R22.H0_H0 ;  /* 0x20000016ff1f7230 */ /* 0x004fe40000004100 */
[--C-:B------:R-:W-:Y:S02]  /*4ca0*/  HADD2.F32 R28, -RZ, R20.reuse.H0_H0 ;  /* 0x20000014ff1c7230 */ /* 0x100fe40000004100 */
        /* <DEDUP_REMOVED lines=14> */
.L_x_1929:
[----:B------:R-:W-:Y:S05]  /*4d90*/  BSYNC B1 ;  /* 0x0000000000017941 */ /* 0x000fea0003800000 */
.L_x_1928:
[----:B------:R-:W-:Y:S01]  /*4da0*/  BSSY B1, `(.L_x_1930) ;  /* 0x0000038000017945 */ /* 0x000fe20003800000 */
[----:B------:R-:W-:Y:S05]  /*4db0*/  @!P1 BRA `(.L_x_1931) ;  /* 0x0000036000009947 */ /* 0x000fea0003800000 */
[----:B---3--:R-:W-:Y:S01]  /*4dc0*/  IABS R23, c[0x0][0x1d4] ;  /* 0x0000750000177a13 */ /* 0x008fe20000000000 */
[----:B------:R-:W0:Y:S01]  /*4dd0*/  LDS.U16 R26, [R26+0x130] ;  /* 0x000130001a1a7984 */ /* 0x000e220000000400 */
        /* <DEDUP_REMOVED lines=52> */
.L_x_1931:
[----:B------:R-:W-:Y:S05]  /*5120*/  BSYNC B1 ;  /* 0x0000000000017941 */ /* 0x000fea0003800000 */
.L_x_1930:
[----:B------:R-:W-:Y:S02]  /*5130*/  IADD3 R14, R14, 0x10, RZ ;  /* 0x000000100e0e7810 */ /* 0x000fe40007ffe0ff */
[----:B------:R-:W-:Y:S02]  /*5140*/  IADD3 R24, R24, 0x20, RZ ;  /* 0x0000002018187810 */ /* 0x000fe40007ffe0ff */
[----:B------:R-:W-:-:S13]  /*5150*/  ISETP.GE.AND P1, PT, R14, UR42, PT ;  /* 0x0000002a0e007c0c */ /* 0x000fda000bf26270 */
[----:B------:R-:W-:Y:S05]  /*5160*/  @!P1 BRA `(.L_x_1932) ;  /* 0xfffff86000009947 */ /* 0x000fea000383ffff */
.L_x_1923:
[----:B------:R-:W-:Y:S05]  /*5170*/  BSYNC B0 ;  /* 0x0000000000007941 */ /* 0x000fea0003800000 */
.L_x_1922:
[----:B------:R-:W-:Y:S01]  /*5180*/  BSSY B0, `(.L_x_1933) ;  /* 0x000005c000007945 */ /* 0x000fe20003800000 */
[----:B------:R-:W-:Y:S05]  /*5190*/  @P0 BRA `(.L_x_1934) ;  /* 0x000005a000000947 */ /* 0x000fea0003800000 */
[----:B------:R-:W-:Y:S01]  /*51a0*/  ULDC.64 UR4, c[0x0][0x240] ;  /* 0x0000900000047ab9 */ /* 0x000fe20000000a00 */
[----:B------:R-:W-:Y:S01]  /*51b0*/  IMAD.MOV.U32 R25, RZ, RZ, 0x2 ;  /* 0x00000002ff197424 */ /* 0x000fe200078e00ff */
[----:B------:R-:W-:-:S04]  /*51c0*/  UISETP.NE.U32.AND UP0, UPT, URZ, UR4, UPT ;  /* 0x000000043f00728c */ /* 0x000fc8000bf05070 */
[----:B------:R-:W-:-:S03]  /*51d0*/  UISETP.NE.AND.EX UP0, UPT, URZ, UR5, UPT, UP0 ;  /* 0x000000053f00728c */ /* 0x000fc6000bf05300 */
[----:B------:R-:W-:-:S03]  /*51e0*/  ULDC UR5, c[0x0][0x1d8] ;  /* 0x0000760000057ab9 */ /* 0x000fc60000000800 */
[----:B------:R-:W-:-:S13]  /*51f0*/  PLOP3.LUT P2, PT, PT, PT, UP0, 0x80, 0x0 ;  /* 0x000000000000781c */ /* 0x000fda0003f4f008 */
[----:B------:R-:W0:Y:S02]  /*5200*/  @P2 S2R R18, SR_CTAID.X ;  /* 0x0000000000122919 */ /* 0x000e240000002500 */
[----:B0-----:R-:W0:Y:S01]  /*5210*/  @P2 R2UR UR4, R18 ;  /* 0x00000000120423c2 */ /* 0x001e2200000e0000 */
[----:B------:R-:W-:Y:S02]  /*5220*/  ISETP.NE.AND P1, PT, R25, c[0x0][0x258], PT ;  /* 0x0000960019007a0c */ /* 0x000fe40003f25270 */
[----:B------:R-:W-:Y:S01]  /*5230*/  IADD3 R14, R0, UR44, RZ ;  /* 0x0000002c000e7c10 */ /* 0x000fe2000fffe0ff */
[----:B0-----:R-:W-:-:S06]  /*5240*/  @UP0 UIMAD UR4, UR40, UR5, UR4 ;  /* 0x00000005280402a4 */ /* 0x001fcc000f8e0204 */
[----:B------:R-:W-:-:S04]  /*5250*/  IMAD.U32 R19, RZ, RZ, UR4 ;  /* 0x00000004ff137e24 */ /* 0x000fc8000f8e00ff */
[----:B------:R-:W-:-:S04]  /*5260*/  @P2 IMAD R20, R19, 0x80, R0 ;  /* 0x0000008013142824 */ /* 0x000fc800078e0200 */
[----:B------:R-:W-:-:S04]  /*5270*/  @P2 IMAD.WIDE R20, R20, R25, c[0x0][0x238] ;  /* 0x00008e0014142625 */ /* 0x000fc800078e0219 */
[----:B------:R-:W-:Y:S02]  /*5280*/  @P1 IMAD.WIDE R24, R14, R25, c[0x0][0x188] ;  /* 0x000062000e181625 */ /* 0x000fe400078e0219 */
[----:B---3--:R-:W5:Y:S04]  /*5290*/  @P2 LDG.E.128 R20, [R20.64] ;  /* 0x0000002414142981 */ /* 0x008f68000c1e1d00 */
[----:B------:R-:W5:Y:S01]  /*52a0*/  @P1 LDG.E.128 R24, [R24.64] ;  /* 0x0000002418181981 */ /* 0x000f62000c1e1d00 */
[----:B------:R-:W-:Y:S01]  /*52b0*/  IMAD.U32 R19, RZ, RZ, UR43 ;  /* 0x0000002bff137e24 */ /* 0x000fe2000f8e00ff */
[----:B------:R-:W-:Y:S01]  /*52c0*/  UIADD3 UR4, -UR45, UR42, URZ ;  /* 0x0000002a2d047290 */ /* 0x000fe2000fffe13f */
[----:B------:R-:W-:Y:S02]  /*52d0*/  IMAD.SHL.U32 R17, R17, 0x80, RZ ;  /* 0x0000008011117824 */ /* 0x000fe400078e00ff */
[----:B------:R-:W-:Y:S01]  /*52e0*/  IMAD R18, R19, c[0x0][0x1d4], R0 ;  /* 0x0000750013127a24 */ /* 0x000fe200078e0200 */
[----:B------:R-:W-:-:S04]  /*52f0*/  ULEA UR4, UR4, UR6, 0x1 ;  /* 0x0000000604047291 */ /* 0x000fc8000f8e083f */
[----:B------:R-:W-:Y:S02]  /*5300*/  SHF.R.S32.HI R28, RZ, 0x1f, R18 ;  /* 0x0000001fff1c7819 */ /* 0x000fe40000011412 */
[----:B------:R-:W-:-:S03]  /*5310*/  IADD3 R19, P0, R17, R18, RZ ;  /* 0x0000001211137210 */ /* 0x000fc60007f1e0ff */
[----:B------:R-:W0:Y:S01]  /*5320*/  LDS.U16 R32, [UR4+0x120] ;  /* 0x00012004ff207984 */ /* 0x000e220008000400 */
[----:B------:R-:W-:Y:S02]  /*5330*/  LEA.HI.X.SX32 R28, R17, R28, 0x1, P0 ;  /* 0x0000001c111c7211 */ /* 0x000fe400000f0eff */
[----:B------:R-:W-:-:S04]  /*5340*/  LEA R18, P0, R19, c[0x0][0x1a0], 0x1 ;  /* 0x0000680013127a11 */ /* 0x000fc800078008ff */
[----:B------:R-:W-:Y:S01]  /*5350*/  LEA.HI.X R19, R19, c[0x0][0x1a4], R28, 0x1, P0 ;  /* 0x0000690013137a11 */ /* 0x000fe200000f0c1c */
[----:B------:R-:W-:Y:S05]  /*5360*/  @P1 BRA `(.L_x_1935) ;  /* 0x0000023000001947 */ /* 0x000fea0003800000 */
[----:B-----5:R-:W-:-:S04]  /*5370*/  IADD3 R24, P0, R14, c[0x0][0x188], RZ ;  /* 0x000062000e187a10 */ /* 0x020fc80007f1e0ff */
[----:B------:R-:W-:-:S05]  /*5380*/  LEA.HI.X.SX32 R25, R14, c[0x0][0x18c], 0x1, P0 ;  /* 0x000063000e197a11 */ /* 0x000fca00000f0eff */
[----:B------:R-:W2:Y:S01]  /*5390*/  LDG.E.64 R34, [R24.64] ;  /* 0x0000002418227981 */ /* 0x000ea2000c1e1b00 */
[----:B------:R-:W-:Y:S02]  /*53a0*/  IMAD.U32 R27, RZ, RZ, UR39 ;  /* 0x00000027ff1b7e24 */ /* 0x000fe4000f8e00ff */
[----:B------:R-:W-:-:S05]  /*53b0*/  IMAD.U32 R26, RZ, RZ, UR38 ;  /* 0x00000026ff1a7e24 */ /* 0x000fca000f8e00ff */
[----:B------:R3:W4:Y:S01]  /*53c0*/  LDG.E R27, [R26.64+0x4] ;  /* 0x000004241a1b7981 */ /* 0x000722000c1e1900 */
[C-C-:B--2---:R-:W-:Y:S01]  /*53d0*/  SHF.R.U64 R31, R34.reuse, 0x10, R35.reuse ;  /* 0x00000010221f7819 */ /* 0x144fe20000001223 */
[----:B------:R-:W4:Y:S01]  /*53e0*/  I2F.S8 R28, R35 ;  /* 0x00000023001c7306 */ /* 0x000f220000001400 */
[----:B------:R-:W-:Y:S02]  /*53f0*/  PRMT R14, R34, 0x9910, RZ ;  /* 0x00009910220e7816 */ /* 0x000fe400000000ff */
[----:B---3--:R-:W-:Y:S02]  /*5400*/  PRMT R26, R35, 0x9910, RZ ;  /* 0x00009910231a7816 */ /* 0x008fe400000000ff */
[----:B------:R-:W-:Y:S02]  /*5410*/  PRMT R25, R31, 0x9910, RZ ;  /* 0x000099101f197816 */ /* 0x000fe400000000ff */
[--C-:B------:R-:W-:Y:S01]  /*5420*/  SHF.R.U32.HI R29, RZ, 0x10, R35.reuse ;  /* 0x00000010ff1d7819 */ /* 0x100fe20000011623 */
[----:B------:R4:W2:Y:S01]  /*5430*/  I2F.S8 R24, R31 ;  /* 0x0000001f00187306 */ /* 0x0008a20000001400 */
[----:B------:R-:W-:-:S02]  /*5440*/  SHF.R.S32.HI R30, RZ, 0x18, R35 ;  /* 0x00000018ff1e7819 */ /* 0x000fc40000011423 */
[----:B------:R-:W-:Y:S02]  /*5450*/  SHF.R.S32.HI R14, RZ, 0x8, R14 ;  /* 0x00000008ff0e7819 */ /* 0x000fe4000001140e */
[----:B------:R-:W-:Y:S02]  /*5460*/  SHF.R.S32.HI R26, RZ, 0x8, R26 ;  /* 0x00000008ff1a7819 */ /* 0x000fe4000001141a */
[----:B------:R-:W-:Y:S01]  /*5470*/  SHF.R.S32.HI R25, RZ, 0x8, R25 ;  /* 0x00000008ff197819 */ /* 0x000fe20000011419 */
[----:B------:R-:W3:Y:S01]  /*5480*/  I2F.S8 R29, R29 ;  /* 0x0000001d001d7306 */ /* 0x000ee20000001400 */
[----:B----4-:R-:W-:-:S07]  /*5490*/  FMUL.FTZ R31, R28, R27 ;  /* 0x0000001b1c1f7220 */ /* 0x010fce0000410000 */
[----:B------:R-:W4:Y:S01]  /*54a0*/  I2F.S16 R30, R30 ;  /* 0x0000001e001e7306 */ /* 0x000f220000101400 */
[----:B--2---:R-:W-:-:S07]  /*54b0*/  FMUL.FTZ R28, R24, R27 ;  /* 0x0000001b181c7220 */ /* 0x004fce0000410000 */
[----:B------:R-:W2:Y:S01]  /*54c0*/  I2F.S8 R17, R34 ;  /* 0x0000002200117306 */ /* 0x000ea20000001400 */
[----:B---3--:R-:W-:-:S07]  /*54d0*/  FMUL.FTZ R24, R29, R27 ;  /* 0x0000001b1d187220 */ /* 0x008fce0000410000 */
[----:B------:R-:W3:Y:S01]  /*54e0*/  I2F.S16 R14, R14 ;  /* 0x0000000e000e7306 */ /* 0x000ee20000101400 */
[----:B----4-:R-:W-:-:S07]  /*54f0*/  FMUL.FTZ R33, R30, R27 ;  /* 0x0000001b1e217220 */ /* 0x010fce0000410000 */
[----:B------:R-:W4:Y:S01]  /*5500*/  I2F.S16 R26, R26 ;  /* 0x0000001a001a7306 */ /* 0x000f220000101400 */
[----:B--2---:R-:W-:-:S07]  /*5510*/  FMUL.FTZ R17, R17, R27 ;  /* 0x0000001b11117220 */ /* 0x004fce0000410000 */
[----:B------:R-:W2:Y:S01]  /*5520*/  I2F.S16 R25, R25 ;  /* 0x0000001900197306 */ /* 0x000ea20000101400 */
[-C--:B---3--:R-:W-:Y:S02]  /*5530*/  FMUL.FTZ R14, R14, R27.reuse ;  /* 0x0000001b0e0e7220 */ /* 0x088fe40000410000 */
[----:B----4-:R-:W-:-:S05]  /*5540*/  FMUL.FTZ R30, R26, R27 ;  /* 0x0000001b1a1e7220 */ /* 0x010fca0000410000 */
[----:B------:R-:W-:Y:S01]  /*5550*/  F2FP.PACK_AB R26, R30, R31 ;  /* 0x0000001f1e1a723e */ /* 0x000fe200000000ff */
[----:B--2---:R-:W-:Y:S01]  /*5560*/  FMUL.FTZ R29, R25, R27 ;  /* 0x0000001b191d7220 */ /* 0x004fe20000410000 */
[----:B------:R-:W-:Y:S02]  /*5570*/  F2FP.PACK_AB R27, R33, R24 ;  /* 0x00000018211b723e */ /* 0x000fe400000000ff */
[----:B------:R-:W-:Y:S02]  /*5580*/  F2FP.PACK_AB R24, R14, R17 ;  /* 0x000000110e18723e */ /* 0x000fe400000000ff */
[----:B------:R-:W-:-:S04]  /*5590*/  F2FP.PACK_AB R25, R29, R28 ;  /* 0x0000001c1d19723e */ /* 0x000fc800000000ff */
.L_x_1935:
[----:B-----5:R-:W-:Y:S01]  /*55a0*/  HFMA2.MMA R4, R24, 1, 1, R4 ;  /* 0x3c003c0018047835 */ /* 0x020fe20000000004 */
[----:B------:R-:W-:Y:S01]  /*55b0*/  HADD2 R5, R25, R5 ;  /* 0x0000000519057230 */ /* 0x000fe20000000000 */
[----:B------:R-:W-:Y:S01]  /*55c0*/  HFMA2.MMA R6, R26, 1, 1, R6 ;  /* 0x3c003c001a067835 */ /* 0x000fe20000000006 */
[----:B------:R-:W-:Y:S02]  /*55d0*/  HADD2 R7, R27, R7 ;  /* 0x000000071b077230 */ /* 0x000fe40000000000 */
[----:B0-----:R-:W-:-:S02]  /*55e0*/  HADD2.F32 R32, -RZ, R32.H0_H0 ;  /* 0x20000020ff207230 */ /* 0x001fc40000004100 */
        /* <DEDUP_REMOVED lines=21> */
.L_x_1934:
[----:B0-----:R-:W-:Y:S05]  /*5740*/  BSYNC B0 ;  /* 0x0000000000007941 */ /* 0x001fea0003800000 */
.L_x_1933:
[C---:B-----5:R-:W-:Y:S01]  /*5750*/  LOP3.LUT R4, R16.reuse, 0xffffffc0, RZ, 0xc0, !PT ;  /* 0xffffffc010047812 */ /* 0x060fe200078ec0ff */
        /* <DEDUP_REMOVED lines=20> */
.L_x_1937:
[----:B------:R-:W-:Y:S05]  /*58a0*/  BSYNC B0 ;  /* 0x0000000000007941 */ /* 0x000fea0003800000 */
.L_x_1936:
        /* <DEDUP_REMOVED lines=20> */
.L_x_1939:
[----:B------:R-:W-:Y:S05]  /*59f0*/  BSYNC B0 ;  /* 0x0000000000007941 */ /* 0x000fea0003800000 */
.L_x_1938:
        /* <DEDUP_REMOVED lines=8> */
.L_x_1941:
[----:B------:R-:W-:Y:S05]  /*5a80*/  BSYNC B0 ;  /* 0x0000000000007941 */ /* 0x000fea0003800000 */
.L_x_1940:
        /* <DEDUP_REMOVED lines=20> */
.L_x_1943:
[----:B------:R-:W-:Y:S05]  /*5bd0*/  BSYNC B0 ;  /* 0x0000000000007941 */ /* 0x000fea0003800000 */
.L_x_1942:
        /* <DEDUP_REMOVED lines=8> */
.L_x_1945:
[----:B------:R-:W-:Y:S05]  /*5c60*/  BSYNC B0 ;  /* 0x0000000000007941 */ /* 0x000fea0003800000 */
.L_x_1944:
        /* <DEDUP_REMOVED lines=20> */
.L_x_1947:
[----:B------:R-:W-:Y:S05]  /*5db0*/  BSYNC B0 ;  /* 0x0000000000007941 */ /* 0x000fea0003800000 */
.L_x_1946:
[----:B------:R-:W-:Y:S06]  /*5dc0*/  BAR.SYNC.DEFER_BLOCKING 0x0 ;  /* 0x0000000000007b1d */ /* 0x000fec0000010000 */
[----:B------:R-:W-:Y:S05]  /*5dd0*/  @P5 EXIT ;  /* 0x000000000000594d */ /* 0x000fea0003800000 */
[----:B0-----:R-:W-:-:S04]  /*5de0*/  MOV R5, 0x2 ;  /* 0x0000000200057802 */ /* 0x001fc80000000f00 */
[----:B------:R-:W-:-:S13]  /*5df0*/  ISETP.NE.AND P0, PT, R5, c[0x0][0x258], PT ;  /* 0x0000960005007a0c */ /* 0x000fda0003f05270 */
[----:B------:R-:W-:Y:S05]  /*5e00*/  @!P0 BRA `(.L_x_1948) ;  /* 0x000000b000008947 */ /* 0x000fea0003800000 */
[----:B------:R-:W-:Y:S02]  /*5e10*/  IADD3 R4, R0, UR43, RZ ;  /* 0x0000002b00047c10 */ /* 0x000fe4000fffe0ff */
        /* <DEDUP_REMOVED lines=10> */
.L_x_1948:
[----:B------:R-:W-:Y:S02]  /*5ec0*/  IMAD.MOV.U32 R4, RZ, RZ, c[0x0][0x250] ;  /* 0x00009400ff047624 */ /* 0x000fe400078e00ff */
[----:B------:R-:W-:-:S05]  /*5ed0*/  IMAD.MOV.U32 R5, RZ, RZ, c[0x0][0x254] ;  /* 0x00009500ff057624 */ /* 0x000fca00078e00ff */
[----:B------:R-:W2:Y:S02]  /*5ee0*/  LDG.E R4, [R4.64] ;  /* 0x0000002404047981 */ /* 0x000ea4000c1e1900 */
[C---:B--2---:R-:W-:Y:S02]  /*5ef0*/  FMUL.FTZ R15, R4.reuse, R15 ;  /* 0x0000000f040f7220 */ /* 0x044fe40000410000 */
[C---:B------:R-:W-:Y:S02]  /*5f00*/  FMUL.FTZ R2, R4.reuse, R2 ;  /* 0x0000000204027220 */ /* 0x040fe40000410000 */
[C---:B------:R-:W-:Y:S02]  /*5f10*/  FMUL.FTZ R9, R4.reuse, R9 ;  /* 0x0000000904097220 */ /* 0x040fe40000410000 */
[----:B------:R-:W0:Y:S01]  /*5f20*/  F2I.S8.NTZ R15, R15 ;  /* 0x0000000f000f7305 */ /* 0x000e220000202100 */
[C---:B------:R-:W-:Y:S02]  /*5f30*/  FMUL.FTZ R8, R4.reuse, R8 ;  /* 0x0000000804087220 */ /* 0x040fe40000410000 */
[----:B------:R-:W-:-:S02]  /*5f40*/  FMUL.FTZ R11, R4, R11 ;  /* 0x0000000b040b7220 */ /* 0x000fc40000410000 */
[C---:B------:R-:W-:Y:S02]  /*5f50*/  FMUL.FTZ R12, R4.reuse, R12 ;  /* 0x0000000c040c7220 */ /* 0x040fe40000410000 */
[C---:B------:R-:W-:Y:S01]  /*5f60*/  FMUL.FTZ R10, R4.reuse, R10 ;  /* 0x0000000a040a7220 */ /* 0x040fe20000410000 */
[----:B------:R-:W2:Y:S01]  /*5f70*/  F2I.S8.NTZ R2, R2 ;  /* 0x0000000200027305 */ /* 0x000ea20000202100 */
[----:B------:R-:W-:-:S07]  /*5f80*/  FMUL.FTZ R4, R4, R13 ;  /* 0x0000000d04047220 */ /* 0x000fce0000410000 */
[----:B------:R-:W4:Y:S01]  /*5f90*/  F2I.S8.NTZ R9, R9 ;  /* 0x0000000900097305 */ /* 0x000f220000202100 */
[----:B0-----:R-:W-:-:S07]  /*5fa0*/  PRMT R3, R15, 0x8880, RZ ;  /* 0x000088800f037816 */ /* 0x001fce00000000ff */
[----:B------:R-:W0:Y:S01]  /*5fb0*/  F2I.S8.NTZ R8, R8 ;  /* 0x0000000800087305 */ /* 0x000e220000202100 */
[----:B--2---:R-:W-:Y:S02]  /*5fc0*/  PRMT R5, R2, 0x8880, RZ ;  /* 0x0000888002057816 */ /* 0x004fe400000000ff */
[----:B------:R-:W-:Y:S02]  /*5fd0*/  PRMT R2, R3, 0x7710, RZ ;  /* 0x0000771003027816 */ /* 0x000fe400000000ff */
[----:B------:R-:W-:Y:S02]  /*5fe0*/  PRMT R3, R5, 0x7710, RZ ;  /* 0x0000771005037816 */ /* 0x000fe400000000ff */
[----:B------:R-:W-:Y:S01]  /*5ff0*/  LOP3.LUT R15, R2, 0xff, RZ, 0xc0, !PT ;  /* 0x000000ff020f7812 */ /* 0x000fe200078ec0ff */
[----:B------:R-:W2:Y:S01]  /*6000*/  F2I.S8.NTZ R11, R11 ;  /* 0x0000000b000b7305 */ /* 0x000ea20000202100 */
[----:B----4-:R-:W-:Y:S02]  /*6010*/  PRMT R6, R9, 0x8880, RZ ;  /* 0x0000888009067816 */ /* 0x010fe400000000ff */
[----:B------:R-:W-:-:S02]  /*6020*/  LOP3.LUT R9, R3, 0xff, RZ, 0xc0, !PT ;  /* 0x000000ff03097812 */ /* 0x000fc400078ec0ff */
[----:B------:R-:W-:Y:S02]  /*6030*/  PRMT R5, R6, 0x7710, RZ ;  /* 0x0000771006057816 */ /* 0x000fe400000000ff */
[----:B------:R-:W-:Y:S01]  /*6040*/  SHF.L.U64.HI R3, R15, 0x8, RZ ;  /* 0x000000080f037819 */ /* 0x000fe200000102ff */
[----:B------:R-:W4:Y:S01]  /*6050*/  F2I.S8.NTZ R12, R12 ;  /* 0x0000000c000c7305 */ /* 0x000f220000202100 */
[----:B------:R-:W-:Y:S02]  /*6060*/  LOP3.LUT R7, R5, 0xff, RZ, 0xc0, !PT ;  /* 0x000000ff05077812 */ /* 0x000fe400078ec0ff */
[----:B0-----:R-:W-:Y:S02]  /*6070*/  PRMT R2, R8, 0x8880, RZ ;  /* 0x0000888008027816 */ /* 0x001fe400000000ff */
[----:B------:R-:W-:Y:S02]  /*6080*/  SHF.L.U64.HI R6, R9, 0x10, RZ ;  /* 0x0000001009067819 */ /* 0x000fe400000102ff */
[----:B------:R-:W-:Y:S01]  /*6090*/  SHF.L.U64.HI R5, R7, 0x18, RZ ;  /* 0x0000001807057819 */ /* 0x000fe200000102ff */
[----:B------:R-:W0:Y:S01]  /*60a0*/  F2I.S8.NTZ R10, R10 ;  /* 0x0000000a000a7305 */ /* 0x000e220000202100 */
[----:B------:R-:W-:-:S02]  /*60b0*/  PRMT R2, R2, 0x7710, RZ ;  /* 0x0000771002027816 */ /* 0x000fc400000000ff */
[----:B------:R-:W-:Y:S02]  /*60c0*/  LOP3.LUT R5, R5, R6, R3, 0xfe, !PT ;  /* 0x0000000605057212 */ /* 0x000fe400078efe03 */
[----:B--2---:R-:W-:Y:S02]  /*60d0*/  PRMT R3, R11, 0x8880, RZ ;  /* 0x000088800b037816 */ /* 0x004fe400000000ff */
[----:B------:R-:W-:Y:S01]  /*60e0*/  LOP3.LUT R2, R2, 0xff, RZ, 0xc0, !PT ;  /* 0x000000ff02027812 */ /* 0x000fe200078ec0ff */
[----:B------:R-:W2:Y:S01]  /*60f0*/  F2I.S8.NTZ R4, R4 ;  /* 0x0000000400047305 */ /* 0x000ea20000202100 */
[----:B----4-:R-:W-:Y:S02]  /*6100*/  PRMT R12, R12, 0x8880, RZ ;  /* 0x000088800c0c7816 */ /* 0x010fe400000000ff */
[----:B------:R-:W-:Y:S02]  /*6110*/  PRMT R3, R3, 0x7710, RZ ;  /* 0x0000771003037816 */ /* 0x000fe400000000ff */
[----:B------:R-:W-:-:S02]  /*6120*/  LOP3.LUT R6, R2, 0xffffff00, R5, 0xf8, !PT ;  /* 0xffffff0002067812 */ /* 0x000fc400078ef805 */
[----:B------:R-:W-:Y:S02]  /*6130*/  PRMT R2, R12, 0x7710, RZ ;  /* 0x000077100c027816 */ /* 0x000fe400000000ff */
[----:B0-----:R-:W-:Y:S02]  /*6140*/  PRMT R10, R10, 0x8880, RZ ;  /* 0x000088800a0a7816 */ /* 0x001fe400000000ff */
[----:B------:R-:W-:Y:S02]  /*6150*/  PRMT R5, R3, 0x7604, RZ ;  /* 0x0000760403057816 */ /* 0x000fe400000000ff */
[----:B------:R-:W-:Y:S02]  /*6160*/  PRMT R3, R10, 0x7710, RZ ;  /* 0x000077100a037816 */ /* 0x000fe400000000ff */
[----:B------:R-:W-:Y:S02]  /*6170*/  PRMT R11, R2, 0x6540, R15 ;  /* 0x00006540020b7816 */ /* 0x000fe4000000000f */
[----:B------:R-:W-:Y:S01]  /*6180*/  LOP3.LUT R2, R5, 0xffff00ff, R6, 0xf8, !PT ;  /* 0xffff00ff05027812 */ /* 0x000fe200078ef806 */
[----:B------:R-:W-:Y:S01]  /*6190*/  IMAD.U32 R6, R9, 0x10000, RZ ;  /* 0x0001000009067824 */ /* 0x000fe200078e00ff */
[----:B------:R-:W-:-:S02]  /*61a0*/  IADD3 R5, R0, UR43, RZ ;  /* 0x0000002b00057c10 */ /* 0x000fc4000fffe0ff */
[----:B------:R-:W-:Y:S02]  /*61b0*/  PRMT R3, R3, 0x7054, RZ ;  /* 0x0000705403037816 */ /* 0x000fe400000000ff */
[----:B--2---:R-:W-:Y:S02]  /*61c0*/  PRMT R0, R4, 0x8880, RZ ;  /* 0x0000888004007816 */ /* 0x004fe400000000ff */
[----:B------:R-:W-:Y:S02]  /*61d0*/  LOP3.LUT R6, R6, 0xff00ffff, R11, 0xf8, !PT ;  /* 0xff00ffff06067812 */ /* 0x000fe400078ef80b */
[----:B------:R-:W-:Y:S02]  /*61e0*/  LOP3.LUT R3, R3, 0xff00ffff, R2, 0xf8, !PT ;  /* 0xff00ffff03037812 */ /* 0x000fe400078ef802 */
[----:B------:R-:W-:Y:S02]  /*61f0*/  IADD3 R4, P0, R5, c[0x0][0x160], RZ ;  /* 0x0000580005047a10 */ /* 0x000fe40007f1e0ff */
[----:B------:R-:W-:-:S02]  /*6200*/  PRMT R0, R0, 0x7710, RZ ;  /* 0x0000771000007816 */ /* 0x000fc400000000ff */
[----:B------:R-:W-:Y:S02]  /*6210*/  PRMT R2, R6, 0x4210, R7 ;  /* 0x0000421006027816 */ /* 0x000fe40000000007 */
[----:B------:R-:W-:Y:S02]  /*6220*/  LEA.HI.X.SX32 R5, R5, c[0x0][0x164], 0x1, P0 ;  /* 0x0000590005057a11 */ /* 0x000fe400000f0eff */
[----:B------:R-:W-:-:S05]  /*6230*/  PRMT R3, R3, 0x4210, R0 ;  /* 0x0000421003037816 */ /* 0x000fca0000000000 */
[----:B------:R-:W-:Y:S01]  /*6240*/  STG.E.64 [R4.64], R2 ;  /* 0x0000000204007986 */ /* 0x000fe2000c101b24 */
[----:B------:R-:W-:Y:S05]  /*6250*/  EXIT ;  /* 0x000000000000794d */ /* 0x000fea0003800000 */
.L_x_1895:
[----:B------:R-:W-:Y:S01]  /*6260*/  IMAD.MOV.U32 R72, RZ, RZ, R9 ;  /* 0x000000ffff487224 */ /* 0x000fe200078e0009 */
[----:B------:R-:W-:Y:S01]  /*6270*/  MOV R70, 0x62c0 ;  /* 0x000062c000467802 */ /* 0x000fe20000000f00 */
[----:B------:R-:W-:Y:S02]  /*6280*/  IMAD.MOV.U32 R73, RZ, RZ, 0x10 ;  /* 0x00000010ff497424 */ /* 0x000fe400078e00ff */
[----:B------:R-:W-:Y:S02]  /*6290*/  IMAD.MOV.U32 R74, RZ, RZ, 0x1f ;  /* 0x0000001fff4a7424 */ /* 0x000fe400078e00ff */
[----:B------:R-:W-:Y:S02]  /*62a0*/  IMAD.MOV.U32 R75, RZ, RZ, -0x1 ;  /* 0xffffffffff4b7424 */ /* 0x000fe400078e00ff */
[----:B01----:R-:W-:Y:S05]  /*62b0*/  CALL.REL.NOINC `($__internal_13_$__cuda_sm70_shflsync_bfly_p) ;  /* 0x0000045000007944 */ /* 0x003fea0003c00000 */
[----:B-1----:R-:W-:Y:S01]  /*62c0*/  IMAD.MOV.U32 R0, RZ, RZ, R72 ;  /* 0x000000ffff007224 */ /* 0x002fe200078e0048 */
[----:B0-----:R-:W-:Y:S05]  /*62d0*/  BRA `(.L_x_1949) ;  /* 0xffffb9f000007947 */ /* 0x001fea000383ffff */
.L_x_1896:
[----:B------:R-:W-:Y:S01]  /*62e0*/  IMAD.MOV.U32 R72, RZ, RZ, R9 ;  /* 0x000000ffff487224 */ /* 0x000fe200078e0009 */
[----:B------:R-:W-:Y:S01]  /*62f0*/  MOV R70, 0x6340 ;  /* 0x0000634000467802 */ /* 0x000fe20000000f00 */
[----:B------:R-:W-:-:S02]  /*6300*/  IMAD.MOV.U32 R73, RZ, RZ, 0x8 ;  /* 0x00000008ff497424 */ /* 0x000fc400078e00ff */
[----:B------:R-:W-:Y:S02]  /*6310*/  IMAD.MOV.U32 R74, RZ, RZ, 0x1f ;  /* 0x0000001fff4a7424 */ /* 0x000fe400078e00ff */
[----:B------:R-:W-:Y:S02]  /*6320*/  IMAD.MOV.U32 R75, RZ, RZ, -0x1 ;  /* 0xffffffffff4b7424 */ /* 0x000fe400078e00ff */
[----:B01----:R-:W-:Y:S05]  /*6330*/  CALL.REL.NOINC `($__internal_13_$__cuda_sm70_shflsync_bfly_p) ;  /* 0x000003d000007944 */ /* 0x003fea0003c00000 */
[----:B-1----:R-:W-:Y:S01]  /*6340*/  FADD.FTZ R9, R9, R72 ;  /* 0x0000004809097221 */ /* 0x002fe20000010000 */
[----:B------:R-:W-:Y:S01]  /*6350*/  MOV R70, 0x63b0 ;  /* 0x000063b000467802 */ /* 0x000fe20000000f00 */
[----:B0-----:R-:W-:Y:S02]  /*6360*/  IMAD.MOV.U32 R73, RZ, RZ, 0x4 ;  /* 0x00000004ff497424 */ /* 0x001fe400078e00ff */
[----:B------:R-:W-:Y:S02]  /*6370*/  IMAD.MOV.U32 R74, RZ, RZ, 0x1f ;  /* 0x0000001fff4a7424 */ /* 0x000fe400078e00ff */
[----:B------:R-:W-:Y:S02]  /*6380*/  IMAD.MOV.U32 R75, RZ, RZ, -0x1 ;  /* 0xffffffffff4b7424 */ /* 0x000fe400078e00ff */
[----:B------:R-:W-:-:S02]  /*6390*/  IMAD.MOV.U32 R72, RZ, RZ, R9 ;  /* 0x000000ffff487224 */ /* 0x000fc400078e0009 */
[----:B------:R-:W-:Y:S05]  /*63a0*/  CALL.REL.NOINC `($__internal_13_$__cuda_sm70_shflsync_bfly_p) ;  /* 0x0000036000007944 */ /* 0x000fea0003c00000 */
[----:B-1----:R-:W-:Y:S01]  /*63b0*/  FADD.FTZ R9, R9, R72 ;  /* 0x0000004809097221 */ /* 0x002fe20000010000 */
[----:B0-----:R-:W-:Y:S01]  /*63c0*/  HFMA2.MMA R73, -RZ, RZ, 0, 1.1920928955078125e-07 ;  /* 0x00000002ff497435 */ /* 0x001fe200000001ff */
[----:B------:R-:W-:Y:S01]  /*63d0*/  IMAD.MOV.U32 R74, RZ, RZ, 0x1f ;  /* 0x0000001fff4a7424 */ /* 0x000fe200078e00ff */
[----:B------:R-:W-:Y:S01]  /*63e0*/  MOV R70, 0x6420 ;  /* 0x0000642000467802 */ /* 0x000fe20000000f00 */
[----:B------:R-:W-:-:S02]  /*63f0*/  IMAD.MOV.U32 R75, RZ, RZ, -0x1 ;  /* 0xffffffffff4b7424 */ /* 0x000fc400078e00ff */
[----:B------:R-:W-:Y:S02]  /*6400*/  IMAD.MOV.U32 R72, RZ, RZ, R9 ;  /* 0x000000ffff487224 */ /* 0x000fe400078e0009 */
[----:B------:R-:W-:Y:S05]  /*6410*/  CALL.REL.NOINC `($__internal_13_$__cuda_sm70_shflsync_bfly_p) ;  /* 0x000002f000007944 */ /* 0x000fea0003c00000 */
[----:B-1----:R-:W-:Y:S01]  /*6420*/  FADD.FTZ R2, R9, R72 ;  /* 0x0000004809027221 */ /* 0x002fe20000010000 */
[----:B------:R-:W-:Y:S01]  /*6430*/  MOV R70, 0x6490 ;  /* 0x0000649000467802 */ /* 0x000fe20000000f00 */
[----:B0-----:R-:W-:Y:S02]  /*6440*/  IMAD.MOV.U32 R73, RZ, RZ, 0x1 ;  /* 0x00000001ff497424 */ /* 0x001fe400078e00ff */
[----:B------:R-:W-:Y:S02]  /*6450*/  IMAD.MOV.U32 R74, RZ, RZ, 0x1f ;  /* 0x0000001fff4a7424 */ /* 0x000fe400078e00ff */
[----:B------:R-:W-:Y:S02]  /*6460*/  IMAD.MOV.U32 R75, RZ, RZ, -0x1 ;  /* 0xffffffffff4b7424 */ /* 0x000fe400078e00ff */
[----:B------:R-:W-:Y:S02]  /*6470*/  IMAD.MOV.U32 R72, RZ, RZ, R2 ;  /* 0x000000ffff487224 */ /* 0x000fe400078e0002 */
[----:B------:R-:W-:Y:S05]  /*6480*/  CALL.REL.NOINC `($__internal_13_$__cuda_sm70_shflsync_bfly_p) ;  /* 0x0000028000007944 */ /* 0x000fea0003c00000 */
[----:B-1----:R-:W-:Y:S01]  /*6490*/  IMAD.MOV.U32 R5, RZ, RZ, R72 ;  /* 0x000000ffff057224 */ /* 0x002fe200078e0048 */
[----:B0-----:R-:W-:Y:S05]  /*64a0*/  BRA `(.L_x_1950) ;  /* 0xffffb8b000007947 */ /* 0x001fea000383ffff */
.L_x_1901:
[----:B------:R-:W-:Y:S01]  /*64b0*/  IMAD.MOV.U32 R72, RZ, RZ, R81 ;  /* 0x000000ffff487224 */ /* 0x000fe200078e0051 */
[----:B------:R-:W-:Y:S01]  /*64c0*/  MOV R70, 0x6510 ;  /* 0x0000651000467802 */ /* 0x000fe20000000f00 */
[----:B------:R-:W-:-:S02]  /*64d0*/  IMAD.MOV.U32 R73, RZ, RZ, 0x1 ;  /* 0x00000001ff497424 */ /* 0x000fc400078e00ff */
[----:B------:R-:W-:Y:S02]  /*64e0*/  IMAD.MOV.U32 R74, RZ, RZ, 0x1f ;  /* 0x0000001fff4a7424 */ /* 0x000fe400078e00ff */
[----:B------:R-:W-:Y:S02]  /*64f0*/  IMAD.MOV.U32 R75, RZ, RZ, -0x1 ;  /* 0xffffffffff4b7424 */ /* 0x000fe400078e00ff */
[----:B------:R-:W-:Y:S05]  /*6500*/  CALL.REL.NOINC `($__internal_13_$__cuda_sm70_shflsync_bfly_p) ;  /* 0x0000020000007944 */ /* 0x000fea0003c00000 */
[----:B-1----:R-:W-:Y:S01]  /*6510*/  IMAD.MOV.U32 R70, RZ, RZ, R72 ;  /* 0x000000ffff467224 */ /* 0x002fe200078e0048 */
[----:B0-----:R-:W-:Y:S05]  /*6520*/  BRA `(.L_x_1951) ;  /* 0xffffcc0000007947 */ /* 0x001fea000383ffff */
.L_x_1905:
[----:B------:R-:W-:Y:S01]  /*6530*/  IMAD.MOV.U32 R72, RZ, RZ, R0 ;  /* 0x000000ffff487224 */ /* 0x000fe200078e0000 */
[----:B------:R-:W-:Y:S01]  /*6540*/  MOV R75, 0xffffffff ;  /* 0xffffffff004b7802 */ /* 0x000fe20000000f00 */
[----:B------:R-:W-:Y:S01]  /*6550*/  IMAD.MOV.U32 R73, RZ, RZ, 0x10 ;  /* 0x00000010ff497424 */ /* 0x000fe200078e00ff */
[----:B------:R-:W-:Y:S01]  /*6560*/  MOV R70, 0x6590 ;  /* 0x0000659000467802 */ /* 0x000fe20000000f00 */
[----:B------:R-:W-:Y:S02]  /*6570*/  IMAD.MOV.U32 R74, RZ, RZ, 0x1f ;  /* 0x0000001fff4a7424 */ /* 0x000fe400078e00ff */
[----:B01-34-:R-:W-:Y:S05]  /*6580*/  CALL.REL.NOINC `($__internal_13_$__cuda_sm70_shflsync_bfly_p) ;  /* 0x0000018000007944 */ /* 0x01bfea0003c00000 */
[----:B-1----:R-:W-:Y:S01]  /*6590*/  IMAD.MOV.U32 R3, RZ, RZ, R72 ;  /* 0x000000ffff037224 */ /* 0x002fe200078e0048 */
[----:B0-----:R-:W-:Y:S05]  /*65a0*/  BRA `(.L_x_1952) ;  /* 0xffffcda000007947 */ /* 0x001fea000383ffff */
.L_x_1906:
[----:B------:R-:W-:Y:S01]  /*65b0*/  IMAD.MOV.U32 R72, RZ, RZ, R5 ;  /* 0x000000ffff487224 */ /* 0x000fe200078e0005 */
[----:B------:R-:W-:Y:S01]  /*65c0*/  MOV R70, 0x6610 ;  /* 0x0000661000467802 */ /* 0x000fe20000000f00 */
[----:B------:R-:W-:-:S02]  /*65d0*/  IMAD.MOV.U32 R73, RZ, RZ, 0x8 ;  /* 0x00000008ff497424 */ /* 0x000fc400078e00ff */
[----:B------:R-:W-:Y:S02]  /*65e0*/  IMAD.MOV.U32 R74, RZ, RZ, 0x1f ;  /* 0x0000001fff4a7424 */ /* 0x000fe400078e00ff */
[----:B------:R-:W-:Y:S02]  /*65f0*/  IMAD.MOV.U32 R75, RZ, RZ, -0x1 ;  /* 0xffffffffff4b7424 */ /* 0x000fe400078e00ff */
[----:B-1234-:R-:W-:Y:S05]  /*6600*/  CALL.REL.NOINC `($__internal_13_$__cuda_sm70_shflsync_bfly_p) ;  /* 0x0000010000007944 */ /* 0x01efea0003c00000 */
[----:B-1----:R-:W-:Y:S01]  /*6610*/  FMNMX.FTZ R3, R5, R72, !PT ;  /* 0x0000004805037209 */ /* 0x002fe20007810000 */
[----:B0-----:R-:W-:Y:S01]  /*6620*/  IMAD.MOV.U32 R73, RZ, RZ, 0x4 ;  /* 0x00000004ff497424 */ /* 0x001fe200078e00ff */
[----:B------:R-:W-:Y:S01]  /*6630*/  MOV R70, 0x6680 ;  /* 0x0000668000467802 */ /* 0x000fe20000000f00 */
[----:B------:R-:W-:Y:S02]  /*6640*/  IMAD.MOV.U32 R74, RZ, RZ, 0x1f ;  /* 0x0000001fff4a7424 */ /* 0x000fe400078e00ff */
[----:B------:R-:W-:Y:S02]  /*6650*/  IMAD.MOV.U32 R75, RZ, RZ, -0x1 ;  /* 0xffffffffff4b7424 */ /* 0x000fe400078e00ff */
[----:B------:R-:W-:Y:S02]  /*6660*/  IMAD.MOV.U32 R72, RZ, RZ, R3 ;  /* 0x000000ffff487224 */ /* 0x000fe400078e0003 */
[----:B------:R-:W-:Y:S05]  /*6670*/  CALL.REL.NOINC `($__internal_13_$__cuda_sm70_shflsync_bfly_p) ;  /* 0x0000009000007944 */ /* 0x000fea0003c00000 */
[----:B-1----:R-:W-:Y:S01]  /*6680*/  FMNMX.FTZ R3, R3, R72, !PT ;  /* 0x0000004803037209 */ /* 0x002fe20007810000 */
[----:B0-----:R-:W-:Y:S01]  /*6690*/  IMAD.MOV.U32 R73, RZ, RZ, 0x2 ;  /* 0x00000002ff497424 */ /* 0x001fe200078e00ff */
[----:B------:R-:W-:Y:S01]  /*66a0*/  MOV R70, 0x66f0 ;  /* 0x000066f000467802 */ /* 0x000fe20000000f00 */
[----:B------:R-:W-:-:S02]  /*66b0*/  IMAD.MOV.U32 R74, RZ, RZ, 0x1f ;  /* 0x0000001fff4a7424 */ /* 0x000fc400078e00ff */
[----:B------:R-:W-:Y:S02]  /*66c0*/  IMAD.MOV.U32 R75, RZ, RZ, -0x1 ;  /* 0xffffffffff4b7424 */ /* 0x000fe400078e00ff */
[----:B------:R-:W-:Y:S02]  /*66d0*/  IMAD.MOV.U32 R72, RZ, RZ, R3 ;  /* 0x000000ffff487224 */ /* 0x000fe400078e0003 */
[----:B------:R-:W-:Y:S05]  /*66e0*/  CALL.REL.NOINC `($__internal_13_$__cuda_sm70_shflsync_bfly_p) ;  /* 0x0000002000007944 */ /* 0x000fea0003c00000 */
[----:B-1----:R-:W-:Y:S01]  /*66f0*/  IMAD.MOV.U32 R2, RZ, RZ, R72 ;  /* 0x000000ffff027224 */ /* 0x002fe200078e0048 */
[----:B0-----:R-:W-:Y:S05]  /*6700*/  BRA `(.L_x_1953) ;  /* 0xffffccb000007947 */ /* 0x001fea000383ffff */
        .weak           $__internal_13_$__cuda_sm70_shflsync_bfly_p
        .type           $__internal_13_$__cuda_sm70_shflsync_bfly_p,@function
        .size           $__internal_13_$__cuda_sm70_shflsync_bfly_p,(.L_x_2686 - $__internal_13_$__cuda_sm70_shflsync_bfly_p)
$__internal_13_$__cuda_sm70_shflsync_bfly_p:
[----:B------:R-:W-:Y:S01]  /*6710*/  IMAD.MOV.U32 R71, RZ, RZ, 0x0 ;  /* 0x00000000ff477424 */ /* 0x000fe200078e00ff */
[----:B------:R-:W-:Y:S04]  /*6720*/  WARPSYNC R75 ;  /* 0x0000004b00007348 */ /* 0x000fe80003800000 */
[----:B------:R0:W1:Y:S01]  /*6730*/  SHFL.BFLY PT, R72, R72, R73, R74 ;  /* 0x0c00004948487389 */ /* 0x00006200000e004a */
[----:B------:R-:W-:Y:S05]  /*6740*/  RET.REL.NODEC R70 `(_ZN4mmha33masked_multihead_attention_kernelItLi128ELi128ELi2ELi16ELi128ELb0ELb1EEEv26Multihead_attention_paramsIT_XT5_EE) ;  /* 0xffff98b046007950 */ /* 0x000fea0003c3ffff */
.L_x_1954:
        /* <DEDUP_REMOVED lines=11> */
.L_x_2686:


//--------------------- .text._ZN4mmha33masked_multihead_attention_kernelItLi128ELi128ELi4ELi16ELi64ELb0ELb1EEEv26Multihead_attention_paramsIT_XT5_EE --------------------------
	.section	.text._ZN4mmha33masked_multihead_attention_kernelItLi128ELi128ELi4ELi16ELi64ELb0ELb1EEEv26Multihead_attention_paramsIT_XT5_EE,"ax",@progbits
	.sectioninfo	@"SHI_REGISTERS=57"
	.align	128
        .global         _ZN4mmha33masked_multihead_attention_kernelItLi128ELi128ELi4ELi16ELi64ELb0ELb1EEEv26Multihead_attention_paramsIT_XT5_EE
        .type           _ZN4mmha33masked_multihead_attention_kernelItLi128ELi128ELi4ELi16ELi64ELb0ELb1EEEv26Multihead_attention_paramsIT_XT5_EE,@function
        .size           _ZN4mmha33masked_multihead_attention_kernelItLi128ELi128ELi4ELi16ELi64ELb0ELb1EEEv26Multihead_attention_paramsIT_XT5_EE,(.L_x_2687 - _ZN4mmha33masked_multihead_attention_kernelItLi128ELi128ELi4ELi16ELi64ELb0ELb1EEEv26Multihead_attention_paramsIT_XT5_EE)
        .other          _ZN4mmha33masked_multihead_attention_kernelItLi128ELi128ELi4ELi16ELi64ELb0ELb1EEEv26Multihead_attention_paramsIT_XT5_EE,@"STO_CUDA_ENTRY STV_DEFAULT"
_ZN4mmha33masked_multihead_attention_kernelItLi128ELi128ELi4ELi16ELi64ELb0ELb1EEEv26Multihead_attention_paramsIT_XT5_EE:
.text._ZN4mmha33masked_multihead_attention_kernelItLi128ELi128ELi4ELi16ELi64ELb0ELb1EEEv26Multihead_attention_paramsIT_XT5_EE:
        /* <DEDUP_REMOVED lines=14> */
.L_x_1955:
        /* <DEDUP_REMOVED lines=92> */
[----:B------:R-:W-:Y:S02]  /*06a0*/  USEL UR45, URZ, UR45, !UP1 ;  /* 0x0000002d3f2d7287 */ /* 0x000fe4000c800000 */
[----:B------:R-:W-:Y:S01]  /*06b0*/  UIMAD UR46, UR46, UR4, URZ ;  /* 0x000000042e2e72a4 */ /* 0x000fe2000f8e023f */
[C---:B------:R-:W-:Y:S01]  /*06c0*/  IADD3 R8, R0.reuse, UR44, RZ ;  /* 0x0000002c00087c10 */ /* 0x040fe2000fffe0ff */
[----:B--2---:R0:W1:Y:S01]  /*06d0*/  @P2 R2UR UR40, R3 ;  /* 0x00000000032823c2 */ /* 0x00406200000e0000 */
[----:B------:R-:W-:Y:S02]  /*06e0*/  ISETP.LE.AND P2, PT, RZ, UR42, PT ;  /* 0x0000002aff007c0c */ /* 0x000fe4000bf43270 */
[----:B0-----:R-:W-:-:S11]  /*06f0*/  IADD3 R3, R0, UR5, RZ ;  /* 0x0000000500037c10 */ /* 0x001fd6000fffe0ff */
[----:B------:R-:W-:Y:S01]  /*0700*/  @!P2 IMAD.MOV R16, RZ, RZ, -R16 ;  /* 0x000000ffff10a224 */ /* 0x000fe200078e0a10 */
[----:B------:R-:W-:Y:S01]  /*0710*/  @!P0 LOP3.LUT R16, RZ, c[0x0][0x1d4], RZ, 0x33, !PT ;  /* 0x00007500ff108a12 */ /* 0x000fe200078e33ff */
[----:B------:R-:W-:Y:S05]  /*0720*/  @P5 BRA `(.L_x_1957) ;  /* 0x000001a000005947 */ /* 0x000fea0003800000 */
[----:B------:R-:W-:-:S05]  /*0730*/  IMAD.MOV.U32 R25, RZ, RZ, 0x2 ;  /* 0x00000002ff197424 */ /* 0x000fca00078e00ff */
[----:B------:R-:W-:-:S13]  /*0740*/  ISETP.NE.AND P0, PT, R25, c[0x0][0x258], PT ;  /* 0x0000960019007a0c */ /* 0x000fda0003f05270 */
[----:B------:R-:W-:-:S06]  /*0750*/  @P0 IMAD.WIDE R24, R8, R25, c[0x0][0x168] ;  /* 0x00005a0008180625 */ /* 0x000fcc00078e0219 */
[----:B------:R-:W5:Y:S01]  /*0760*/  @P0 LDG.E.64 R24, [R24.64] ;  /* 0x0000002418180981 */ /* 0x000f62000c1e1b00 */
[----:B------:R-:W-:Y:S05]  /*0770*/  @P0 BRA `(.L_x_1958) ;  /* 0x0000016000000947 */ /* 0x000fea0003800000 */
[----:B------:R-:W-:-:S04]  /*0780*/  IADD3 R6, P0, R8, c[0x0][0x168], RZ ;  /* 0x00005a0008067a10 */ /* 0x000fc80007f1e0ff */
[----:B------:R-:W-:-:S05]  /*0790*/  LEA.HI.X.SX32 R7, R8, c[0x0][0x16c], 0x1, P0 ;  /* 0x00005b0008077a11 */ /* 0x000fca00000f0eff */
[----:B------:R-:W2:Y:S01]  /*07a0*/  LDG.E R6, [R6.64] ;  /* 0x0000002406067981 */ /* 0x000ea2000c1e1900 */
[----:B------:R-:W-:Y:S02]  /*07b0*/  IMAD.MOV.U32 R4, RZ, RZ, c[0x0][0x248] ;  /* 0x00009200ff047624 */ /* 0x000fe400078e00ff */
        /* <DEDUP_REMOVED lines=17> */
.L_x_1957:
[----:B------:R-:W-:Y:S02]  /*08d0*/  CS2R R24, SRZ ;  /* 0x0000000000187805 */ /* 0x000fe4000001ff00 */
.L_x_1958:
[----:B------:R-:W-:Y:S05]  /*08e0*/  BSYNC B0 ;  /* 0x0000000000007941 */ /* 0x000fea0003800000 */
.L_x_1956:
        /* <DEDUP_REMOVED lines=11> */
[----:B------:R-:W-:-:S05]  /*09a0*/  IMAD.WIDE R4, R8, R17, c[0x0][0x178] ;  /* 0x00005e0008047625 */ /* 0x000fca00078e0211 */
[----:B------:R0:W5:Y:S01]  /*09b0*/  LDG.E.64 R22, [R4.64] ;  /* 0x0000002404167981 */ /* 0x000162000c1e1b00 */
[----:B------:R-:W-:Y:S05]  /*09c0*/  BRA `(.L_x_1961) ;  /* 0x0000014000007947 */ /* 0x000fea0003800000 */
.L_x_1960:
[----:B------:R-:W-:-:S04]  /*09d0*/  IADD3 R4, P0, R8, c[0x0][0x178], RZ ;  /* 0x00005e0008047a10 */ /* 0x000fc80007f1e0ff */
[----:B------:R-:W-:-:S05]  /*09e0*/  LEA.HI.X.SX32 R5, R8, c[0x0][0x17c], 0x1, P0 ;  /* 0x00005f0008057a11 */ /* 0x000fca00000f0eff */
[----:B------:R-:W2:Y:S01]  /*09f0*/  LDG.E R4, [R4.64] ;  /* 0x0000002404047981 */ /* 0x000ea2000c1e1900 */
[----:B------:R-:W-:Y:S02]  /*0a00*/  IMAD.U32 R6, RZ, RZ, UR38 ;  /* 0x00000026ff067e24 */ /* 0x000fe4000f8e00ff */
[----:B------:R-:W-:-:S05]  /*0a10*/  IMAD.U32 R7, RZ, RZ, UR39 ;  /* 0x00000027ff077e24 */ /* 0x000fca000f8e00ff */
        /* <DEDUP_REMOVED lines=15> */
.L_x_1961:
[----:B------:R-:W-:Y:S05]  /*0b10*/  BSYNC B0 ;  /* 0x0000000000007941 */ /* 0x000fea0003800000 */
.L_x_1959:
        /* <DEDUP_REMOVED lines=19> */
[----:B------:R-:W-:Y:S01]  /*0c50*/  MOV R10, UR6 ;  /* 0x00000006000a7c02 */ /* 0x000fe20008000f00 */
[----:B------:R-:W-:Y:S01]  /*0c60*/  CS2R R14, SRZ ;  /* 0x00000000000e7805 */ /* 0x000fe2000001ff00 */
[----:B------:R-:W-:Y:S01]  /*0c70*/  IMAD.U32 R11, RZ, RZ, UR7 ;  /* 0x00000007ff0b7e24 */ /* 0x000fe2000f8e00ff */
[----:B------:R-:W2:Y:S02]  /*0c80*/  @!P3 LDG.E.64 R12, [R6.64] ;  /* 0x00000024060cb981 */ /* 0x000ea4000c1e1b00 */
[----:B0-----:R-:W-:-:S02]  /*0c90*/  IMAD.U32 R5, RZ, RZ, UR4 ;  /* 0x00000004ff057e24 */ /* 0x001fc4000f8e00ff */
[----:B------:R-:W3:Y:S02]  /*0ca0*/  @P4 LDG.E R10, [R10.64] ;  /* 0x000000240a0a4981 */ /* 0x000ee4000c1e1900 */
        /* <DEDUP_REMOVED lines=77> */
.L_x_1964:
        /* <DEDUP_REMOVED lines=87> */
.L_x_1968:
[----:B------:R-:W-:Y:S05]  /*16f0*/  BSYNC B1 ;  /* 0x0000000000017941 */ /* 0x000fea0003800000 */
.L_x_1967:
        /* <DEDUP_REMOVED lines=8> */
.L_x_1966:
[----:B------:R-:W-:Y:S05]  /*1780*/  BSYNC B0 ;  /* 0x0000000000007941 */ /* 0x000fea0003800000 */
.L_x_1965:
[----:B------:R-:W-:Y:S06]  /*1790*/  BAR.SYNC.DEFER_BLOCKING 0x0 ;  /* 0x0000000000007b1d */ /* 0x000fec0000010000 */
[----:B0-----:R0:W3:Y:S04]  /*17a0*/  @P6 LDS.64 R24, [R0] ;  /* 0x0000000000186984 */ /* 0x0010e80000000a00 */
[----:B------:R0:W4:Y:S04]  /*17b0*/  @P6 LDS.64 R22, [R3] ;  /* 0x0000000003166984 */ /* 0x0001280000000a00 */
[----:B------:R-:W-:Y:S06]  /*17c0*/  BAR.SYNC.DEFER_BLOCKING 0x0 ;  /* 0x0000000000007b1d */ /* 0x000fec0000010000 */
[----:B------:R-:W-:Y:S05]  /*17d0*/  BRA `(.L_x_1963) ;  /* 0x0000036000007947 */ /* 0x000fea0003800000 */
.L_x_1962:
[----:B0-----:R-:W-:Y:S01]  /*17e0*/  ISETP.GE.AND P0, PT, R0, c[0x0][0x1e0], PT ;  /* 0x0000780000007a0c */ /* 0x001fe20003f06270 */
[----:B------:R-:W-:-:S12]  /*17f0*/  BSSY B0, `(.L_x_1963) ;  /* 0x0000034000007945 */ /* 0x000fd80003800000 */
[----:B------:R-:W-:Y:S05]  /*1800*/  @P0 BRA `(.L_x_1969) ;  /* 0x0000032000000947 */ /* 0x000fea0003800000 */
[----:B------:R-:W0:Y:S01]  /*1810*/  I2F R6, c[0x0][0x1e0] ;  /* 0x0000780000067b06 */ /* 0x000e220000201400 */
[----:B------:R-:W-:Y:S01]  /*1820*/  IADD3 R4, R0, 0x2, RZ ;  /* 0x0000000200047810 */ /* 0x000fe20007ffe0ff */
[----:B------:R-:W-:Y:S01]  /*1830*/  ULDC UR4, c[0x0][0x1ec] ;  /* 0x00007b0000047ab9 */ /* 0x000fe20000000800 */
[--C-:B------:R-:W-:Y:S01]  /*1840*/  HADD2.F32 R13, -RZ, R23.reuse.H1_H1 ;  /* 0x30000017ff0d7230 */ /* 0x100fe20000004100 */
        /* <DEDUP_REMOVED lines=46> */
.L_x_1969:
[----:B------:R-:W-:Y:S05]  /*1b30*/  BSYNC B0 ;  /* 0x0000000000007941 */ /* 0x000fea0003800000 */
.L_x_1963:
[----:B0-----:R-:W-:Y:S01]  /*1b40*/  ISETP.GT.AND P0, PT, R2, 0x1f, PT ;  /* 0x0000001f0200780c */ /* 0x001fe20003f04270 */
[----:B------:R-:W-:Y:S01]  /*1b50*/  BSSY B0, `(.L_x_1970) ;  /* 0x0000021000007945 */ /* 0x000fe20003800000 */
[----:B------:R-:W-:-:S11]  /*1b60*/  IMAD.MOV.U32 R3, RZ, RZ, RZ ;  /* 0x000000ffff037224 */ /* 0x000fd600078e00ff */
[----:B------:R-:W-:Y:S05]  /*1b70*/  @P0 BRA `(.L_x_1971) ;  /* 0x000001e000000947 */ /* 0x000fea0003800000 */
[----:B------:R-:W-:Y:S01]  /*1b80*/  LEA.HI R0, R2, R2, RZ, 0x1 ;  /* 0x0000000202007211 */ /* 0x000fe200078f08ff */
[----:B--2---:R-:W-:Y:S01]  /*1b90*/  IMAD.MOV.U32 R5, RZ, RZ, 0x2 ;  /* 0x00000002ff057424 */ /* 0x004fe200078e00ff */
[----:B---34-:R-:W-:Y:S01]  /*1ba0*/  HMUL2 R11, R25, R23 ;  /* 0x00000017190b7232 */ /* 0x018fe20000000000 */
[----:B------:R0:W-:Y:S01]  /*1bb0*/  STS.64 [R2.X8+0x10], R24 ;  /* 0x0000101802007388 */ /* 0x0001e20000008a00 */
[C---:B------:R-:W-:Y:S01]  /*1bc0*/  LOP3.LUT R3, R0.reuse, 0x3ffffffe, RZ, 0xc0, !PT ;  /* 0x3ffffffe00037812 */ /* 0x040fe200078ec0ff */
[----:B------:R-:W-:-:S03]  /*1bd0*/  IMAD.SHL.U32 R0, R0, 0x4, RZ ;  /* 0x0000000400007824 */ /* 0x000fc600078e00ff */
[----:B------:R-:W-:Y:S01]  /*1be0*/  HFMA2.MMA R11, R24, R22, R11 ;  /* 0x00000016180b7235 */ /* 0x000fe2000000000b */
[----:B------:R-:W-:Y:S01]  /*1bf0*/  IMAD.IADD R3, R2, 0x1, -R3 ;  /* 0x0000000102037824 */ /* 0x000fe200078e0a03 */
[----:B------:R-:W-:-:S03]  /*1c00*/  LOP3.LUT R0, R0, 0xfffffff8, RZ, 0xc0, !PT ;  /* 0xfffffff800007812 */ /* 0x000fc600078ec0ff */
[----:B------:R-:W-:Y:S01]  /*1c10*/  IMAD R3, R16, 0x2, R3 ;  /* 0x0000000210037824 */ /* 0x000fe200078e0203 */
[----:B------:R-:W-:-:S03]  /*1c20*/  IADD3 R0, R0, UR43, RZ ;  /* 0x0000002b00007c10 */ /* 0x000fc6000fffe0ff */
[----:B------:R-:W-:-:S04]  /*1c30*/  IMAD.SHL.U32 R3, R3, 0x4, RZ ;  /* 0x0000000403037824 */ /* 0x000fc800078e00ff */
[----:B------:R-:W-:-:S04]  /*1c40*/  IMAD R0, R0, c[0x0][0x1d4], R3 ;  /* 0x0000750000007a24 */ /* 0x000fc800078e0203 */
[----:B------:R-:W-:Y:S01]  /*1c50*/  IMAD.WIDE R4, R0, R5, c[0x0][0x198] ;  /* 0x0000660000047625 */ /* 0x000fe200078e0205 */
[--C-:B------:R-:W-:Y:S02]  /*1c60*/  HADD2.F32 R0, -RZ, R11.reuse.H0_H0 ;  /* 0x2000000bff007230 */ /* 0x100fe40000004100 */
[----:B------:R-:W-:Y:S02]  /*1c70*/  HADD2.F32 R11, -RZ, R11.H1_H1 ;  /* 0x3000000bff0b7230 */ /* 0x000fe40000004100 */
[----:B------:R0:W-:Y:S03]  /*1c80*/  STG.E.64 [R4.64], R22 ;  /* 0x0000001604007986 */ /* 0x0001e6000c101b24 */
[----:B------:R-:W-:Y:S01]  /*1c90*/  FADD.FTZ R11, R0, R11 ;  /* 0x0000000b000b7221 */ /* 0x000fe20000010000 */
[----:B------:R-:W-:Y:S05]  /*1ca0*/  BRA.DIV ~URZ, `(.L_x_1972) ;  /* 0x000042a27f007947 */ /* 0x000fea000b800000 */
[----:B------:R2:W3:Y:S02]  /*1cb0*/  SHFL.BFLY PT, R0, R11, 0x10, 0x1f ;  /* 0x0e001f000b007f89 */ /* 0x0004e400000e0000 */
.L_x_2023:
[----:B--23--:R-:W-:Y:S01]  /*1cc0*/  FADD.FTZ R11, R11, R0 ;  /* 0x000000000b0b7221 */ /* 0x00cfe20000010000 */
[----:B------:R-:W-:Y:S05]  /*1cd0*/  BRA.DIV ~URZ, `(.L_x_1973) ;  /* 0x000042f27f007947 */ /* 0x000fea000b800000 */
[----:B------:R-:W2:Y:S02]  /*1ce0*/  SHFL.BFLY PT, R0, R11, 0x8, 0x1f ;  /* 0x0d001f000b007f89 */ /* 0x000ea400000e0000 */
[----:B--2---:R-:W-:-:S05]  /*1cf0*/  FADD.FTZ R0, R11, R0 ;  /* 0x000000000b007221 */ /* 0x004fca0000010000 */
[----:B------:R-:W2:Y:S02]  /*1d00*/  SHFL.BFLY PT, R3, R0, 0x4, 0x1f ;  /* 0x0c801f0000037f89 */ /* 0x000ea400000e0000 */
[----:B--2---:R-:W-:-:S05]  /*1d10*/  FADD.FTZ R3, R0, R3 ;  /* 0x0000000300037221 */ /* 0x004fca0000010000 */
[----:B0-----:R-:W0:Y:S02]  /*1d20*/  SHFL.BFLY PT, R4, R3, 0x2, 0x1f ;  /* 0x0c401f0003047f89 */ /* 0x001e2400000e0000 */
[----:B0-----:R-:W-:-:S05]  /*1d30*/  FADD.FTZ R4, R3, R4 ;  /* 0x0000000403047221 */ /* 0x001fca0000010000 */
[----:B------:R0:W2:Y:S02]  /*1d40*/  SHFL.BFLY PT, R5, R4, 0x1, 0x1f ;  /* 0x0c201f0004057f89 */ /* 0x0000a400000e0000 */
.L_x_2024:
[----:B--2---:R-:W-:Y:S02]  /*1d50*/  FADD.FTZ R3, R5, R4 ;  /* 0x0000000405037221 */ /* 0x004fe40000010000 */
.L_x_1971:
[----:B------:R-:W-:Y:S05]  /*1d60*/  BSYNC B0 ;  /* 0x0000000000007941 */ /* 0x000fea0003800000 */
.L_x_1970:
[----:B------:R-:W-:-:S13]  /*1d70*/  ISETP.NE.AND P0, PT, R2, RZ, PT ;  /* 0x000000ff0200720c */ /* 0x000fda0003f05270 */
[----:B------:R-:W-:Y:S01]  /*1d80*/  @P0 IMAD.MOV.U32 R0, RZ, RZ, -0x800001 ;  /* 0xff7fffffff000424 */ /* 0x000fe200078e00ff */
[----:B------:R-:W-:Y:S05]  /*1d90*/  @P0 BRA `(.L_x_1974) ;  /* 0x0000013000000947 */ /* 0x000fea0003800000 */
[----:B------:R-:W-:Y:S01]  /*1da0*/  ISETP.NE.U32.AND P0, PT, RZ, c[0x0][0x218], PT ;  /* 0x00008600ff007a0c */ /* 0x000fe20003f05070 */
[----:B------:R-:W-:Y:S01]  /*1db0*/  UIADD3 UR4, -UR45, UR42, URZ ;  /* 0x0000002a2d047290 */ /* 0x000fe2000fffe13f */
[----:B------:R-:W-:Y:S02]  /*1dc0*/  FMUL.FTZ R0, R3, c[0x0][0x1f0] ;  /* 0x00007c0003007a20 */ /* 0x000fe40000410000 */
[----:B------:R-:W-:-:S03]  /*1dd0*/  ISETP.NE.AND.EX P0, PT, RZ, c[0x0][0x21c], PT, P0 ;  /* 0x00008700ff007a0c */ /* 0x000fc60003f05300 */
[----:B--2---:R-:W-:-:S10]  /*1de0*/  IMAD.U32 R7, RZ, RZ, UR4 ;  /* 0x00000004ff077e24 */ /* 0x004fd4000f8e00ff */
        /* <DEDUP_REMOVED lines=8> */
[----:B0-----:R-:W-:Y:S01]  /*1e70*/  MOV R4, UR4 ;  /* 0x0000000400047c02 */ /* 0x001fe20008000f00 */
[----:B------:R-:W-:-:S05]  /*1e80*/  IMAD.U32 R5, RZ, RZ, UR5 ;  /* 0x00000005ff057e24 */ /* 0x000fca000f8e00ff */
[----:B------:R-:W2:Y:S02]  /*1e90*/  LDG.E.U16 R4, [R4.64] ;  /* 0x0000002404047981 */ /* 0x000ea4000c1e1500 */
[----:B--2---:R-:W-:-:S05]  /*1ea0*/  HADD2.F32 R3, -RZ, R4.H0_H0 ;  /* 0x20000004ff037230 */ /* 0x004fca0000004100 */
[----:B------:R-:W-:-:S05]  /*1eb0*/  FADD.FTZ R0, R0, R3 ;  /* 0x0000000300007221 */ /* 0x000fca0000010000 */
.L_x_1975:
[----:B------:R2:W-:Y:S02]  /*1ec0*/  STS [R7.X4+0x110], R0 ;  /* 0x0001100007007388 */ /* 0x0005e40000004800 */
.L_x_1974:
[----:B------:R-:W-:Y:S02]  /*1ed0*/  WARPSYNC 0xffffffff ;  /* 0xffffffff00007948 */ /* 0x000fe40003800000 */
[----:B------:R-:W-:Y:S01]  /*1ee0*/  UIADD3 UR4, UR42, 0x7, -UR45 ;  /* 0x000000072a047890 */ /* 0x000fe2000fffe82d */
[----:B------:R-:W-:Y:S01]  /*1ef0*/  SHF.R.S32.HI R3, RZ, 0x1f, R2 ;  /* 0x0000001fff037819 */ /* 0x000fe20000011402 */
[----:B------:R-:W-:Y:S02]  /*1f00*/  BAR.SYNC.DEFER_BLOCKING 0x0 ;  /* 0x0000000000007b1d */ /* 0x000fe40000010000 */
[----:B------:R-:W-:Y:S01]  /*1f10*/  USHF.R.S32.HI UR5, URZ, 0x1f, UR4 ;  /* 0x0000001f3f057899 */ /* 0x000fe20008011404 */
[----:B------:R-:W-:-:S03]  /*1f20*/  LEA.HI R3, R3, R2, RZ, 0x2 ;  /* 0x0000000203037211 */ /* 0x000fc600078f10ff */
[----:B------:R-:W-:Y:S01]  /*1f30*/  ULEA.HI UR5, UR5, UR4, URZ, 0x3 ;  /* 0x0000000405057291 */ /* 0x000fe2000f8f183f */
[----:B----4-:R-:W-:Y:S01]  /*1f40*/  LEA.HI.SX32 R22, R3, UR45, 0x1e ;  /* 0x0000002d03167c11 */ /* 0x010fe2000f8ff2ff */
[----:B------:R-:W-:Y:S01]  /*1f50*/  BSSY B0, `(.L_x_1976) ;  /* 0x000012f000007945 */ /* 0x000fe20003800000 */
        /* <DEDUP_REMOVED lines=9> */
[----:B---3--:R-:W-:Y:S02]  /*1ff0*/  IMAD.MOV.U32 R24, RZ, RZ, c[0x0][0x1e8] ;  /* 0x00007a00ff187624 */ /* 0x008fe400078e00ff */
[----:B------:R-:W-:Y:S02]  /*2000*/  IMAD.IADD R23, R2, 0x1, -R3 ;  /* 0x0000000102177824 */ /* 0x000fe400078e0a03 */
[----:B------:R-:W-:Y:S02]  /*2010*/  IMAD.U32 R25, RZ, RZ, UR49 ;  /* 0x00000031ff197e24 */ /* 0x000fe4000f8e00ff */
[----:B------:R-:W-:Y:S01]  /*2020*/  IMAD.SHL.U32 R20, R23, 0x2, RZ ;  /* 0x0000000217147824 */ /* 0x000fe200078e00ff */
[----:B------:R-:W3:Y:S01]  /*2030*/  LDS R3, [R23.X4+0x10] ;  /* 0x0000100017037984 */ /* 0x000ee20000004800 */
[----:B------:R-:W-:-:S02]  /*2040*/  IMAD.MOV.U32 R26, RZ, RZ, c[0x0][0x220] ;  /* 0x00008800ff1a7624 */ /* 0x000fc400078e00ff */
[----:B------:R-:W-:Y:S01]  /*2050*/  IMAD R20, R21, c[0x0][0x1d4], R20 ;  /* 0x0000750015147a24 */ /* 0x000fe200078e0214 */
[----:B0-2---:R-:W0:Y:S01]  /*2060*/  LDS R4, [R23.X4+0x20] ;  /* 0x0000200017047984 */ /* 0x005e220000004800 */
[----:B------:R-:W-:Y:S02]  /*2070*/  IMAD.MOV.U32 R28, RZ, RZ, 0x2 ;  /* 0x00000002ff1c7424 */ /* 0x000fe400078e00ff */
[----:B------:R-:W-:Y:S01]  /*2080*/  IMAD.U32 R29, RZ, RZ, UR49 ;  /* 0x00000031ff1d7e24 */ /* 0x000fe2000f8e00ff */
[----:B------:R-:W2:Y:S01]  /*2090*/  LDS R5, [R23.X4+0x30] ;  /* 0x0000300017057984 */ /* 0x000ea20000004800 */
[----:B------:R-:W-:Y:S02]  /*20a0*/  IMAD R21, R25, R26, UR42 ;  /* 0x0000002a19157e24 */ /* 0x000fe4000f8e021a */
[----:B------:R-:W-:Y:S01]  /*20b0*/  IMAD.WIDE R28, R28, R29, c[0x0][0x228] ;  /* 0x00008a001c1c7625 */ /* 0x000fe200078e021d */
[----:B------:R-:W4:Y:S04]  /*20c0*/  LDS R6, [R23.X4+0x40] ;  /* 0x0000400017067984 */ /* 0x000f280000004800 */
[----:B------:R-:W1:Y:S04]  /*20d0*/  LDS R7, [R23.X4+0x50] ;  /* 0x0000500017077984 */ /* 0x000e680000004800 */
[----:B------:R-:W0:Y:S04]  /*20e0*/  LDS R8, [R23.X4+0x60] ;  /* 0x0000600017087984 */ /* 0x000e280000004800 */
        /* <DEDUP_REMOVED lines=9> */
[----:B------:R5:W0:Y:S02]  /*2180*/  LDS R19, [R23.X4+0x100] ;  /* 0x0001000017137984 */ /* 0x000a240000004800 */
[----:B-----5:R-:W-:-:S02]  /*2190*/  IADD3 R23, R24, c[0x0][0x210], RZ ;  /* 0x0000840018177a10 */ /* 0x020fc40007ffe0ff */
[----:B-1234-:R-:W-:Y:S02]  /*21a0*/  SHF.R.S32.HI R24, RZ, 0x1f, R20 ;  /* 0x0000001fff187819 */ /* 0x01efe40000011414 */
.L_x_1982:
        /* <DEDUP_REMOVED lines=27> */
[----:B------:R-:W3:Y:S01]  /*2360*/  @!P1 LDG.E R39, [R32.64] ;  /* 0x0000002420279981 */ /* 0x000ee2000c1e1900 */
[----:B------:R-:W-:Y:S01]  /*2370*/  ISETP.NE.U32.AND P0, PT, RZ, c[0x0][0x200], PT ;  /* 0x00008000ff007a0c */ /* 0x000fe20003f05070 */
[----:B------:R-:W-:Y:S01]  /*2380*/  @!P1 IMAD.SHL.U32 R31, R36, 0x8, RZ ;  /* 0x00000008241f9824 */ /* 0x000fe200078e00ff */
[----:B------:R-:W-:Y:S01]  /*2390*/  MOV R34, UR48 ;  /* 0x0000003000227c02 */ /* 0x000fe20008000f00 */
[----:B------:R-:W4:Y:S01]  /*23a0*/  @!P1 LDG.E R51, [R32.64] ;  /* 0x0000002420339981 */ /* 0x000f22000c1e1900 */
[----:B------:R-:W-:Y:S01]  /*23b0*/  ISETP.NE.AND.EX P0, PT, RZ, c[0x0][0x204], PT, P0 ;  /* 0x00008100ff007a0c */ /* 0x000fe20003f05300 */
[----:B--2---:R-:W-:-:S04]  /*23c0*/  @!P1 IMAD R30, R30, c[0x0][0x1d8], RZ ;  /* 0x000076001e1e9a24 */ /* 0x004fc800078e02ff */
[----:B------:R-:W-:-:S04]  /*23d0*/  @!P1 IMAD.SHL.U32 R30, R30, 0x80, RZ ;  /* 0x000000801e1e9824 */ /* 0x000fc800078e00ff */
[----:B------:R-:W-:Y:S02]  /*23e0*/  @!P1 IMAD R35, R30, c[0x0][0x1d4], R31 ;  /* 0x000075001e239a24 */ /* 0x000fe400078e021f */
[----:B------:R-:W-:-:S05]  /*23f0*/  IMAD.U32 R31, RZ, RZ, UR47 ;  /* 0x0000002fff1f7e24 */ /* 0x000fca000f8e00ff */
[----:B------:R-:W-:Y:S02]  /*2400*/  @P0 IADD3 R30, P2, P3, R22, c[0x0][0x200], R31 ;  /* 0x00008000161e0a10 */ /* 0x000fe40007b5e01f */
[----:B------:R-:W-:-:S04]  /*2410*/  @P0 SHF.R.S32.HI R31, RZ, 0x1f, R22 ;  /* 0x0000001fff1f0819 */ /* 0x000fc80000011416 */
[----:B------:R-:W-:Y:S02]  /*2420*/  @P0 IADD3.X R31, R31, c[0x0][0x204], R34, P2, P3 ;  /* 0x000081001f1f0a10 */ /* 0x000fe400017e6422 */
[----:B------:R-:W-:Y:S01]  /*2430*/  @!P1 IADD3 R37, P2, R20, R35, RZ ;  /* 0x0000002314259210 */ /* 0x000fe20007f5e0ff */
[----:B----4-:R-:W-:Y:S02]  /*2440*/  @!P1 IMAD R51, R51, c[0x0][0x1d8], RZ ;  /* 0x0000760033339a24 */ /* 0x010fe400078e02ff */
[----:B------:R1:W2:Y:S01]  /*2450*/  @P0 LDG.E.U8 R30, [R30.64] ;  /* 0x000000241e1e0981 */ /* 0x0002a2000c1e1100 */
[----:B------:R-:W-:Y:S02]  /*2460*/  @!P1 LEA.HI.X.SX32 R38, R35, R24, 0x1, P2 ;  /* 0x0000001823269211 */ /* 0x000fe400010f0eff */
[----:B------:R-:W-:-:S04]  /*2470*/  @!P1 LEA R34, P2, R37, c[0x0][0x198], 0x1 ;  /* 0x0000660025229a11 */ /* 0x000fc800078408ff */
[----:B------:R-:W-:Y:S01]  /*2480*/  @!P1 LEA.HI.X R35, R37, c[0x0][0x19c], R38, 0x1, P2 ;  /* 0x0000670025239a11 */ /* 0x000fe200010f0c26 */
[----:B---3--:R-:W-:Y:S01]  /*2490*/  @!P1 IMAD R37, R39, c[0x0][0x1d8], RZ ;  /* 0x0000760027259a24 */ /* 0x008fe200078e02ff */
[----:B------:R-:W-:-:S03]  /*24a0*/  IADD3 R39, R36, c[0x0][0x1d4], RZ ;  /* 0x0000750024277a10 */ /* 0x000fc60007ffe0ff */
[----:B------:R-:W-:Y:S01]  /*24b0*/  @!P1 IMAD.SHL.U32 R37, R37, 0x80, RZ ;  /* 0x0000008025259824 */ /* 0x000fe200078e00ff */
[----:B------:R3:W1:Y:S01]  /*24c0*/  @!P1 LDG.E R26, [R34.64] ;  /* 0x00000024221a9981 */ /* 0x000662000c1e1900 */
[----:B------:R-:W-:-:S04]  /*24d0*/  @!P1 IMAD.SHL.U32 R36, R39, 0x8, RZ ;  /* 0x0000000827249824 */ /* 0x000fc800078e00ff */
[----:B------:R-:W-:-:S05]  /*24e0*/  @!P1 IMAD R37, R37, c[0x0][0x1d4], R36 ;  /* 0x0000750025259a24 */ /* 0x000fca00078e0224 */
[----:B------:R-:W-:-:S04]  /*24f0*/  @!P1 IADD3 R38, P2, R20, R37, RZ ;  /* 0x0000002514269210 */ /* 0x000fc80007f5e0ff */
[----:B------:R-:W-:Y:S02]  /*2500*/  @!P1 LEA.HI.X.SX32 R37, R37, R24, 0x1, P2 ;  /* 0x0000001825259211 */ /* 0x000fe400010f0eff */
[----:B------:R-:W-:-:S04]  /*2510*/  @!P1 LEA R36, P2, R38, c[0x0][0x198], 0x1 ;  /* 0x0000660026249a11 */ /* 0x000fc800078408ff */
[----:B------:R-:W-:Y:S02]  /*2520*/  @!P1 LEA.HI.X R37, R38, c[0x0][0x19c], R37, 0x1, P2 ;  /* 0x0000670026259a11 */ /* 0x000fe400010f0c25 */
[----:B------:R-:W4:Y:S01]  /*2530*/  @!P1 LDG.E R38, [R32.64] ;  /* 0x0000002420269981 */ /* 0x000f22000c1e1900 */
[----:B------:R-:W-:-:S03]  /*2540*/  IADD3 R39, R39, c[0x0][0x1d4], RZ ;  /* 0x0000750027277a10 */ /* 0x000fc60007ffe0ff */
[----:B------:R5:W2:Y:S02]  /*2550*/  @!P1 LDG.E R25, [R36.64] ;  /* 0x0000002424199981 */ /* 0x000aa4000c1e1900 */
[C---:B---3--:R-:W-:Y:S01]  /*2560*/  @!P1 IMAD.SHL.U32 R34, R39.reuse, 0x8, RZ ;  /* 0x0000000827229824 */ /* 0x048fe200078e00ff */
[----:B------:R-:W-:Y:S01]  /*2570*/  IADD3 R39, R39, c[0x0][0x1d4], RZ ;  /* 0x0000750027277a10 */ /* 0x000fe20007ffe0ff */
[----:B-----5:R-:W-:-:S04]  /*2580*/  @!P1 IMAD.SHL.U32 R37, R51, 0x80, RZ ;  /* 0x0000008033259824 */ /* 0x020fc800078e00ff */
[----:B------:R-:W-:-:S04]  /*2590*/  @!P1 IMAD.SHL.U32 R36, R39, 0x8, RZ ;  /* 0x0000000827249824 */ /* 0x000fc800078e00ff */
[----:B------:R-:W-:Y:S02]  /*25a0*/  @!P1 IMAD R37, R37, c[0x0][0x1d4], R36 ;  /* 0x0000750025259a24 */ /* 0x000fe400078e0224 */
[----:B----4-:R-:W-:-:S04]  /*25b0*/  @!P1 IMAD R38, R38, c[0x0][0x1d8], RZ ;  /* 0x0000760026269a24 */ /* 0x010fc800078e02ff */
[----:B------:R-:W-:-:S04]  /*25c0*/  @!P1 IMAD.SHL.U32 R35, R38, 0x80, RZ ;  /* 0x0000008026239824 */ /* 0x000fc800078e00ff */
[----:B------:R-:W-:-:S05]  /*25d0*/  @!P1 IMAD R35, R35, c[0x0][0x1d4], R34 ;  /* 0x0000750023239a24 */ /* 0x000fca00078e0222 */
[----:B------:R-:W-:-:S04]  /*25e0*/  @!P1 IADD3 R38, P2, R20, R35, RZ ;  /* 0x0000002314269210 */ /* 0x000fc80007f5e0ff */
[----:B------:R-:W-:Y:S02]  /*25f0*/  @!P1 LEA.HI.X.SX32 R35, R35, R24, 0x1, P2 ;  /* 0x0000001823239211 */ /* 0x000fe400010f0eff */
[----:B------:R-:W-:-:S04]  /*2600*/  @!P1 LEA R34, P2, R38, c[0x0][0x198], 0x1 ;  /* 0x0000660026229a11 */ /* 0x000fc800078408ff */
[----:B------:R-:W-:Y:S02]  /*2610*/  @!P1 LEA.HI.X R35, R38, c[0x0][0x19c], R35, 0x1, P2 ;  /* 0x0000670026239a11 */ /* 0x000fe400010f0c23 */
[----:B------:R-:W-:Y:S02]  /*2620*/  @!P1 IADD3 R38, P2, R20, R37, RZ ;  /* 0x0000002514269210 */ /* 0x000fe40007f5e0ff */
[----:B------:R-:W-:Y:S01]  /*2630*/  IADD3 R39, R39, c[0x0][0x1d4], RZ ;  /* 0x0000750027277a10 */ /* 0x000fe20007ffe0ff */
[----:B------:R3:W4:Y:S01]  /*2640*/  @!P1 LDG.E R40, [R34.64] ;  /* 0x0000002422289981 */ /* 0x000722000c1e1900 */
[----:B------:R-:W-:Y:S02]  /*2650*/  @!P1 LEA.HI.X.SX32 R37, R37, R24, 0x1, P2 ;  /* 0x0000001825259211 */ /* 0x000fe400010f0eff */
[----:B------:R-:W-:-:S04]  /*2660*/  @!P1 LEA R36, P2, R38, c[0x0][0x198], 0x1 ;  /* 0x0000660026249a11 */ /* 0x000fc800078408ff */
[----:B------:R-:W-:Y:S02]  /*2670*/  @!P1 LEA.HI.X R37, R38, c[0x0][0x19c], R37, 0x1, P2 ;  /* 0x0000670026259a11 */ /* 0x000fe400010f0c25 */
[----:B------:R-:W5:Y:S01]  /*2680*/  @!P1 LDG.E R38, [R32.64] ;  /* 0x0000002420269981 */ /* 0x000f62000c1e1900 */
[----:B---3--:R-:W-:-:S03]  /*2690*/  @!P1 IMAD.SHL.U32 R34, R39, 0x8, RZ ;  /* 0x0000000827229824 */ /* 0x008fc600078e00ff */
[----:B------:R3:W2:Y:S01]  /*26a0*/  @!P1 LDG.E R27, [R36.64] ;  /* 0x00000024241b9981 */ /* 0x0006a2000c1e1900 */
[----:B-----5:R-:W-:-:S04]  /*26b0*/  @!P1 IMAD R38, R38, c[0x0][0x1d8], RZ ;  /* 0x0000760026269a24 */ /* 0x020fc800078e02ff */
[----:B------:R-:W-:-:S04]  /*26c0*/  @!P1 IMAD.SHL.U32 R35, R38, 0x80, RZ ;  /* 0x0000008026239824 */ /* 0x000fc800078e00ff */
[----:B------:R-:W-:-:S05]  /*26d0*/  @!P1 IMAD R35, R35, c[0x0][0x1d4], R34 ;  /* 0x0000750023239a24 */ /* 0x000fca00078e0222 */
[----:B------:R-:W-:-:S04]  /*26e0*/  @!P1 IADD3 R38, P2, R20, R35, RZ ;  /* 0x0000002314269210 */ /* 0x000fc80007f5e0ff */
[----:B------:R-:W-:Y:S02]  /*26f0*/  @!P1 LEA.HI.X.SX32 R35, R35, R24, 0x1, P2 ;  /* 0x0000001823239211 */ /* 0x000fe400010f0eff */
[----:B------:R-:W-:-:S04]  /*2700*/  @!P1 LEA R34, P2, R38, c[0x0][0x198], 0x1 ;  /* 0x0000660026229a11 */ /* 0x000fc800078408ff */
[----:B------:R-:W-:Y:S02]  /*2710*/  @!P1 LEA.HI.X R35, R38, c[0x0][0x19c], R35, 0x1, P2 ;  /* 0x0000670026239a11 */ /* 0x000fe400010f0c23 */
[----:B------:R-:W5:Y:S01]  /*2720*/  @!P1 LDG.E R38, [R32.64] ;  /* 0x0000002420269981 */ /* 0x000f62000c1e1900 */
[----:B------:R-:W-:-:S03]  /*2730*/  IADD3 R39, R39, c[0x0][0x1d4], RZ ;  /* 0x0000750027277a10 */ /* 0x000fc60007ffe0ff */
[----:B------:R0:W2:Y:S02]  /*2740*/  @!P1 LDG.E R42, [R34.64] ;  /* 0x00000024222a9981 */ /* 0x0000a4000c1e1900 */
[----:B---3--:R-:W-:Y:S02]  /*2750*/  @!P1 IMAD.SHL.U32 R36, R39, 0x8, RZ ;  /* 0x0000000827249824 */ /* 0x008fe400078e00ff */
[----:B-----5:R-:W-:-:S04]  /*2760*/  @!P1 IMAD R38, R38, c[0x0][0x1d8], RZ ;  /* 0x0000760026269a24 */ /* 0x020fc800078e02ff */
[----:B------:R-:W-:-:S04]  /*2770*/  @!P1 IMAD.SHL.U32 R37, R38, 0x80, RZ ;  /* 0x0000008026259824 */ /* 0x000fc800078e00ff */
[----:B------:R-:W-:-:S05]  /*2780*/  @!P1 IMAD R37, R37, c[0x0][0x1d4], R36 ;  /* 0x0000750025259a24 */ /* 0x000fca00078e0224 */
[----:B------:R-:W-:-:S04]  /*2790*/  @!P1 IADD3 R38, P2, R20, R37, RZ ;  /* 0x0000002514269210 */ /* 0x000fc80007f5e0ff */
[----:B------:R-:W-:Y:S02]  /*27a0*/  @!P1 LEA.HI.X.SX32 R37, R37, R24, 0x1, P2 ;  /* 0x0000001825259211 */ /* 0x000fe400010f0eff */
[----:B------:R-:W-:-:S04]  /*27b0*/  @!P1 LEA R36, P2, R38, c[0x0][0x198], 0x1 ;  /* 0x0000660026249a11 */ /* 0x000fc800078408ff */
[----:B------:R-:W-:Y:S02]  /*27c0*/  @!P1 LEA.HI.X R37, R38, c[0x0][0x19c], R37, 0x1, P2 ;  /* 0x0000670026259a11 */ /* 0x000fe400010f0c25 */
[----:B------:R-:W3:Y:S01]  /*27d0*/  @!P1 LDG.E R38, [R32.64] ;  /* 0x0000002420269981 */ /* 0x000ee2000c1e1900 */
[----:B------:R-:W-:-:S03]  /*27e0*/  IADD3 R39, R39, c[0x0][0x1d4], RZ ;  /* 0x0000750027277a10 */ /* 0x000fc60007ffe0ff */
[----:B------:R5:W2:Y:S02]  /*27f0*/  @!P1 LDG.E R41, [R36.64] ;  /* 0x0000002424299981 */ /* 0x000aa4000c1e1900 */
[----:B0-----:R-:W-:Y:S02]  /*2800*/  @!P1 IMAD.SHL.U32 R34, R39, 0x8, RZ ;  /* 0x0000000827229824 */ /* 0x001fe400078e00ff */
[----:B---3--:R-:W-:-:S04]  /*2810*/  @!P1 IMAD R38, R38, c[0x0][0x1d8], RZ ;  /* 0x0000760026269a24 */ /* 0x008fc800078e02ff */
        /* <DEDUP_REMOVED lines=9> */
[----:B-----5:R-:W-:Y:S02]  /*28b0*/  @!P1 IMAD.SHL.U32 R36, R39, 0x8, RZ ;  /* 0x0000000827249824 */ /* 0x020fe400078e00ff */
        /* <DEDUP_REMOVED lines=33> */
[----:B---3--:R-:W-:-:S05]  /*2ad0*/  @!P1 IMAD R38, R38, c[0x0][0x1d8], RZ ;  /* 0x0000760026269a24 */ /* 0x008fca00078e02ff */
[----:B------:R-:W-:-:S05]  /*2ae0*/  @!P1 SHF.L.U32 R35, R38, 0x7, RZ ;  /* 0x0000000726239819 */ /* 0x000fca00000006ff */
        /* <DEDUP_REMOVED lines=29> */
[----:B------:R0:W2:Y:S04]  /*2cc0*/  @!P1 LDG.E R50, [R38.64] ;  /* 0x0000002426329981 */ /* 0x0000a8000c1e1900 */
[----:B0-----:R-:W2:Y:S01]  /*2cd0*/  @!P1 LDG.E R38, [R32.64] ;  /* 0x0000002420269981 */ /* 0x001ea2000c1e1900 */
[----:B---3--:R-:W-:-:S04]  /*2ce0*/  @!P1 IMAD R34, R34, c[0x0][0x1d8], RZ ;  /* 0x0000760022229a24 */ /* 0x008fc800078e02ff */
[----:B------:R-:W-:Y:S02]  /*2cf0*/  @!P1 IMAD.SHL.U32 R35, R34, 0x80, RZ ;  /* 0x0000008022239824 */ /* 0x000fe400078e00ff */
[----:B------:R-:W-:-:S04]  /*2d00*/  @!P1 IMAD.SHL.U32 R34, R51, 0x8, RZ ;  /* 0x0000000833229824 */ /* 0x000fc800078e00ff */
[----:B------:R-:W-:-:S05]  /*2d10*/  @!P1 IMAD R35, R35, c[0x0][0x1d4], R34 ;  /* 0x0000750023239a24 */ /* 0x000fca00078e0222 */
[----:B-----5:R-:W-:-:S04]  /*2d20*/  @!P1 IADD3 R36, P2, R20, R35, RZ ;  /* 0x0000002314249210 */ /* 0x020fc80007f5e0ff */
[----:B------:R-:W-:Y:S02]  /*2d30*/  @!P1 LEA.HI.X.SX32 R35, R35, R24, 0x1, P2 ;  /* 0x0000001823239211 */ /* 0x000fe400010f0eff */
[----:B------:R-:W-:-:S04]  /*2d40*/  @!P1 LEA R34, P2, R36, c[0x0][0x198], 0x1 ;  /* 0x0000660024229a11 */ /* 0x000fc800078408ff */
[----:B------:R-:W-:Y:S02]  /*2d50*/  @!P1 LEA.HI.X R35, R36, c[0x0][0x19c], R35, 0x1, P2 ;  /* 0x0000670024239a11 */ /* 0x000fe400010f0c23 */
[----:B------:R-:W3:Y:S01]  /*2d60*/  @!P1 LDG.E R36, [R32.64] ;  /* 0x0000002420249981 */ /* 0x000ee2000c1e1900 */
[----:B------:R-:W-:Y:S01]  /*2d70*/  IADD3 R51, R51, c[0x0][0x1d4], RZ ;  /* 0x0000750033337a10 */ /* 0x000fe20007ffe0ff */
[----:B--2---:R-:W-:Y:S02]  /*2d80*/  @!P1 IMAD R38, R38, c[0x0][0x1d8], RZ ;  /* 0x0000760026269a24 */ /* 0x004fe400078e02ff */
[----:B------:R-:W2:Y:S02]  /*2d90*/  @!P1 LDG.E R52, [R34.64] ;  /* 0x0000002422349981 */ /* 0x000ea4000c1e1900 */
[----:B------:R-:W-:Y:S01]  /*2da0*/  @!P1 IMAD.SHL.U32 R39, R38, 0x80, RZ ;  /* 0x0000008026279824 */ /* 0x000fe200078e00ff */
[----:B-1----:R-:W-:-:S04]  /*2db0*/  HMUL2 R31, R3, R26 ;  /* 0x0000001a031f7232 */ /* 0x002fc80000000000 */
[----:B------:R-:W-:-:S06]  /*2dc0*/  HFMA2 R31, R4, R25, R31 ;  /* 0x00000019041f7231 */ /* 0x000fcc000000001f */
[----:B----4-:R-:W-:-:S10]  /*2dd0*/  HFMA2.MMA R31, R5, R40, R31 ;  /* 0x00000028051f7235 */ /* 0x010fd4000000001f */
[----:B------:R-:W-:-:S06]  /*2de0*/  HFMA2 R31, R6, R27, R31 ;  /* 0x0000001b061f7231 */ /* 0x000fcc000000001f */
[----:B------:R-:W-:Y:S01]  /*2df0*/  HFMA2.MMA R31, R7, R42, R31 ;  /* 0x0000002a071f7235 */ /* 0x000fe2000000001f */
[----:B---3--:R-:W-:-:S04]  /*2e00*/  @!P1 IMAD R36, R36, c[0x0][0x1d8], RZ ;  /* 0x0000760024249a24 */ /* 0x008fc800078e02ff */
[----:B------:R-:W-:Y:S02]  /*2e10*/  @!P1 IMAD.SHL.U32 R37, R36, 0x80, RZ ;  /* 0x0000008024259824 */ /* 0x000fe400078e00ff */
[----:B------:R-:W-:-:S04]  /*2e20*/  @!P1 IMAD.SHL.U32 R36, R51, 0x8, RZ ;  /* 0x0000000833249824 */ /* 0x000fc800078e00ff */
[----:B------:R-:W-:Y:S01]  /*2e30*/  @!P1 IMAD R37, R37, c[0x0][0x1d4], R36 ;  /* 0x0000750025259a24 */ /* 0x000fe200078e0224 */
[----:B------:R-:W-:-:S04]  /*2e40*/  IADD3 R36, R51, c[0x0][0x1d4], RZ ;  /* 0x0000750033247a10 */ /* 0x000fc80007ffe0ff */
[----:B------:R-:W-:Y:S01]  /*2e50*/  @!P1 IADD3 R33, P2, R20, R37, RZ ;  /* 0x0000002514219210 */ /* 0x000fe20007f5e0ff */
[----:B------:R-:W-:-:S04]  /*2e60*/  @!P1 IMAD.SHL.U32 R36, R36, 0x8, RZ ;  /* 0x0000000824249824 */ /* 0x000fc800078e00ff */
[----:B------:R-:W-:Y:S01]  /*2e70*/  @!P1 IMAD R39, R39, c[0x0][0x1d4], R36 ;  /* 0x0000750027279a24 */ /* 0x000fe200078e0224 */
[----:B------:R-:W-:Y:S02]  /*2e80*/  @!P1 LEA.HI.X.SX32 R36, R37, R24, 0x1, P2 ;  /* 0x0000001825249211 */ /* 0x000fe400010f0eff */
[----:B------:R-:W-:-:S04]  /*2e90*/  @!P1 LEA R32, P2, R33, c[0x0][0x198], 0x1 ;  /* 0x0000660021209a11 */ /* 0x000fc800078408ff */
[----:B------:R-:W-:Y:S02]  /*2ea0*/  @!P1 LEA.HI.X R33, R33, c[0x0][0x19c], R36, 0x1, P2 ;  /* 0x0000670021219a11 */ /* 0x000fe400010f0c24 */
[----:B------:R-:W-:-:S03]  /*2eb0*/  @!P1 IADD3 R37, P2, R20, R39, RZ ;  /* 0x0000002714259210 */ /* 0x000fc60007f5e0ff */
[----:B------:R-:W3:Y:S01]  /*2ec0*/  @!P1 LDG.E R49, [R32.64] ;  /* 0x0000002420319981 */ /* 0x000ee2000c1e1900 */
[----:B------:R-:W-:Y:S02]  /*2ed0*/  @!P1 LEA.HI.X.SX32 R38, R39, R24, 0x1, P2 ;  /* 0x0000001827269211 */ /* 0x000fe400010f0eff */
[----:B------:R-:W-:-:S04]  /*2ee0*/  @!P1 LEA R36, P2, R37, c[0x0][0x198], 0x1 ;  /* 0x0000660025249a11 */ /* 0x000fc800078408ff */
[----:B------:R-:W-:-:S05]  /*2ef0*/  @!P1 LEA.HI.X R37, R37, c[0x0][0x19c], R38, 0x1, P2 ;  /* 0x0000670025259a11 */ /* 0x000fca00010f0c26 */
[----:B------:R-:W4:Y:S01]  /*2f00*/  @!P1 LDG.E R54, [R36.64] ;  /* 0x0000002424369981 */ /* 0x000f22000c1e1900 */
        /* <DEDUP_REMOVED lines=8> */
[----:B--2---:R-:W-:Y:S01]  /*2f90*/  HFMA2 R31, R17, R52, R31 ;  /* 0x00000034111f7231 */ /* 0x004fe2000000001f */
[----:B------:R-:W-:-:S05]  /*2fa0*/  ISETP.NE.AND P0, PT, R30, RZ, P0 ;  /* 0x000000ff1e00720c */ /* 0x000fca0000705270 */
[----:B---3--:R-:W-:-:S10]  /*2fb0*/  HFMA2.MMA R31, R18, R49, R31 ;  /* 0x00000031121f7235 */ /* 0x008fd4000000001f */
[----:B----4-:R-:W-:-:S05]  /*2fc0*/  HFMA2 R31, R19, R54, R31 ;  /* 0x00000036131f7231 */ /* 0x010fca000000001f */
[--C-:B------:R-:W-:Y:S02]  /*2fd0*/  HADD2.F32 R30, -RZ, R31.reuse.H0_H0 ;  /* 0x2000001fff1e7230 */ /* 0x100fe40000004100 */
[----:B------:R-:W-:-:S05]  /*2fe0*/  HADD2.F32 R31, -RZ, R31.H1_H1 ;  /* 0x3000001fff1f7230 */ /* 0x000fca0000004100 */
[----:B------:R-:W-:Y:S01]  /*2ff0*/  FADD.FTZ R37, R30, R31 ;  /* 0x0000001f1e257221 */ /* 0x000fe20000010000 */
[----:B------:R-:W-:Y:S05]  /*3000*/  BRA.DIV ~URZ, `(.L_x_1978) ;  /* 0x000031927f007947 */ /* 0x000fea000b800000 */
[----:B------:R0:W1:Y:S02]  /*3010*/  SHFL.BFLY PT, R30, R37, 0x2, 0x1f ;  /* 0x0c401f00251e7f89 */ /* 0x00006400000e0000 */
.L_x_2025:
[----:B01----:R-:W-:Y:S01]  /*3020*/  FADD.FTZ R37, R37, R30 ;  /* 0x0000001e25257221 */ /* 0x003fe20000010000 */
[----:B------:R-:W-:Y:S05]  /*3030*/  BRA.DIV ~URZ, `(.L_x_1979) ;  /* 0x000031e27f007947 */ /* 0x000fea000b800000 */
[----:B------:R0:W1:Y:S02]  /*3040*/  SHFL.BFLY PT, R30, R37, 0x1, 0x1f ;  /* 0x0c201f00251e7f89 */ /* 0x00006400000e0000 */
.L_x_2026:
        /* <DEDUP_REMOVED lines=26> */
.L_x_1981:
[----:B------:R-:W-:Y:S05]  /*31f0*/  BSYNC B1 ;  /* 0x0000000000017941 */ /* 0x000fea0003800000 */
.L_x_1980:
[----:B------:R-:W-:-:S04]  /*3200*/  IADD3 R22, R22, 0x10, RZ ;  /* 0x0000001016167810 */ /* 0x000fc80007ffe0ff */
[----:B------:R-:W-:-:S13]  /*3210*/  ISETP.GE.AND P0, PT, R22, UR5, PT ;  /* 0x0000000516007c0c */ /* 0x000fda000bf06270 */
[----:B0-----:R-:W-:Y:S01]  /*3220*/  @P0 CALL.REL.NOINC `(.L_x_1977) ;  /* 0x0000001000000944 */ /* 0x001fe20003c00000 */
[----:B------:R-:W-:Y:S05]  /*3230*/  BRA `(.L_x_1982) ;  /* 0xffffef7000007947 */ /* 0x000fea000383ffff */
.L_x_1977:
[----:B------:R-:W-:Y:S05]  /*3240*/  BSYNC B0 ;  /* 0x0000000000007941 */ /* 0x000fea0003800000 */
.L_x_1976:
[----:B--2---:R-:W2:Y:S02]  /*3250*/  S2R R7, SR_TID.X ;  /* 0x0000000000077919 */ /* 0x004ea40000002100 */
[----:B--2---:R-:W-:Y:S01]  /*3260*/  SHF.R.S32.HI R2, RZ, 0x1f, R7 ;  /* 0x0000001fff027819 */ /* 0x004fe20000011407 */
[----:B------:R-:W-:Y:S05]  /*3270*/  BRA.DIV ~URZ, `(.L_x_1983) ;  /* 0x000030227f007947 */ /* 0x000fea000b800000 */
[----:B------:R2:W4:Y:S02]  /*3280*/  SHFL.BFLY PT, R3, R0, 0x10, 0x1f ;  /* 0x0e001f0000037f89 */ /* 0x00052400000e0000 */
.L_x_2027:
[----:B----4-:R-:W-:Y:S01]  /*3290*/  FMNMX.FTZ R5, R3, R0, !PT ;  /* 0x0000000003057209 */ /* 0x010fe20007810000 */
[----:B------:R-:W-:Y:S05]  /*32a0*/  BRA.DIV ~URZ, `(.L_x_1984) ;  /* 0x000030727f007947 */ /* 0x000fea000b800000 */
[----:B--2---:R-:W2:Y:S02]  /*32b0*/  SHFL.BFLY PT, R0, R5, 0x8, 0x1f ;  /* 0x0d001f0005007f89 */ /* 0x004ea400000e0000 */
[----:B--2---:R-:W-:-:S05]  /*32c0*/  FMNMX.FTZ R0, R5, R0, !PT ;  /* 0x0000000005007209 */ /* 0x004fca0007810000 */
[----:B------:R2:W4:Y:S02]  /*32d0*/  SHFL.BFLY PT, R3, R0, 0x4, 0x1f ;  /* 0x0c801f0000037f89 */ /* 0x00052400000e0000 */
.L_x_2028:
[----:B------:R-:W-:Y:S01]  /*32e0*/  LEA.HI R2, R2, R7, RZ, 0x5 ;  /* 0x0000000702027211 */ /* 0x000fe200078f28ff */
[----:B------:R-:W-:Y:S03]  /*32f0*/  WARPSYNC 0xffffffff ;  /* 0xffffffff00007948 */ /* 0x000fe60003800000 */
[----:B0-----:R-:W-:-:S05]  /*3300*/  LOP3.LUT R4, R2, 0xffffffe0, RZ, 0xc0, !PT ;  /* 0xffffffe002047812 */ /* 0x001fca00078ec0ff */
[----:B------:R-:W-:-:S05]  /*3310*/  IMAD.IADD R4, R7, 0x1, -R4 ;  /* 0x0000000107047824 */ /* 0x000fca00078e0a04 */
[----:B------:R-:W-:-:S13]  /*3320*/  ISETP.NE.AND P0, PT, R4, RZ, PT ;  /* 0x000000ff0400720c */ /* 0x000fda0003f05270 */
[----:B----4-:R-:W-:Y:S02]  /*3330*/  @!P0 FMNMX.FTZ R3, R3, R0, !PT ;  /* 0x0000000003038209 */ /* 0x010fe40007810000 */
[----:B------:R-:W-:-:S05]  /*3340*/  @!P0 SHF.R.S32.HI R2, RZ, 0x5, R2 ;  /* 0x00000005ff028819 */ /* 0x000fca0000011402 */
[----:B------:R0:W-:Y:S02]  /*3350*/  @!P0 STS [R2.X4], R3 ;  /* 0x0000000302008388 */ /* 0x0001e40000004800 */
[----:B------:R-:W-:Y:S01]  /*3360*/  BAR.SYNC.DEFER_BLOCKING 0x0 ;  /* 0x0000000000007b1d */ /* 0x000fe20000010000 */
[----:B------:R-:W-:Y:S01]  /*3370*/  ISETP.GT.AND P0, PT, R4, 0x1, PT ;  /* 0x000000010400780c */ /* 0x000fe20003f04270 */
[----:B--2---:R-:W-:Y:S02]  /*3380*/  IMAD.MOV.U32 R0, RZ, RZ, -0x800001 ;  /* 0xff7fffffff007424 */ /* 0x004fe400078e00ff */
[----:B------:R-:W-:Y:S02]  /*3390*/  IMAD.MOV.U32 R6, RZ, RZ, RZ ;  /* 0x000000ffff067224 */ /* 0x000fe400078e00ff */
[----:B------:R-:W2:Y:S01]  /*33a0*/  S2R R5, SR_TID.X ;  /* 0x0000000000057919 */ /* 0x000ea20000002100 */
[----:B------:R-:W-:Y:S07]  /*33b0*/  BSSY B0, `(.L_x_1985) ;  /* 0x0000023000007945 */ /* 0x000fee0003800000 */
[----:B------:R-:W4:Y:S01]  /*33c0*/  @!P0 LDS R0, [R4.X4] ;  /* 0x0000000004008984 */ /* 0x000f220000004800 */
[----:B--2---:R-:W-:-:S04]  /*33d0*/  IADD3 R5, R5, UR45, RZ ;  /* 0x0000002d05057c10 */ /* 0x004fc8000fffe0ff */
[----:B------:R-:W-:Y:S01]  /*33e0*/  ISETP.GT.AND P1, PT, R5, UR42, PT ;  /* 0x0000002a05007c0c */ /* 0x000fe2000bf24270 */
[----:B0---4-:R-:W0:Y:S02]  /*33f0*/  SHFL.BFLY PT, R3, R0, 0x1, 0x1f ;  /* 0x0c201f0000037f89 */ /* 0x011e2400000e0000 */
[----:B0-----:R-:W-:-:S05]  /*3400*/  FMNMX.FTZ R3, R3, R0, !PT ;  /* 0x0000000003037209 */ /* 0x001fca0007810000 */
[----:B------:R0:W2:Y:S05]  /*3410*/  SHFL.IDX PT, R9, R3, RZ, 0x1f ;  /* 0x00001fff03097589 */ /* 0x0000aa00000e0000 */
[----:B------:R-:W-:Y:S05]  /*3420*/  @P1 BRA `(.L_x_1986) ;  /* 0x000001b000001947 */ /* 0x000fea0003800000 */
[----:B------:R-:W-:Y:S01]  /*3430*/  ISETP.NE.U32.AND P0, PT, RZ, c[0x0][0x200], PT ;  /* 0x00008000ff007a0c */ /* 0x000fe20003f05070 */
[----:B------:R-:W-:Y:S02]  /*3440*/  IMAD.MOV.U32 R6, RZ, RZ, RZ ;  /* 0x000000ffff067224 */ /* 0x000fe400078e00ff */
[----:B------:R-:W-:Y:S01]  /*3450*/  IMAD.MOV.U32 R0, RZ, RZ, R5 ;  /* 0x000000ffff007224 */ /* 0x000fe200078e0005 */
[----:B------:R-:W-:-:S08]  /*3460*/  ISETP.NE.AND.EX P0, PT, RZ, c[0x0][0x204], PT, P0 ;  /* 0x00008100ff007a0c */ /* 0x000fd00003f05300 */
.L_x_1990:
[----:B--2---:R-:W-:Y:S01]  /*3470*/  IADD3 R2, R0, -UR45, RZ ;  /* 0x8000002d00027c10 */ /* 0x004fe2000fffe0ff */
[----:B------:R-:W-:Y:S03]  /*3480*/  BSSY B1, `(.L_x_1987) ;  /* 0x0000010000017945 */ /* 0x000fe60003800000 */
[----:B------:R-:W-:Y:S01]  /*3490*/  LEA R4, R2, 0x110, 0x2 ;  /* 0x0000011002047811 */ /* 0x000fe200078e10ff */
[----:B------:R-:W-:Y:S05]  /*34a0*/  @!P0 BRA `(.L_x_1988) ;  /* 0x0000009000008947 */ /* 0x000fea0003800000 */
[----:B------:R-:W-:Y:S01]  /*34b0*/  IMAD.U32 R7, RZ, RZ, UR47 ;  /* 0x0000002fff077e24 */ /* 0x000fe2000f8e00ff */
[----:B0-----:R-:W-:-:S02]  /*34c0*/  SHF.R.S32.HI R3, RZ, 0x1f, R0 ;  /* 0x0000001fff037819 */ /* 0x001fc40000011400 */
[----:B------:R-:W-:Y:S02]  /*34d0*/  MOV R8, UR48 ;  /* 0x0000003000087c02 */ /* 0x000fe40008000f00 */
[----:B------:R-:W-:-:S04]  /*34e0*/  IADD3 R2, P2, P3, R0, c[0x0][0x200], R7 ;  /* 0x0000800000027a10 */ /* 0x000fc80007b5e007 */
[----:B------:R-:W-:-:S05]  /*34f0*/  IADD3.X R3, R3, c[0x0][0x204], R8, P2, P3 ;  /* 0x0000810003037a10 */ /* 0x000fca00017e6408 */
[----:B------:R-:W4:Y:S02]  /*3500*/  LDG.E.U8 R2, [R2.64] ;  /* 0x0000002402027981 */ /* 0x000f24000c1e1100 */
[----:B----4-:R-:W-:-:S13]  /*3510*/  ISETP.NE.AND P2, PT, R2, RZ, PT ;  /* 0x000000ff0200720c */ /* 0x010fda0003f45270 */
[----:B------:R-:W-:Y:S01]  /*3520*/  @P2 IMAD.MOV.U32 R7, RZ, RZ, RZ ;  /* 0x000000ffff072224 */ /* 0x000fe200078e00ff */
[----:B------:R-:W-:Y:S05]  /*3530*/  @P2 BRA `(.L_x_1989) ;  /* 0x0000004000002947 */ /* 0x000fea0003800000 */
.L_x_1988:
[----:B------:R-:W4:Y:S02]  /*3540*/  LDS R2, [R4] ;  /* 0x0000000004027984 */ /* 0x000f240000000800 */
[----:B--2-4-:R-:W-:-:S04]  /*3550*/  FADD.FTZ R2, -R9, R2 ;  /* 0x0000000209027221 */ /* 0x014fc80000010100 */
[----:B------:R-:W-:-:S04]  /*3560*/  FMUL.FTZ R2, R2, 1.4426950216293334961 ;  /* 0x3fb8aa3b02027820 */ /* 0x000fc80000410000 */
[----:B------:R2:W4:Y:S03]  /*3570*/  MUFU.EX2 R7, R2 ;  /* 0x0000000200077308 */ /* 0x0005260000000800 */
.L_x_1989:
[----:B------:R-:W-:Y:S05]  /*3580*/  BSYNC B1 ;  /* 0x0000000000017941 */ /* 0x000fea0003800000 */
.L_x_1987:
[----:B----4-:R4:W-:Y:S01]  /*3590*/  STS [R4], R7 ;  /* 0x0000000704007388 */ /* 0x0109e20000000800 */
[----:B------:R-:W-:Y:S01]  /*35a0*/  IADD3 R0, R0, 0x40, RZ ;  /* 0x0000004000007810 */ /* 0x000fe20007ffe0ff */
[----:B------:R-:W-:-:S03]  /*35b0*/  FADD.FTZ R6, R7, R6 ;  /* 0x0000000607067221 */ /* 0x000fc60000010000 */
[----:B------:R-:W-:-:S13]  /*35c0*/  ISETP.GT.AND P2, PT, R0, UR42, PT ;  /* 0x0000002a00007c0c */ /* 0x000fda000bf44270 */
[----:B----4-:R-:W-:Y:S05]  /*35d0*/  @!P2 BRA `(.L_x_1990) ;  /* 0xfffffe900000a947 */ /* 0x010fea000383ffff */
.L_x_1986:
[----:B------:R-:W-:Y:S05]  /*35e0*/  BSYNC B0 ;  /* 0x0000000000007941 */ /* 0x000fea0003800000 */
.L_x_1985:
[----:B0-----:R-:W0:Y:S01]  /*35f0*/  SHFL.BFLY PT, R3, R6, 0x10, 0x1f ;  /* 0x0e001f0006037f89 */ /* 0x001e2200000e0000 */
[----:B------:R-:W-:Y:S02]  /*3600*/  ULDC UR7, c[0x0][0x1ec] ;  /* 0x00007b0000077ab9 */ /* 0x000fe40000000800 */
[----:B------:R-:W-:Y:S01]  /*3610*/  ULDC UR4, c[0x0][0x1d4] ;  /* 0x0000750000047ab9 */ /* 0x000fe20000000800 */
[----:B------:R-:W4:Y:S01]  /*3620*/  S2R R8, SR_TID.X ;  /* 0x0000000000087919 */ /* 0x000f220000002100 */
[----:B------:R-:W-:-:S03]  /*3630*/  UISETP.LT.AND UP0, UPT, UR7, UR4, UPT ;  /* 0x000000040700728c */ /* 0x000fc6000bf01270 */
[----:B------:R-:W3:Y:S01]  /*3640*/  S2R R11, SR_TID.X ;  /* 0x00000000000b7919 */ /* 0x000ee20000002100 */
[----:B------:R-:W-:-:S04]  /*3650*/  USEL UR4, UR7, UR4, UP0 ;  /* 0x0000000407047287 */ /* 0x000fc80008000000 */
[----:B------:R-:W-:-:S04]  /*3660*/  UIADD3 UR4, UR4, 0x4, URZ ;  /* 0x0000000404047890 */ /* 0x000fc8000fffe03f */
[----:B------:R-:W-:-:S04]  /*3670*/  USHF.R.S32.HI UR5, URZ, 0x1f, UR4 ;  /* 0x0000001f3f057899 */ /* 0x000fc80008011404 */
[----:B------:R-:W-:Y:S01]  /*3680*/  ULEA.HI UR5, UR5, UR4, URZ, 0x2 ;  /* 0x0000000405057291 */ /* 0x000fe2000f8f103f */
[----:B0-----:R-:W-:Y:S02]  /*3690*/  FADD.FTZ R3, R3, R6 ;  /* 0x0000000603037221 */ /* 0x001fe40000010000 */
[----:B------:R-:W-:Y:S02]  /*36a0*/  ULDC.U8 UR4, c[0x0][0x26c] ;  /* 0x00009b0000047ab9 */ /* 0x000fe40000000000 */
[----:B------:R-:W-:Y:S01]  /*36b0*/  USHF.L.U32 UR5, UR5, 0x2, URZ ;  /* 0x0000000205057899 */ /* 0x000fe2000800063f */
[----:B----4-:R-:W-:Y:S01]  /*36c0*/  LOP3.LUT P0, R4, R8, 0x1f, RZ, 0xc0, !PT ;  /* 0x0000001f08047812 */ /* 0x010fe2000780c0ff */
[----:B------:R-:W0:Y:S02]  /*36d0*/  SHFL.BFLY PT, R0, R3, 0x8, 0x1f ;  /* 0x0d001f0003007f89 */ /* 0x000e2400000e0000 */
[----:B------:R-:W-:Y:S01]  /*36e0*/  ULOP3.LUT UR6, UR5, 0xfffffff0, URZ, 0xc0, !UPT ;  /* 0xfffffff005067892 */ /* 0x000fe2000f8ec03f */
[----:B------:R-:W-:-:S02]  /*36f0*/  ISETP.GT.U32.AND P2, PT, R4, 0x1, PT ;  /* 0x000000010400780c */ /* 0x000fc40003f44070 */
[----:B------:R-:W-:Y:S02]  /*3700*/  UMOV UR5, URZ ;  /* 0x0000003f00057c82 */ /* 0x000fe40008000000 */
[----:B------:R-:W-:-:S05]  /*3710*/  UIADD3 UR9, UR6, 0x110, URZ ;  /* 0x0000011006097890 */ /* 0x000fca000fffe03f */
[----:B------:R-:W-:-:S04]  /*3720*/  @!P0 SHF.R.U32.HI R6, RZ, 0x3, R8 ;  /* 0x00000003ff068819 */ /* 0x000fc80000011608 */
[----:B------:R-:W-:Y:S01]  /*3730*/  @!P0 LOP3.LUT R6, R6, 0x1ffffffc, RZ, 0xc0, !PT ;  /* 0x1ffffffc06068812 */ /* 0x000fe200078ec0ff */
[----:B0-----:R-:W-:-:S05]  /*3740*/  FADD.FTZ R0, R3, R0 ;  /* 0x0000000003007221 */ /* 0x001fca0000010000 */
[----:B------:R-:W0:Y:S02]  /*3750*/  SHFL.BFLY PT, R7, R0, 0x4, 0x1f ;  /* 0x0c801f0000077f89 */ /* 0x000e2400000e0000 */
[----:B0-----:R-:W-:-:S05]  /*3760*/  FADD.FTZ R7, R0, R7 ;  /* 0x0000000700077221 */ /* 0x001fca0000010000 */
[----:B--2---:R-:W0:Y:S02]  /*3770*/  SHFL.BFLY PT, R2, R7, 0x2, 0x1f ;  /* 0x0c401f0007027f89 */ /* 0x004e2400000e0000 */
[----:B0-----:R-:W-:-:S05]  /*3780*/  FADD.FTZ R2, R7, R2 ;  /* 0x0000000207027221 */ /* 0x001fca0000010000 */
[----:B------:R-:W0:Y:S02]  /*3790*/  SHFL.BFLY PT, R9, R2, 0x1, 0x1f ;  /* 0x0c201f0002097f89 */ /* 0x000e2400000e0000 */
[----:B0-----:R-:W-:-:S05]  /*37a0*/  FADD.FTZ R9, R2, R9 ;  /* 0x0000000902097221 */ /* 0x001fca0000010000 */
[----:B------:R-:W-:Y:S04]  /*37b0*/  @!P0 STS [R6+0x8], R9 ;  /* 0x0000080906008388 */ /* 0x000fe80000000800 */
[----:B------:R-:W-:Y:S01]  /*37c0*/  BAR.SYNC.DEFER_BLOCKING 0x0 ;  /* 0x0000000000007b1d */ /* 0x000fe20000010000 */
[----:B------:R-:W-:-:S05]  /*37d0*/  ISETP.NE.AND P0, PT, RZ, UR4, PT ;  /* 0x00000004ff007c0c */ /* 0x000fca000bf05270 */
[----:B------:R-:W-:Y:S01]  /*37e0*/  UMOV UR4, URZ ;  /* 0x0000003f00047c82 */ /* 0x000fe20008000000 */
[----:B------:R-:W0:Y:S04]  /*37f0*/  @!P2 LDS R9, [R4.X4+0x8] ;  /* 0x000008000409a984 */ /* 0x000e280000004800 */
[----:B0-----:R-:W0:Y:S02]  /*3800*/  SHFL.BFLY PT, R0, R9, 0x1, 0x1f ;  /* 0x0c201f0009007f89 */ /* 0x001e2400000e0000 */
[----:B0-----:R-:W-:-:S06]  /*3810*/  FADD.FTZ R0, R0, R9 ;  /* 0x0000000900007221 */ /* 0x001fcc0000010000 */
[----:B------:R-:W0:Y:S01]  /*3820*/  SHFL.IDX PT, R0, R0, RZ, 0x1f ;  /* 0x00001fff00007589 */ /* 0x000e2200000e0000 */
[----:B------:R-:W-:Y:S05]  /*3830*/  @!P0 BRA `(.L_x_1991) ;  /* 0x0000009000008947 */ /* 0x000fea0003800000 */
[----:B---3--:R-:W2:Y:S01]  /*3840*/  S2UR UR4, SR_CTAID.X ;  /* 0x00000000000479c3 */ /* 0x008ea20000002500 */
[----:B------:R-:W-:-:S07]  /*3850*/  ULDC UR8, c[0x0][0x1d8] ;  /* 0x0000760000087ab9 */ /* 0x000fce0000000800 */
[----:B------:R-:W2:Y:S02]  /*3860*/  S2UR UR5, SR_CTAID.Y ;  /* 0x00000000000579c3 */ /* 0x000ea40000002600 */
[----:B--2---:R-:W-:-:S03]  /*3870*/  UIMAD UR4, UR5, UR8, UR4 ;  /* 0x00000008050472a4 */ /* 0x004fc6000f8e0204 */
[----:B------:R-:W-:Y:S02]  /*3880*/  ULDC UR5, c[0x0][0x268] ;  /* 0x00009a0000057ab9 */ /* 0x000fe40000000800 */
[----:B------:R-:W-:-:S03]  /*3890*/  UIMAD UR4, UR4, UR5, UR7 ;  /* 0x00000005040472a4 */ /* 0x000fc6000f8e0207 */
[----:B------:R-:W-:Y:S02]  /*38a0*/  ULDC UR5, c[0x0][0x1d4] ;  /* 0x0000750000057ab9 */ /* 0x000fe40000000800 */
[----:B------:R-:W-:-:S04]  /*38b0*/  UIMAD UR4, UR4, UR5, URZ ;  /* 0x00000005040472a4 */ /* 0x000fc8000f8e023f */
[----:B------:R-:W-:-:S06]  /*38c0*/  USHF.R.S32.HI UR5, URZ, 0x1f, UR4 ;  /* 0x0000001f3f057899 */ /* 0x000fcc0008011404 */
.L_x_1991:
[----:B---3--:R-:W-:Y:S01]  /*38d0*/  BSSY B0, `(.L_x_1992) ;  /* 0x0000012000007945 */ /* 0x008fe20003800000 */
[----:B------:R-:W-:Y:S05]  /*38e0*/  @P1 BRA `(.L_x_1993) ;  /* 0x0000010000001947 */ /* 0x000fea0003800000 */
[----:B0-----:R-:W-:-:S04]  /*38f0*/  FADD.FTZ R0, R0, 9.9999999747524270788e-07 ;  /* 0x358637bd00007421 */ /* 0x001fc80000010000 */
[----:B------:R0:W2:Y:S03]  /*3900*/  MUFU.RCP R7, R0 ;  /* 0x0000000000077308 */ /* 0x0000a60000001000 */
.L_x_1994:
[C---:B------:R-:W-:Y:S02]  /*3910*/  IADD3 R6, R5.reuse, -UR45, RZ ;  /* 0x8000002d05067c10 */ /* 0x040fe4000fffe0ff */
[----:B------:R-:W-:-:S03]  /*3920*/  @P0 IADD3 R3, P1, R5, UR4, RZ ;  /* 0x0000000405030c10 */ /* 0x000fc6000ff3e0ff */
[----:B0-----:R-:W0:Y:S02]  /*3930*/  LDS R0, [R6.X4+0x110] ;  /* 0x0001100006007984 */ /* 0x001e240000004800 */
[----:B0-2---:R-:W-:Y:S01]  /*3940*/  FMUL.FTZ R9, R0, R7 ;  /* 0x0000000700097220 */ /* 0x005fe20000410000 */
        /* <DEDUP_REMOVED lines=10> */
.L_x_1993:
[----:B------:R-:W-:Y:S05]  /*39f0*/  BSYNC B0 ;  /* 0x0000000000007941 */ /* 0x000fea0003800000 */
.L_x_1992:
[----:B------:R-:W-:Y:S01]  /*3a00*/  USHF.R.S32.HI UR4, URZ, 0x1f, UR42 ;  /* 0x0000001f3f047899 */ /* 0x000fe2000801142a */
[----:B0-----:R-:W-:Y:S01]  /*3a10*/  SHF.R.S32.HI R0, RZ, 0x1f, R11 ;  /* 0x0000001fff007819 */ /* 0x001fe2000001140b */
[----:B------:R-:W-:Y:S01]  /*3a20*/  CS2R R6, SRZ ;  /* 0x0000000000067805 */ /* 0x000fe2000001ff00 */
[----:B------:R-:W-:Y:S01]  /*3a30*/  ISETP.NE.U32.AND P0, PT, RZ, c[0x0][0x190], PT ;  /* 0x00006400ff007a0c */ /* 0x000fe20003f05070 */
[----:B------:R-:W-:Y:S01]  /*3a40*/  ULEA.HI UR4, UR4, UR42, URZ, 0x2 ;  /* 0x0000002a04047291 */ /* 0x000fe2000f8f103f */
[----:B------:R-:W-:Y:S02]  /*3a50*/  LEA.HI R0, R0, R11, RZ, 0x4 ;  /* 0x0000000b00007211 */ /* 0x000fe400078f20ff */
[----:B------:R-:W-:Y:S01]  /*3a60*/  ISETP.NE.AND.EX P0, PT, RZ, c[0x0][0x194], PT, P0 ;  /* 0x00006500ff007a0c */ /* 0x000fe20003f05300 */
[----:B------:R-:W-:Y:S01]  /*3a70*/  ULOP3.LUT UR4, UR4, 0xfffffffc, URZ, 0xc0, !UPT ;  /* 0xfffffffc04047892 */ /* 0x000fe2000f8ec03f */
[----:B------:R-:W-:Y:S01]  /*3a80*/  SHF.R.S32.HI R3, RZ, 0x4, R0 ;  /* 0x00000004ff037819 */ /* 0x000fe20000011400 */
[----:B------:R-:W-:Y:S01]  /*3a90*/  ULDC UR5, c[0x0][0x1d4] ;  /* 0x0000750000057ab9 */ /* 0x000fe20000000800 */
[----:B------:R-:W-:Y:S01]  /*3aa0*/  LOP3.LUT R0, R0, 0x1ffffff0, RZ, 0xc0, !PT ;  /* 0x1ffffff000007812 */ /* 0x000fe200078ec0ff */
[----:B------:R-:W-:-:S02]  /*3ab0*/  UIADD3 UR4, -UR4, UR42, URZ ;  /* 0x0000002a04047290 */ /* 0x000fc4000fffe13f */
[----:B------:R-:W-:Y:S02]  /*3ac0*/  UISETP.LT.AND UP0, UPT, UR42, UR5, UPT ;  /* 0x000000052a00728c */ /* 0x000fe4000bf01270 */
[----:B------:R-:W-:Y:S02]  /*3ad0*/  IMAD.IADD R0, R11, 0x1, -R0 ;  /* 0x000000010b007824 */ /* 0x000fe400078e0a00 */
[C---:B------:R-:W-:Y:S01]  /*3ae0*/  ISETP.NE.OR P0, PT, R3.reuse, UR4, !P0 ;  /* 0x0000000403007c0c */ /* 0x040fe2000c705670 */
[----:B------:R-:W-:Y:S01]  /*3af0*/  USEL UR5, UR42, UR5, UP0 ;  /* 0x000000052a057287 */ /* 0x000fe20008000000 */
[----:B------:R-:W-:Y:S01]  /*3b00*/  IADD3 R24, R3, UR45, RZ ;  /* 0x0000002d03187c10 */ /* 0x000fe2000fffe0ff */
[----:B------:R-:W-:-:S10]  /*3b10*/  IMAD.SHL.U32 R0, R0, 0x8, RZ ;  /* 0x0000000800007824 */ /* 0x000fd400078e00ff */
[----:B------:R-:W0:Y:S01]  /*3b20*/  @!P0 S2R R5, SR_CTAID.X ;  /* 0x0000000000058919 */ /* 0x000e220000002500 */
[----:B------:R-:W-:Y:S01]  /*3b30*/  ISETP.GE.AND P1, PT, R24, UR5, PT ;  /* 0x0000000518007c0c */ /* 0x000fe2000bf26270 */
[----:B------:R-:W-:Y:S02]  /*3b40*/  @!P0 IMAD.MOV.U32 R9, RZ, RZ, 0x2 ;  /* 0x00000002ff098424 */ /* 0x000fe400078e00ff */
[----:B------:R-:W-:Y:S01]  /*3b50*/  IMAD.U32 R25, RZ, RZ, UR46 ;  /* 0x0000002eff197e24 */ /* 0x000fe2000f8e00ff */
[----:B------:R-:W-:Y:S03]  /*3b60*/  BSSY B0, `(.L_x_1995) ;  /* 0x000008a000007945 */ /* 0x000fe60003800000 */
[--C-:B------:R-:W-:Y:S01]  /*3b70*/  IMAD R25, R25, c[0x0][0x1d4], R0.reuse ;  /* 0x0000750019197a24 */ /* 0x100fe200078e0200 */
[----:B------:R-:W-:Y:S01]  /*3b80*/  CS2R R22, SRZ ;  /* 0x0000000000167805 */ /* 0x000fe2000001ff00 */
[----:B------:R-:W-:Y:S01]  /*3b90*/  CS2R R20, SRZ ;  /* 0x0000000000147805 */ /* 0x000fe2000001ff00 */
[----:B------:R-:W-:Y:S01]  /*3ba0*/  CS2R R18, SRZ ;  /* 0x0000000000127805 */ /* 0x000fe2000001ff00 */
[----:B0-----:R-:W-:-:S02]  /*3bb0*/  @!P0 IMAD R8, R5, 0x80, R0 ;  /* 0x0000008005088824 */ /* 0x001fc400078e0200 */
[----:B------:R-:W-:Y:S02]  /*3bc0*/  CS2R R4, SRZ ;  /* 0x0000000000047805 */ /* 0x000fe4000001ff00 */
[----:B------:R-:W-:Y:S01]  /*3bd0*/  @!P0 IMAD.WIDE R8, R8, R9, c[0x0][0x190] ;  /* 0x0000640008088625 */ /* 0x000fe200078e0209 */
[----:B------:R-:W-:-:S04]  /*3be0*/  SHF.R.S32.HI R26, RZ, 0x1f, R25 ;  /* 0x0000001fff1a7819 */ /* 0x000fc80000011419 */
[----:B------:R0:W5:Y:S04]  /*3bf0*/  @!P0 LDG.E.128 R4, [R8.64] ;  /* 0x0000002408048981 */ /* 0x000168000c1e1d00 */
[----:B------:R-:W-:Y:S01]  /*3c00*/  BAR.SYNC.DEFER_BLOCKING 0x0 ;  /* 0x0000000000007b1d */ /* 0x000fe20000010000 */
[C---:B------:R-:W-:Y:S01]  /*3c10*/  ISETP.NE.AND P0, PT, R3.reuse, UR4, PT ;  /* 0x0000000403007c0c */ /* 0x040fe2000bf05270 */
[----:B------:R-:W-:Y:S01]  /*3c20*/  IMAD.MOV.U32 R17, RZ, RZ, RZ ;  /* 0x000000ffff117224 */ /* 0x000fe200078e00ff */
[----:B------:R-:W-:Y:S01]  /*3c30*/  LEA R27, R3, UR9, 0x1 ;  /* 0x00000009031b7c11 */ /* 0x000fe2000f8e08ff */
[----:B------:R-:W-:Y:S02]  /*3c40*/  IMAD.MOV.U32 R2, RZ, RZ, RZ ;  /* 0x000000ffff027224 */ /* 0x000fe400078e00ff */
[----:B------:R-:W-:Y:S05]  /*3c50*/  @P1 BRA `(.L_x_1996) ;  /* 0x000007a000001947 */ /* 0x000fea0003800000 */
[----:B0-----:R-:W-:Y:S01]  /*3c60*/  IMAD.U32 R2, RZ, RZ, UR45 ;  /* 0x0000002dff027e24 */ /* 0x001fe2000f8e00ff */
[----:B------:R-:W-:Y:S01]  /*3c70*/  ULOP3.LUT UR4, URZ, UR5, URZ, 0x33, !UPT ;  /* 0x000000053f047292 */ /* 0x000fe2000f8e333f */
[----:B------:R-:W-:Y:S01]  /*3c80*/  BSSY B1, `(.L_x_1997) ;  /* 0x000002c000017945 */ /* 0x000fe20003800000 */
[----:B------:R-:W-:Y:S01]  /*3c90*/  IMAD.MOV.U32 R30, RZ, RZ, R24 ;  /* 0x000000ffff1e7224 */ /* 0x000fe200078e0018 */
[----:B------:R-:W-:Y:S01]  /*3ca0*/  CS2R R18, SRZ ;  /* 0x0000000000127805 */ /* 0x000fe2000001ff00 */
[----:B------:R-:W-:Y:S01]  /*3cb0*/  IADD3 R2, -R2, -0x2, -R3 ;  /* 0xfffffffe02027810 */ /* 0x000fe20007ffe903 */
[----:B------:R-:W-:Y:S01]  /*3cc0*/  IMAD.MOV.U32 R17, RZ, RZ, RZ ;  /* 0x000000ffff117224 */ /* 0x000fe200078e00ff */
[----:B------:R-:W-:Y:S01]  /*3cd0*/  CS2R R20, SRZ ;  /* 0x0000000000147805 */ /* 0x000fe2000001ff00 */
[----:B------:R-:W-:Y:S01]  /*3ce0*/  CS2R R22, SRZ ;  /* 0x0000000000167805 */ /* 0x000fe2000001ff00 */
[----:B------:R-:W-:Y:S01]  /*3cf0*/  IADD3 R8, R2, -UR4, RZ ;  /* 0x8000000402087c10 */ /* 0x000fe2000fffe0ff */
[----:B------:R-:W-:-:S03]  /*3d00*/  IMAD.MOV.U32 R2, RZ, RZ, RZ ;  /* 0x000000ffff027224 */ /* 0x000fc600078e00ff */
[C---:B------:R-:W-:Y:S02]  /*3d10*/  LOP3.LUT P2, RZ, R8.reuse, 0x4, RZ, 0xc0, !PT ;  /* 0x0000000408ff7812 */ /* 0x040fe4000784c0ff */
[----:B------:R-:W-:-:S11]  /*3d20*/  LOP3.LUT P1, RZ, R8, 0xfffffffc, RZ, 0xc0, !PT ;  /* 0xfffffffc08ff7812 */ /* 0x000fd6000782c0ff */
        /* <DEDUP_REMOVED lines=14> */
[----:B------:R-:W2:Y:S01]  /*3e10*/  LDG.E.128 R8, [R8.64] ;  /* 0x0000002408087981 */ /* 0x000ea2000c1e1d00 */
[----:B------:R-:W-:Y:S01]  /*3e20*/  IADD3 R30, R24, 0x4, RZ ;  /* 0x00000004181e7810 */ /* 0x000fe20007ffe0ff */
[----:B0-----:R-:W-:Y:S02]  /*3e30*/  HADD2.F32 R23, -RZ, R2.H0_H0 ;  /* 0x20000002ff177230 */ /* 0x001fe40000004100 */
[----:B--2---:R-:W-:-:S02]  /*3e40*/  HADD2.F32 R20, -RZ, R10.H0_H0 ;  /* 0x2000000aff147230 */ /* 0x004fc40000004100 */
[--C-:B------:R-:W-:Y:S02]  /*3e50*/  HADD2.F32 R2, -RZ, R8.reuse.H0_H0 ;  /* 0x20000008ff027230 */ /* 0x100fe40000004100 */
        /* <DEDUP_REMOVED lines=14> */
.L_x_1998:
[----:B------:R-:W-:Y:S05]  /*3f40*/  BSYNC B1 ;  /* 0x0000000000017941 */ /* 0x000fea0003800000 */
.L_x_1997:
[----:B------:R-:W-:Y:S05]  /*3f50*/  @!P1 BRA `(.L_x_1996) ;  /* 0x000004a000009947 */ /* 0x000fea0003800000 */
[C---:B------:R-:W-:Y:S01]  /*3f60*/  LEA R8, R30.reuse, UR6, 0x1 ;  /* 0x000000061e087c11 */ /* 0x040fe2000f8e08ff */
[----:B------:R-:W-:Y:S01]  /*3f70*/  IMAD.U32 R9, RZ, RZ, UR45 ;  /* 0x0000002dff097e24 */ /* 0x000fe2000f8e00ff */
[----:B------:R-:W-:Y:S01]  /*3f80*/  IADD3 R29, P1, R30, UR47, RZ ;  /* 0x0000002f1e1d7c10 */ /* 0x000fe2000ff3e0ff */
[----:B------:R-:W-:Y:S01]  /*3f90*/  IMAD.MOV.U32 R34, RZ, RZ, c[0x0][0x1d8] ;  /* 0x00007600ff227624 */ /* 0x000fe200078e00ff */
[----:B------:R-:W-:Y:S01]  /*3fa0*/  IADD3 R8, R8, 0x8, RZ ;  /* 0x0000000808087810 */ /* 0x000fe20007ffe0ff */
[C---:B------:R-:W-:Y:S01]  /*3fb0*/  IMAD.SHL.U32 R31, R30.reuse, 0x80, RZ ;  /* 0x000000801e1f7824 */ /* 0x040fe200078e00ff */
[----:B------:R-:W-:Y:S01]  /*3fc0*/  LEA.HI.X.SX32 R10, R30, UR48, 0x1, P1 ;  /* 0x000000301e0a7c11 */ /* 0x000fe200088f0eff */
[----:B------:R-:W-:Y:S01]  /*3fd0*/  IMAD R34, R34, c[0x0][0x1d4], RZ ;  /* 0x0000750022227a24 */ /* 0x000fe200078e02ff */
[----:B------:R-:W-:Y:S01]  /*3fe0*/  LEA R28, P1, R29, c[0x0][0x1a8], 0x2 ;  /* 0x00006a001d1c7a11 */ /* 0x000fe200078210ff */
[----:B------:R-:W-:Y:S01]  /*3ff0*/  IMAD R8, R9, -0x2, R8 ;  /* 0xfffffffe09087824 */ /* 0x000fe200078e0208 */
[----:B------:R-:W-:Y:S01]  /*4000*/  IADD3 R33, R31, 0x200, RZ ;  /* 0x000002001f217810 */ /* 0x000fe20007ffe0ff */
[----:B------:R-:W-:Y:S01]  /*4010*/  IMAD.MOV.U32 R32, RZ, RZ, RZ ;  /* 0x000000ffff207224 */ /* 0x000fe200078e00ff */
[----:B------:R-:W-:Y:S01]  /*4020*/  LEA.HI.X R29, R29, c[0x0][0x1ac], R10, 0x2, P1 ;  /* 0x00006b001d1d7a11 */ /* 0x000fe200008f140a */
[----:B------:R-:W-:Y:S01]  /*4030*/  IMAD.SHL.U32 R34, R34, 0x80, RZ ;  /* 0x0000008022227824 */ /* 0x000fe200078e00ff */
[----:B------:R-:W-:-:S03]  /*4040*/  IADD3 R35, R8, 0x110, RZ ;  /* 0x0000011008237810 */ /* 0x000fc60007ffe0ff */
.L_x_1999:
[----:B------:R-:W2:Y:S04]  /*4050*/  LDG.E R8, [R28.64] ;  /* 0x000000241c087981 */ /* 0x000ea8000c1e1900 */
[----:B------:R-:W3:Y:S04]  /*4060*/  LDG.E R10, [R28.64+0x10] ;  /* 0x000010241c0a7981 */ /* 0x000ee8000c1e1900 */
[----:B------:R-:W0:Y:S04]  /*4070*/  LDS.U16 R36, [R35+-0x8] ;  /* 0xfffff80023247984 */ /* 0x000e280000000400 */
[----:B------:R4:W1:Y:S01]  /*4080*/  LDS.U16 R38, [R35] ;  /* 0x0000000023267984 */ /* 0x0008620000000400 */
[----:B--2---:R-:W-:-:S02]  /*4090*/  IMAD R9, R34, R8, R31 ;  /* 0x0000000822097224 */ /* 0x004fc400078e021f */
[----:B---3--:R-:W-:-:S03]  /*40a0*/  IMAD R11, R34, R10, R33 ;  /* 0x0000000a220b7224 */ /* 0x008fc600078e0221 */
[----:B------:R-:W-:-:S04]  /*40b0*/  IADD3 R9, R9, R32, RZ ;  /* 0x0000002009097210 */ /* 0x000fc80007ffe0ff */
        /* <DEDUP_REMOVED lines=13> */
[----:B------:R-:W-:Y:S02]  /*4190*/  IADD3 R30, R30, 0x8, RZ ;  /* 0x000000081e1e7810 */ /* 0x000fe40007ffe0ff */
[----:B----4-:R-:W-:Y:S01]  /*41a0*/  IADD3 R35, R35, 0x10, RZ ;  /* 0x0000001023237810 */ /* 0x010fe20007ffe0ff */
[----:B------:R-:W-:Y:S01]  /*41b0*/  IMAD.X R29, RZ, RZ, R29, P1 ;  /* 0x000000ffff1d7224 */ /* 0x000fe200008e061d */
[----:B------:R-:W-:Y:S02]  /*41c0*/  ISETP.GE.AND P1, PT, R30, UR5, PT ;  /* 0x000000051e007c0c */ /* 0x000fe4000bf26270 */
[----:B------:R-:W-:Y:S01]  /*41d0*/  IADD3 R32, R32, 0x400, RZ ;  /* 0x0000040020207810 */ /* 0x000fe20007ffe0ff */
[----:B--2---:R-:W-:-:S02]  /*41e0*/  HADD2.F32 R37, -RZ, R8.H0_H0 ;  /* 0x20000008ff257230 */ /* 0x004fc40000004100 */
        /* <DEDUP_REMOVED lines=12> */
[C---:B------:R-:W-:Y:S01]  /*42b0*/  FFMA.FTZ R9, R36.reuse, R9, R19 ;  /* 0x0000000924097223 */ /* 0x040fe20000010013 */
[--C-:B---3--:R-:W-:Y:S01]  /*42c0*/  HADD2.F32 R19, -RZ, R13.reuse.H0_H0 ;  /* 0x2000000dff137230 */ /* 0x108fe20000004100 */
[C---:B------:R-:W-:Y:S01]  /*42d0*/  FFMA.FTZ R10, R36.reuse, R10, R21 ;  /* 0x0000000a240a7223 */ /* 0x040fe20000010015 */
[----:B------:R-:W-:Y:S01]  /*42e0*/  HADD2.F32 R17, -RZ, R12.H0_H0 ;  /* 0x2000000cff117230 */ /* 0x000fe20000004100 */
[----:B------:R-:W-:Y:S01]  /*42f0*/  FFMA.FTZ R11, R36, R11, R23 ;  /* 0x0000000b240b7223 */ /* 0x000fe20000010017 */
[----:B------:R-:W-:-:S02]  /*4300*/  HADD2.F32 R36, -RZ, R13.H1_H1 ;  /* 0x3000000dff247230 */ /* 0x000fc40000004100 */
[----:B-1----:R-:W-:Y:S02]  /*4310*/  HADD2.F32 R23, -RZ, R38.H0_H0 ;  /* 0x20000026ff177230 */ /* 0x002fe40000004100 */
[----:B------:R-:W-:Y:S02]  /*4320*/  HADD2.F32 R13, -RZ, R14.H0_H0 ;  /* 0x2000000eff0d7230 */ /* 0x000fe40000004100 */
        /* <DEDUP_REMOVED lines=9> */
[C---:B------:R-:W-:Y:S02]  /*43c0*/  FFMA.FTZ R21, R23.reuse, R14, R10 ;  /* 0x0000000e17157223 */ /* 0x040fe4000001000a */
[C---:B------:R-:W-:Y:S02]  /*43d0*/  FFMA.FTZ R22, R23.reuse, R37, R22 ;  /* 0x0000002517167223 */ /* 0x040fe40000010016 */
[----:B------:R-:W-:Y:S01]  /*43e0*/  FFMA.FTZ R23, R23, R38, R11 ;  /* 0x0000002617177223 */ /* 0x000fe2000001000b */
[----:B------:R-:W-:Y:S05]  /*43f0*/  @!P1 BRA `(.L_x_1999) ;  /* 0xfffffc5000009947 */ /* 0x000fea000383ffff */
.L_x_1996:
[----:B0-----:R-:W-:Y:S05]  /*4400*/  BSYNC B0 ;  /* 0x0000000000007941 */ /* 0x001fea0003800000 */
.L_x_1995:
        /* <DEDUP_REMOVED lines=66> */
.L_x_2005:
[----:B------:R-:W-:Y:S05]  /*4830*/  BSYNC B2 ;  /* 0x0000000000027941 */ /* 0x000fea0003800000 */
.L_x_2004:
[----:B------:R-:W-:Y:S02]  /*4840*/  IADD3 R24, R24, 0x4, RZ ;  /* 0x0000000418187810 */ /* 0x000fe40007ffe0ff */
.L_x_2003:
[----:B------:R-:W-:Y:S05]  /*4850*/  BSYNC B1 ;  /* 0x0000000000017941 */ /* 0x000fea0003800000 */
.L_x_2002:
[----:B------:R-:W-:-:S13]  /*4860*/  LOP3.LUT P1, RZ, R12, 0xfffffffc, RZ, 0xc0, !PT ;  /* 0xfffffffc0cff7812 */ /* 0x000fda000782c0ff */
[----:B------:R-:W-:Y:S05]  /*4870*/  @!P1 BRA `(.L_x_2001) ;  /* 0x000007e000009947 */ /* 0x000fea0003800000 */
[----:B------:R-:W-:Y:S01]  /*4880*/  LEA R13, R24, UR6, 0x1 ;  /* 0x00000006180d7c11 */ /* 0x000fe2000f8e08ff */
[----:B------:R-:W-:Y:S02]  /*4890*/  IMAD.U32 R8, RZ, RZ, UR45 ;  /* 0x0000002dff087e24 */ /* 0x000fe4000f8e00ff */
[----:B------:R-:W-:Y:S02]  /*48a0*/  IMAD.MOV.U32 R12, RZ, RZ, RZ ;  /* 0x000000ffff0c7224 */ /* 0x000fe400078e00ff */
[----:B------:R-:W-:Y:S02]  /*48b0*/  IMAD R13, R8, -0x2, R13 ;  /* 0xfffffffe080d7824 */ /* 0x000fe400078e020d */
.L_x_2010:
        /* <DEDUP_REMOVED lines=60> */
.L_x_2007:
[----:B------:R-:W-:Y:S05]  /*4c80*/  BSYNC B1 ;  /* 0x0000000000017941 */ /* 0x000fea0003800000 */
.L_x_2006:
[----:B------:R-:W-:Y:S01]  /*4c90*/  BSSY B1, `(.L_x_2008) ;  /* 0x0000038000017945 */ /* 0x000fe20003800000 */
[----:B------:R-:W-:Y:S05]  /*4ca0*/  @!P1 BRA `(.L_x_2009) ;  /* 0x0000036000009947 */ /* 0x000fea0003800000 */
[----:B------:R-:W-:Y:S01]  /*4cb0*/  IABS R11, c[0x0][0x1d4] ;  /* 0x00007500000b7a13 */ /* 0x000fe20000000000 */
        /* <DEDUP_REMOVED lines=53> */
.L_x_2009:
[----:B------:R-:W-:Y:S05]  /*5010*/  BSYNC B1 ;  /* 0x0000000000017941 */ /* 0x000fea0003800000 */
.L_x_2008:
[----:B------:R-:W-:Y:S02]  /*5020*/  IADD3 R24, R24, 0x8, RZ ;  /* 0x0000000818187810 */ /* 0x000fe40007ffe0ff */
[----:B------:R-:W-:Y:S02]  /*5030*/  IADD3 R12, R12, 0x10, RZ ;  /* 0x000000100c0c7810 */ /* 0x000fe40007ffe0ff */
[----:B------:R-:W-:-:S13]  /*5040*/  ISETP.GE.AND P1, PT, R24, UR42, PT ;  /* 0x0000002a18007c0c */ /* 0x000fda000bf26270 */
[----:B------:R-:W-:Y:S05]  /*5050*/  @!P1 BRA `(.L_x_2010) ;  /* 0xfffff86000009947 */ /* 0x000fea000383ffff */
.L_x_2001:
[----:B------:R-:W-:Y:S05]  /*5060*/  BSYNC B0 ;  /* 0x0000000000007941 */ /* 0x000fea0003800000 */
.L_x_2000:
        /* <DEDUP_REMOVED lines=17> */
[----:B------:R-:W5:Y:S04]  /*5180*/  @P2 LDG.E.128 R12, [R12.64] ;  /* 0x000000240c0c2981 */ /* 0x000f68000c1e1d00 */
        /* <DEDUP_REMOVED lines=16> */
[----:B------:R-:W-:Y:S01]  /*5290*/  MOV R11, UR39 ;  /* 0x00000027000b7c02 */ /* 0x000fe20008000f00 */
        /* <DEDUP_REMOVED lines=17> */
[----:B------:R3:W2:Y:S08]  /*53b0*/  I2F.S8 R16, R32 ;  /* 0x0000002000107306 */ /* 0x0006b00000001400 */
[----:B------:R-:W1:Y:S01]  /*53c0*/  I2F.S16 R8, R8 ;  /* 0x0000000800087306 */ /* 0x000e620000101400 */
[-C--:B---3--:R-:W-:Y:S02]  /*53d0*/  FMUL.FTZ R32, R29, R11.reuse ;  /* 0x0000000b1d207220 */ /* 0x088fe40000410000 */
[----:B----4-:R-:W-:-:S05]  /*53e0*/  FMUL.FTZ R33, R30, R11 ;  /* 0x0000000b1e217220 */ /* 0x010fca0000410000 */
[----:B------:R-:W3:Y:S01]  /*53f0*/  I2F.S16 R10, R10 ;  /* 0x0000000a000a7306 */ /* 0x000ee20000101400 */
[----:B--2---:R-:W-:-:S07]  /*5400*/  FMUL.FTZ R16, R16, R11 ;  /* 0x0000000b10107220 */ /* 0x004fce0000410000 */
[----:B------:R-:W2:Y:S01]  /*5410*/  I2F.S16 R9, R9 ;  /* 0x0000000900097306 */ /* 0x000ea20000101400 */
[----:B-1----:R-:W-:-:S05]  /*5420*/  FMUL.FTZ R27, R8, R11 ;  /* 0x0000000b081b7220 */ /* 0x002fca0000410000 */
[----:B------:R-:W-:Y:S01]  /*5430*/  F2FP.PACK_AB R8, R27, R16 ;  /* 0x000000101b08723e */ /* 0x000fe200000000ff */
[----:B---3--:R-:W-:-:S05]  /*5440*/  FMUL.FTZ R30, R10, R11 ;  /* 0x0000000b0a1e7220 */ /* 0x008fca0000410000 */
[----:B------:R-:W-:Y:S01]  /*5450*/  F2FP.PACK_AB R10, R30, R31 ;  /* 0x0000001f1e0a723e */ /* 0x000fe200000000ff */
[----:B--2---:R-:W-:Y:S01]  /*5460*/  FMUL.FTZ R29, R9, R11 ;  /* 0x0000000b091d7220 */ /* 0x004fe20000410000 */
[----:B------:R-:W-:-:S04]  /*5470*/  F2FP.PACK_AB R11, R33, R32 ;  /* 0x00000020210b723e */ /* 0x000fc800000000ff */
[----:B------:R-:W-:-:S04]  /*5480*/  F2FP.PACK_AB R9, R29, R28 ;  /* 0x0000001c1d09723e */ /* 0x000fc800000000ff */
.L_x_2013:
[----:B-----5:R-:W-:Y:S01]  /*5490*/  HFMA2.MMA R4, R8, 1, 1, R4 ;  /* 0x3c003c0008047835 */ /* 0x020fe20000000004 */
[----:B------:R-:W-:Y:S01]  /*54a0*/  HADD2 R5, R9, R5 ;  /* 0x0000000509057230 */ /* 0x000fe20000000000 */
[----:B------:R-:W-:Y:S01]  /*54b0*/  HFMA2.MMA R6, R10, 1, 1, R6 ;  /* 0x3c003c000a067835 */ /* 0x000fe20000000006 */
[----:B------:R-:W-:Y:S02]  /*54c0*/  HADD2 R7, R11, R7 ;  /* 0x000000070b077230 */ /* 0x000fe40000000000 */
[----:B0-----:R-:W-:Y:S02]  /*54d0*/  HADD2.F32 R26, -RZ, R26.H0_H0 ;  /* 0x2000001aff1a7230 */ /* 0x001fe40000004100 */
[----:B------:R-:W-:Y:S02]  /*54e0*/  @P2 HFMA2.MMA R5, R5, R13, -RZ ;  /* 0x0000000d05052235 */ /* 0x000fe400001000ff */
[----:B------:R-:W-:Y:S01]  /*54f0*/  @P2 HFMA2.MMA R7, R7, R15, -RZ ;  /* 0x0000000f07072235 */ /* 0x000fe200001000ff */
[----:B------:R-:W-:-:S02]  /*5500*/  @P2 HMUL2 R4, R4, R12 ;  /* 0x0000000c04042232 */ /* 0x000fc40000000000 */
        /* <DEDUP_REMOVED lines=18> */
.L_x_2012:
[----:B0-----:R-:W-:Y:S05]  /*5630*/  BSYNC B0 ;  /* 0x0000000000007941 */ /* 0x001fea0003800000 */
.L_x_2011:
[----:B-----5:R-:W0:Y:S01]  /*5640*/  S2R R7, SR_TID.X ;  /* 0x0000000000077919 */ /* 0x020e220000002100 */
[----:B------:R-:W-:Y:S01]  /*5650*/  IMAD R3, R3, 0x80, R0 ;  /* 0x0000008003037824 */ /* 0x000fe200078e0200 */
[----:B------:R-:W-:Y:S02]  /*5660*/  BSSY B0, `(.L_x_2014) ;  /* 0x0000011000007945 */ /* 0x000fe40003800000 */
[----:B------:R-:W-:Y:S02]  /*5670*/  BAR.SYNC.DEFER_BLOCKING 0x0 ;  /* 0x0000000000007b1d */ /* 0x000fe40000010000 */
[----:B------:R-:W-:Y:S02]  /*5680*/  LEA R3, R3, 0x110, 0x1 ;  /* 0x0000011003037811 */ /* 0x000fe400078e08ff */
[----:B0-----:R-:W-:-:S02]  /*5690*/  LOP3.LUT R4, R7, 0xffffffe0, RZ, 0xc0, !PT ;  /* 0xffffffe007047812 */ /* 0x001fc400078ec0ff */
[C---:B------:R-:W-:Y:S02]  /*56a0*/  LOP3.LUT R5, R7.reuse, 0xfffffff0, RZ, 0xc0, !PT ;  /* 0xfffffff007057812 */ /* 0x040fe400078ec0ff */
[----:B------:R-:W-:Y:S02]  /*56b0*/  ISETP.NE.AND P0, PT, R4, 0x20, PT ;  /* 0x000000200400780c */ /* 0x000fe40003f05270 */
[C---:B------:R-:W-:Y:S02]  /*56c0*/  IADD3 R6, R7.reuse, 0xf, RZ ;  /* 0x0000000f07067810 */ /* 0x040fe40007ffe0ff */
[C---:B------:R-:W-:Y:S02]  /*56d0*/  ISETP.GT.AND P4, PT, R7.reuse, 0x1f, PT ;  /* 0x0000001f0700780c */ /* 0x040fe40003f84270 */
[----:B------:R-:W-:Y:S02]  /*56e0*/  ISETP.GT.AND P2, PT, R7, 0xf, PT ;  /* 0x0000000f0700780c */ /* 0x000fe40003f44270 */
[----:B------:R-:W-:-:S02]  /*56f0*/  ISETP.NE.AND P1, PT, R5, 0x10, PT ;  /* 0x000000100500780c */ /* 0x000fc40003f25270 */
[----:B------:R-:W-:-:S03]  /*5700*/  ISETP.GT.U32.AND P3, PT, R6, 0x1e, PT ;  /* 0x0000001e0600780c */ /* 0x000fc60003f64070 */
[----:B------:R-:W-:Y:S05]  /*5710*/  @P0 BRA `(.L_x_2015) ;  /* 0x0000005000000947 */ /* 0x000fea0003800000 */
[----:B------:R-:W-:Y:S02]  /*5720*/  F2FP.PACK_AB R4, R17, R2 ;  /* 0x000000021104723e */ /* 0x000fe400000000ff */
[----:B------:R-:W-:Y:S02]  /*5730*/  F2FP.PACK_AB R5, R19, R18 ;  /* 0x000000121305723e */ /* 0x000fe400000000ff */
[----:B------:R-:W-:Y:S02]  /*5740*/  F2FP.PACK_AB R6, R21, R20 ;  /* 0x000000141506723e */ /* 0x000fe400000000ff */
[----:B------:R-:W-:-:S05]  /*5750*/  F2FP.PACK_AB R7, R23, R22 ;  /* 0x000000161707723e */ /* 0x000fca00000000ff */
[----:B------:R0:W-:Y:S02]  /*5760*/  STS.128 [R3+-0x200], R4 ;  /* 0xfffe000403007388 */ /* 0x0001e40000000c00 */
.L_x_2015:
[----:B------:R-:W-:Y:S05]  /*5770*/  BSYNC B0 ;  /* 0x0000000000007941 */ /* 0x000fea0003800000 */
.L_x_2014:
        /* <DEDUP_REMOVED lines=20> */
.L_x_2017:
[----:B------:R-:W-:Y:S05]  /*58c0*/  BSYNC B0 ;  /* 0x0000000000007941 */ /* 0x000fea0003800000 */
.L_x_2016:
        /* <DEDUP_REMOVED lines=8> */
.L_x_2019:
[----:B------:R-:W-:Y:S05]  /*5950*/  BSYNC B0 ;  /* 0x0000000000007941 */ /* 0x000fea0003800000 */
.L_x_2018:
        /* <DEDUP_REMOVED lines=20> */
.L_x_2021:
[----:B------:R-:W-:Y:S05]  /*5aa0*/  BSYNC B0 ;  /* 0x0000000000007941 */ /* 0x000fea0003800000 */
.L_x_2020:
[----:B------:R-:W-:Y:S06]  /*5ab0*/  BAR.SYNC.DEFER_BLOCKING 0x0 ;  /* 0x0000000000007b1d */ /* 0x000fec0000010000 */
[----:B------:R-:W-:Y:S05]  /*5ac0*/  @P3 EXIT ;  /* 0x000000000000394d */ /* 0x000fea0003800000 */
[----:B0-----:R-:W-:-:S05]  /*5ad0*/  IMAD.MOV.U32 R4, RZ, RZ, 0x2 ;  /* 0x00000002ff047424 */ /* 0x001fca00078e00ff */
        /* <DEDUP_REMOVED lines=13> */
.L_x_2022:
        /* <DEDUP_REMOVED lines=24> */
[----:B------:R-:W-:-:S03]  /*5d30*/  PRMT R6, R6, 0x7710, RZ ;  /* 0x0000771006067816 */ /* 0x000fc600000000ff */
[----:B------:R-:W3:Y:S01]  /*5d40*/  F2I.S8.NTZ R2, R2 ;  /* 0x0000000200027305 */ /* 0x000ee20000202100 */
[----:B------:R-:W-:Y:S02]  /*5d50*/  LOP3.LUT R7, R6, 0xff, RZ, 0xc0, !PT ;  /* 0x000000ff06077812 */ /* 0x000fe400078ec0ff */
[----:B0-----:R-:W-:Y:S02]  /*5d60*/  PRMT R3, R20, 0x8880, RZ ;  /* 0x0000888014037816 */ /* 0x001fe400000000ff */
[----:B------:R-:W-:Y:S02]  /*5d70*/  SHF.L.U64.HI R6, R8, 0x10, RZ ;  /* 0x0000001008067819 */ /* 0x000fe400000102ff */
[----:B------:R-:W-:Y:S01]  /*5d80*/  SHF.L.U64.HI R5, R7, 0x18, RZ ;  /* 0x0000001807057819 */ /* 0x000fe200000102ff */
[----:B------:R-:W0:Y:S01]  /*5d90*/  F2I.S8.NTZ R22, R22 ;  /* 0x0000001600167305 */ /* 0x000e220000202100 */
[----:B------:R-:W-:Y:S02]  /*5da0*/  PRMT R3, R3, 0x7710, RZ ;  /* 0x0000771003037816 */ /* 0x000fe400000000ff */
[----:B--2---:R-:W-:-:S02]  /*5db0*/  PRMT R21, R21, 0x8880, RZ ;  /* 0x0000888015157816 */ /* 0x004fc400000000ff */
[----:B------:R-:W-:Y:S02]  /*5dc0*/  LOP3.LUT R5, R5, R6, R9, 0xfe, !PT ;  /* 0x0000000605057212 */ /* 0x000fe400078efe09 */
[----:B------:R-:W-:Y:S01]  /*5dd0*/  LOP3.LUT R6, R3, 0xff, RZ, 0xc0, !PT ;  /* 0x000000ff03067812 */ /* 0x000fe200078ec0ff */
[----:B------:R-:W2:Y:S01]  /*5de0*/  F2I.S8.NTZ R4, R4 ;  /* 0x0000000400047305 */ /* 0x000ea20000202100 */
[----:B---3--:R-:W-:Y:S02]  /*5df0*/  PRMT R2, R2, 0x8880, RZ ;  /* 0x0000888002027816 */ /* 0x008fe400000000ff */
[----:B------:R-:W-:Y:S02]  /*5e00*/  PRMT R3, R21, 0x7710, RZ ;  /* 0x0000771015037816 */ /* 0x000fe400000000ff */
[----:B------:R-:W-:Y:S02]  /*5e10*/  LOP3.LUT R6, R6, 0xffffff00, R5, 0xf8, !PT ;  /* 0xffffff0006067812 */ /* 0x000fe400078ef805 */
[----:B------:R-:W-:-:S02]  /*5e20*/  PRMT R2, R2, 0x7710, RZ ;  /* 0x0000771002027816 */ /* 0x000fc400000000ff */
        /* <DEDUP_REMOVED lines=18> */
.L_x_1972:
[----:B------:R-:W-:Y:S01]  /*5f50*/  IMAD.MOV.U32 R32, RZ, RZ, R11 ;  /* 0x000000ffff207224 */ /* 0x000fe200078e000b */
[----:B------:R-:W-:Y:S01]  /*5f60*/  MOV R30, 0x5fb0 ;  /* 0x00005fb0001e7802 */ /* 0x000fe20000000f00 */
[----:B------:R-:W-:Y:S02]  /*5f70*/  IMAD.MOV.U32 R33, RZ, RZ, 0x10 ;  /* 0x00000010ff217424 */ /* 0x000fe400078e00ff */
[----:B------:R-:W-:Y:S02]  /*5f80*/  IMAD.MOV.U32 R34, RZ, RZ, 0x1f ;  /* 0x0000001fff227424 */ /* 0x000fe400078e00ff */
[----:B------:R-:W-:Y:S02]  /*5f90*/  IMAD.MOV.U32 R35, RZ, RZ, -0x1 ;  /* 0xffffffffff237424 */ /* 0x000fe400078e00ff */
[----:B01----:R-:W-:Y:S05]  /*5fa0*/  CALL.REL.NOINC `($__internal_14_$__cuda_sm70_shflsync_bfly_p) ;  /* 0x0000046000007944 */ /* 0x003fea0003c00000 */
[----:B-1----:R-:W-:Y:S01]  /*5fb0*/  IMAD.MOV.U32 R0, RZ, RZ, R32 ;  /* 0x000000ffff007224 */ /* 0x002fe200078e0020 */
[----:B0-----:R-:W-:Y:S05]  /*5fc0*/  BRA `(.L_x_2023) ;  /* 0xffffbcf000007947 */ /* 0x001fea000383ffff */
.L_x_1973:
[----:B------:R-:W-:Y:S01]  /*5fd0*/  IMAD.MOV.U32 R32, RZ, RZ, R11 ;  /* 0x000000ffff207224 */ /* 0x000fe200078e000b */
[----:B------:R-:W-:Y:S01]  /*5fe0*/  MOV R30, 0x6030 ;  /* 0x00006030001e7802 */ /* 0x000fe20000000f00 */
[----:B------:R-:W-:-:S02]  /*5ff0*/  IMAD.MOV.U32 R33, RZ, RZ, 0x8 ;  /* 0x00000008ff217424 */ /* 0x000fc400078e00ff */
[----:B------:R-:W-:Y:S02]  /*6000*/  IMAD.MOV.U32 R34, RZ, RZ, 0x1f ;  /* 0x0000001fff227424 */ /* 0x000fe400078e00ff */
[----:B------:R-:W-:Y:S02]  /*6010*/  IMAD.MOV.U32 R35, RZ, RZ, -0x1 ;  /* 0xffffffffff237424 */ /* 0x000fe400078e00ff */
[----:B01----:R-:W-:Y:S05]  /*6020*/  CALL.REL.NOINC `($__internal_14_$__cuda_sm70_shflsync_bfly_p) ;  /* 0x000003e000007944 */ /* 0x003fea0003c00000 */
[----:B-1----:R-:W-:Y:S01]  /*6030*/  FADD.FTZ R11, R11, R32 ;  /* 0x000000200b0b7221 */ /* 0x002fe20000010000 */
[----:B------:R-:W-:Y:S01]  /*6040*/  MOV R30, 0x60a0 ;  /* 0x000060a0001e7802 */ /* 0x000fe20000000f00 */
[----:B0-----:R-:W-:Y:S02]  /*6050*/  IMAD.MOV.U32 R33, RZ, RZ, 0x4 ;  /* 0x00000004ff217424 */ /* 0x001fe400078e00ff */
[----:B------:R-:W-:Y:S01]  /*6060*/  IMAD.MOV.U32 R34, RZ, RZ, 0x1f ;  /* 0x0000001fff227424 */ /* 0x000fe200078e00ff */
[----:B------:R-:W-:Y:S01]  /*6070*/  MOV R32, R11 ;  /* 0x0000000b00207202 */ /* 0x000fe20000000f00 */
[----:B------:R-:W-:Y:S02]  /*6080*/  IMAD.MOV.U32 R35, RZ, RZ, -0x1 ;  /* 0xffffffffff237424 */ /* 0x000fe400078e00ff */
[----:B------:R-:W-:Y:S05]  /*6090*/  CALL.REL.NOINC `($__internal_14_$__cuda_sm70_shflsync_bfly_p) ;  /* 0x0000037000007944 */ /* 0x000fea0003c00000 */
[----:B-1----:R-:W-:Y:S01]  /*60a0*/  FADD.FTZ R11, R11, R32 ;  /* 0x000000200b0b7221 */ /* 0x002fe20000010000 */
[----:B------:R-:W-:Y:S01]  /*60b0*/  MOV R30, 0x6110 ;  /* 0x00006110001e7802 */ /* 0x000fe20000000f00 */
[----:B0-----:R-:W-:-:S02]  /*60c0*/  IMAD.MOV.U32 R33, RZ, RZ, 0x2 ;  /* 0x00000002ff217424 */ /* 0x001fc400078e00ff */
[----:B------:R-:W-:Y:S02]  /*60d0*/  IMAD.MOV.U32 R34, RZ, RZ, 0x1f ;  /* 0x0000001fff227424 */ /* 0x000fe400078e00ff */
[----:B------:R-:W-:Y:S02]  /*60e0*/  IMAD.MOV.U32 R35, RZ, RZ, -0x1 ;  /* 0xffffffffff237424 */ /* 0x000fe400078e00ff */
[----:B------:R-:W-:Y:S02]  /*60f0*/  IMAD.MOV.U32 R32, RZ, RZ, R11 ;  /* 0x000000ffff207224 */ /* 0x000fe400078e000b */
[----:B------:R-:W-:Y:S05]  /*6100*/  CALL.REL.NOINC `($__internal_14_$__cuda_sm70_shflsync_bfly_p) ;  /* 0x0000030000007944 */ /* 0x000fea0003c00000 */
[----:B-1----:R-:W-:Y:S01]  /*6110*/  FADD.FTZ R4, R11, R32 ;  /* 0x000000200b047221 */ /* 0x002fe20000010000 */
[----:B------:R-:W-:Y:S01]  /*6120*/  MOV R30, 0x6180 ;  /* 0x00006180001e7802 */ /* 0x000fe20000000f00 */
[----:B0-----:R-:W-:Y:S02]  /*6130*/  IMAD.MOV.U32 R33, RZ, RZ, 0x1 ;  /* 0x00000001ff217424 */ /* 0x001fe400078e00ff */
[----:B------:R-:W-:Y:S02]  /*6140*/  IMAD.MOV.U32 R34, RZ, RZ, 0x1f ;  /* 0x0000001fff227424 */ /* 0x000fe400078e00ff */
[----:B------:R-:W-:-:S02]  /*6150*/  IMAD.MOV.U32 R35, RZ, RZ, -0x1 ;  /* 0xffffffffff237424 */ /* 0x000fc400078e00ff */
[----:B------:R-:W-:Y:S02]  /*6160*/  IMAD.MOV.U32 R32, RZ, RZ, R4 ;  /* 0x000000ffff207224 */ /* 0x000fe400078e0004 */
[----:B------:R-:W-:Y:S05]  /*6170*/  CALL.REL.NOINC `($__internal_14_$__cuda_sm70_shflsync_bfly_p) ;  /* 0x0000029000007944 */ /* 0x000fea0003c00000 */
[----:B-1----:R-:W-:Y:S01]  /*6180*/  IMAD.MOV.U32 R5, RZ, RZ, R32 ;  /* 0x000000ffff057224 */ /* 0x002fe200078e0020 */
[----:B0-----:R-:W-:Y:S05]  /*6190*/  BRA `(.L_x_2024) ;  /* 0xffffbbb000007947 */ /* 0x001fea000383ffff */
.L_x_1978:
[----:B------:R-:W-:Y:S01]  /*61a0*/  IMAD.MOV.U32 R32, RZ, RZ, R37 ;  /* 0x000000ffff207224 */ /* 0x000fe200078e0025 */
[----:B------:R-:W-:Y:S01]  /*61b0*/  MOV R30, 0x6200 ;  /* 0x00006200001e7802 */ /* 0x000fe20000000f00 */
[----:B------:R-:W-:Y:S02]  /*61c0*/  IMAD.MOV.U32 R33, RZ, RZ, 0x2 ;  /* 0x00000002ff217424 */ /* 0x000fe400078e00ff */
[----:B------:R-:W-:Y:S02]  /*61d0*/  IMAD.MOV.U32 R34, RZ, RZ, 0x1f ;  /* 0x0000001fff227424 */ /* 0x000fe400078e00ff */
[----:B------:R-:W-:Y:S02]  /*61e0*/  IMAD.MOV.U32 R35, RZ, RZ, -0x1 ;  /* 0xffffffffff237424 */ /* 0x000fe400078e00ff */
[----:B------:R-:W-:Y:S05]  /*61f0*/  CALL.REL.NOINC `($__internal_14_$__cuda_sm70_shflsync_bfly_p) ;  /* 0x0000021000007944 */ /* 0x000fea0003c00000 */
[----:B-1----:R-:W-:Y:S01]  /*6200*/  IMAD.MOV.U32 R30, RZ, RZ, R32 ;  /* 0x000000ffff1e7224 */ /* 0x002fe200078e0020 */
[----:B0-----:R-:W-:Y:S05]  /*6210*/  BRA `(.L_x_2025) ;  /* 0xffffce0000007947 */ /* 0x001fea000383ffff */
.L_x_1979:
[----:B------:R-:W-:Y:S01]  /*6220*/  IMAD.MOV.U32 R32, RZ, RZ, R37 ;  /* 0x000000ffff207224 */ /* 0x000fe200078e0025 */
[----:B------:R-:W-:Y:S01]  /*6230*/  MOV R35, 0xffffffff ;  /* 0xffffffff00237802 */ /* 0x000fe20000000f00 */
[----:B------:R-:W-:Y:S01]  /*6240*/  IMAD.MOV.U32 R33, RZ, RZ, 0x1 ;  /* 0x00000001ff217424 */ /* 0x000fe200078e00ff */
[----:B------:R-:W-:Y:S01]  /*6250*/  MOV R30, 0x6280 ;  /* 0x00006280001e7802 */ /* 0x000fe20000000f00 */
[----:B------:R-:W-:-:S02]  /*6260*/  IMAD.MOV.U32 R34, RZ, RZ, 0x1f ;  /* 0x0000001fff227424 */ /* 0x000fc400078e00ff */
[----:B------:R-:W-:Y:S05]  /*6270*/  CALL.REL.NOINC `($__internal_14_$__cuda_sm70_shflsync_bfly_p) ;  /* 0x0000019000007944 */ /* 0x000fea0003c00000 */
[----:B-1----:R-:W-:Y:S01]  /*6280*/  IMAD.MOV.U32 R30, RZ, RZ, R32 ;  /* 0x000000ffff1e7224 */ /* 0x002fe200078e0020 */
[----:B0-----:R-:W-:Y:S05]  /*6290*/  BRA `(.L_x_2026) ;  /* 0xffffcdb000007947 */ /* 0x001fea000383ffff */
.L_x_1983:
[----:B------:R-:W-:Y:S01]  /*62a0*/  IMAD.MOV.U32 R32, RZ, RZ, R0 ;  /* 0x000000ffff207224 */ /* 0x000fe200078e0000 */
[----:B------:R-:W-:Y:S01]  /*62b0*/  MOV R30, 0x6300 ;  /* 0x00006300001e7802 */ /* 0x000fe20000000f00 */
[----:B------:R-:W-:-:S02]  /*62c0*/  IMAD.MOV.U32 R33, RZ, RZ, 0x10 ;  /* 0x00000010ff217424 */ /* 0x000fc400078e00ff */
[----:B------:R-:W-:Y:S02]  /*62d0*/  IMAD.MOV.U32 R34, RZ, RZ, 0x1f ;  /* 0x0000001fff227424 */ /* 0x000fe400078e00ff */
[----:B------:R-:W-:Y:S02]  /*62e0*/  IMAD.MOV.U32 R35, RZ, RZ, -0x1 ;  /* 0xffffffffff237424 */ /* 0x000fe400078e00ff */
[----:B01-3--:R-:W-:Y:S05]  /*62f0*/  CALL.REL.NOINC `($__internal_14_$__cuda_sm70_shflsync_bfly_p) ;  /* 0x0000011000007944 */ /* 0x00bfea0003c00000 */
[----:B-1----:R-:W-:Y:S01]  /*6300*/  IMAD.MOV.U32 R3, RZ, RZ, R32 ;  /* 0x000000ffff037224 */ /* 0x002fe200078e0020 */
[----:B0-----:R-:W-:Y:S05]  /*6310*/  BRA `(.L_x_2027) ;  /* 0xffffcf7000007947 */ /* 0x001fea000383ffff */
.L_x_1984:
[----:B------:R-:W-:Y:S01]  /*6320*/  IMAD.MOV.U32 R32, RZ, RZ, R5 ;  /* 0x000000ffff207224 */ /* 0x000fe200078e0005 */
[----:B------:R-:W-:Y:S01]  /*6330*/  MOV R30, 0x6380 ;  /* 0x00006380001e7802 */ /* 0x000fe20000000f00 */
[----:B------:R-:W-:Y:S02]  /*6340*/  IMAD.MOV.U32 R33, RZ, RZ, 0x8 ;  /* 0x00000008ff217424 */ /* 0x000fe400078e00ff */
[----:B------:R-:W-:Y:S02]  /*6350*/  IMAD.MOV.U32 R34, RZ, RZ, 0x1f ;  /* 0x0000001fff227424 */ /* 0x000fe400078e00ff */
[----:B------:R-:W-:Y:S02]  /*6360*/  IMAD.MOV.U32 R35, RZ, RZ, -0x1 ;  /* 0xffffffffff237424 */ /* 0x000fe400078e00ff */
[----:B0123--:R-:W-:Y:S05]  /*6370*/  CALL.REL.NOINC `($__internal_14_$__cuda_sm70_shflsync_bfly_p) ;  /* 0x0000009000007944 */ /* 0x00ffea0003c00000 */
[----:B-1----:R-:W-:Y:S01]  /*6380*/  FMNMX.FTZ R0, R5, R32, !PT ;  /* 0x0000002005007209 */ /* 0x002fe20007810000 */
[----:B0-----:R-:W-:Y:S01]  /*6390*/  IMAD.MOV.U32 R33, RZ, RZ, 0x4 ;  /* 0x00000004ff217424 */ /* 0x001fe200078e00ff */
[----:B------:R-:W-:Y:S01]  /*63a0*/  MOV R30, 0x63f0 ;  /* 0x000063f0001e7802 */ /* 0x000fe20000000f00 */
[----:B------:R-:W-:-:S02]  /*63b0*/  IMAD.MOV.U32 R34, RZ, RZ, 0x1f ;  /* 0x0000001fff227424 */ /* 0x000fc400078e00ff */
[----:B------:R-:W-:Y:S02]  /*63c0*/  IMAD.MOV.U32 R35, RZ, RZ, -0x1 ;  /* 0xffffffffff237424 */ /* 0x000fe400078e00ff */
[----:B------:R-:W-:Y:S02]  /*63d0*/  IMAD.MOV.U32 R32, RZ, RZ, R0 ;  /* 0x000000ffff207224 */ /* 0x000fe400078e0000 */
[----:B------:R-:W-:Y:S05]  /*63e0*/  CALL.REL.NOINC `($__internal_14_$__cuda_sm70_shflsync_bfly_p) ;  /* 0x0000002000007944 */ /* 0x000fea0003c00000 */
[----:B-1----:R-:W-:Y:S01]  /*63f0*/  IMAD.MOV.U32 R3, RZ, RZ, R32 ;  /* 0x000000ffff037224 */ /* 0x002fe200078e0020 */
[----:B0-----:R-:W-:Y:S05]  /*6400*/  BRA `(.L_x_2028) ;  /* 0xffffced000007947 */ /* 0x001fea000383ffff */
        .weak           $__internal_14_$__cuda_sm70_shflsync_bfly_p
        .type           $__internal_14_$__cuda_sm70_shflsync_bfly_p,@function
        .size           $__internal_14_$__cuda_sm70_shflsync_bfly_p,(.L_x_2687 - $__internal_14_$__cuda_sm70_shflsync_bfly_p)
$__internal_14_$__cuda_sm70_shflsync_bfly_p:
[----:B------:R-:W-:Y:S01]  /*6410*/  IMAD.MOV.U32 R31, RZ, RZ, 0x0 ;  /* 0x00000000ff1f7424 */ /* 0x000fe200078e00ff */
[----:B------:R-:W-:Y:S04]  /*6420*/  WARPSYNC R35 ;  /* 0x0000002300007348 */ /* 0x000fe80003800000 */
[----:B------:R0:W1:Y:S01]  /*6430*/  SHFL.BFLY PT, R32, R32, R33, R34 ;  /* 0x0c00002120207389 */ /* 0x00006200000e0022 */
[----:B------:R-:W-:Y:S05]  /*6440*/  RET.REL.NODEC R30 `(_ZN4mmha33masked_multihead_attention_kernelItLi128ELi128ELi4ELi16ELi64ELb0ELb1EEEv26Multihead_attention_paramsIT_XT5_EE) ;  /* 0xffff9bb01e007950 */ /* 0x000fea0003c3ffff */
.L_x_2029:
        /* <DEDUP_REMOVED lines=11> */
.L_x_2687:


//--------------------- .text._ZN4mmha33masked_multihead_attention_kernelItLi128ELi128ELi1ELi16ELi256ELb0ELb0EEEv26Multihead_attention_paramsIT_XT5_EE --------------------------
	.section	.text._ZN4mmha33masked_multihead_attention_kernelItLi128ELi128ELi1ELi16ELi256ELb0ELb0EEEv26Multihead_attention_paramsIT_XT5_EE,"ax",@progbits
	.sectioninfo	@"SHI_REGISTERS=162"
	.align	128
        .global         _ZN4mmha33masked_multihead_attention_kernelItLi128ELi128ELi1ELi16ELi256ELb0ELb0EEEv26Multihead_attention_paramsIT_XT5_EE
        .type           _ZN4mmha33masked_multihead_attention_kernelItLi128ELi128ELi1ELi16ELi256ELb0ELb0EEEv26Multihead_attention_paramsIT_XT5_EE,@function
        .size           _ZN4mmha33masked_multihead_attention_kernelItLi128ELi128ELi1ELi16ELi256ELb0ELb0EEEv26Multihead_attention_paramsIT_XT5_EE,(.L_x_2688 - _ZN4mmha33masked_multihead_attention_kernelItLi128ELi128ELi1ELi16ELi256ELb0ELb0EEEv26Multihead_attention_paramsIT_XT5_EE)
        .other          _ZN4mmha33masked_multihead_attention_kernelItLi128ELi128ELi1ELi16ELi256ELb0ELb0EEEv26Multihead_attention_paramsIT_XT5_EE,@"STO_CUDA_ENTRY STV_DEFAULT"
_ZN4mmha33masked_multihead_attention_kernelItLi128ELi128ELi1ELi16ELi256ELb0ELb0EEEv26Multihead_attention_paramsIT_XT5_EE:
.text._ZN4mmha33masked_multihead_attention_kernelItLi128ELi128ELi1ELi16ELi256ELb0ELb0EEEv26Multihead_attention_paramsIT_XT5_EE:
        /* <DEDUP_REMOVED lines=11> */
.L_x_2030:
        /* <DEDUP_REMOVED lines=103> */
.L_x_2032:
[----:B------:R-:W-:Y:S02]  /*0720*/  CS2R R34, SRZ ;  /* 0x0000000000227805 */ /* 0x000fe4000001ff00 */
.L_x_2033:
[----:B------:R-:W-:Y:S05]  /*0730*/  BSYNC B0 ;  /* 0x0000000000007941 */ /* 0x000fea0003800000 */
.L_x_2031:
[----:B------:R-:W-:Y:S01]  /*0740*/  IMAD.MOV.U32 R21, RZ, RZ, 0x2 ;  /* 0x00000002ff157424 */ /* 0x000fe200078e00ff */
[----:B------:R-:W-:Y:S01]  /*0750*/  BSSY B0, `(.L_x_2034) ;  /* 0x000001e000007945 */ /* 0x000fe20003800000 */
[----:B------:R-:W-:Y:S02]  /*0760*/  IMAD.MOV.U32 R25, RZ, RZ, c[0x0][0x248] ;  /* 0x00009200ff197624 */ /* 0x000fe400078e00ff */
[C---:B0-----:R-:W-:Y:S01]  /*0770*/  IMAD R5, R20.reuse, c[0x0][0x24c], RZ ;  /* 0x0000930014057a24 */ /* 0x041fe200078e02ff */
        /* <DEDUP_REMOVED lines=9> */
.L_x_2035:
        /* <DEDUP_REMOVED lines=18> */
.L_x_2036:
[----:B------:R-:W-:Y:S05]  /*0930*/  BSYNC B0 ;  /* 0x0000000000007941 */ /* 0x000fea0003800000 */
.L_x_2034:
        /* <DEDUP_REMOVED lines=90> */
.L_x_2039:
        /* <DEDUP_REMOVED lines=86> */
.L_x_2043:
[----:B------:R-:W-:Y:S05]  /*1440*/  BSYNC B1 ;  /* 0x0000000000017941 */ /* 0x000fea0003800000 */
.L_x_2042:
        /* <DEDUP_REMOVED lines=8> */
.L_x_2041:
[----:B------:R-:W-:Y:S05]  /*14d0*/  BSYNC B0 ;  /* 0x0000000000007941 */ /* 0x000fea0003800000 */
.L_x_2040:
[----:B------:R-:W-:Y:S06]  /*14e0*/  BAR.SYNC.DEFER_BLOCKING 0x0 ;  /* 0x0000000000007b1d */ /* 0x000fec0000010000 */
[----:B0-----:R0:W2:Y:S04]  /*14f0*/  @P6 LDS.64 R34, [R14] ;  /* 0x000000000e226984 */ /* 0x0010a80000000a00 */
[----:B------:R0:W3:Y:S04]  /*1500*/  @P6 LDS.64 R32, [R15] ;  /* 0x000000000f206984 */ /* 0x0000e80000000a00 */
[----:B------:R-:W-:Y:S06]  /*1510*/  BAR.SYNC.DEFER_BLOCKING 0x0 ;  /* 0x0000000000007b1d */ /* 0x000fec0000010000 */
[----:B------:R-:W-:Y:S05]  /*1520*/  BRA `(.L_x_2038) ;  /* 0x0000035000007947 */ /* 0x000fea0003800000 */
.L_x_2037:
        /* <DEDUP_REMOVED lines=52> */
.L_x_2044:
[----:B------:R-:W-:Y:S05]  /*1870*/  BSYNC B0 ;  /* 0x0000000000007941 */ /* 0x000fea0003800000 */
.L_x_2038:
        /* <DEDUP_REMOVED lines=24> */
.L_x_2102:
        /* <DEDUP_REMOVED lines=9> */
.L_x_2103:
[----:B-1----:R-:W-:Y:S02]  /*1a90*/  FADD.FTZ R3, R5, R6 ;  /* 0x0000000605037221 */ /* 0x002fe40000010000 */
.L_x_2046:
[----:B------:R-:W-:Y:S05]  /*1aa0*/  BSYNC B0 ;  /* 0x0000000000007941 */ /* 0x000fea0003800000 */
.L_x_2045:
        /* <DEDUP_REMOVED lines=16> */
.L_x_2050:
[----:B------:R1:W-:Y:S02]  /*1bb0*/  STS [R7.X4+0x140], R0 ;  /* 0x0001400007007388 */ /* 0x0003e40000004800 */
.L_x_2049:
        /* <DEDUP_REMOVED lines=37> */
[----:B--2---:R-:W-:-:S03]  /*1e10*/  IMAD.MOV R82, RZ, RZ, -R81 ;  /* 0x000000ffff527224 */ /* 0x004fc600078e0a51 */
[----:B------:R-:W2:Y:S01]  /*1e20*/  LDS.128 R72, [0x120] ;  /* 0x00012000ff487984 */ /* 0x000ea20000000c00 */
[----:B------:R-:W-:-:S03]  /*1e30*/  IMAD R147, R82, R21, RZ ;  /* 0x0000001552937224 */ /* 0x000fc600078e02ff */
[----:B------:R-:W0:Y:S01]  /*1e40*/  LDS.128 R76, [0x130] ;  /* 0x00013000ff4c7984 */ /* 0x000e220000000c00 */
[----:B---3--:R-:W-:-:S04]  /*1e50*/  IMAD.HI.U32 R147, R81, R147, R80 ;  /* 0x0000009351937227 */ /* 0x008fc800078e0050 */
.L_x_2055:
[----:B------:R-:W-:Y:S02]  /*1e60*/  IABS R150, R154 ;  /* 0x0000009a00967213 */ /* 0x000fe40000000000 */
[----:B0-----:R-:W-:Y:S02]  /*1e70*/  IABS R151, c[0x0][0x1d4] ;  /* 0x0000750000977a13 */ /* 0x001fe40000000000 */
[C---:B------:R-:W-:Y:S01]  /*1e80*/  ISETP.GE.AND P2, PT, R154.reuse, RZ, PT ;  /* 0x000000ff9a00720c */ /* 0x040fe20003f46270 */
[----:B------:R-:W-:Y:S01]  /*1e90*/  IMAD.HI.U32 R148, R147, R150, RZ ;  /* 0x0000009693947227 */ /* 0x000fe200078e00ff */
[----:B------:R-:W-:-:S03]  /*1ea0*/  ISETP.GE.AND P1, PT, R154, R17, PT ;  /* 0x000000119a00720c */ /* 0x000fc60003f26270 */
[----:B------:R-:W-:-:S04]  /*1eb0*/  IMAD.MOV R149, RZ, RZ, -R148 ;  /* 0x000000ffff957224 */ /* 0x000fc800078e0a94 */
[----:B------:R-:W-:-:S05]  /*1ec0*/  IMAD R148, R151, R149, R150 ;  /* 0x0000009597947224 */ /* 0x000fca00078e0296 */
[----:B------:R-:W-:-:S13]  /*1ed0*/  ISETP.GT.U32.AND P0, PT, R21, R148, PT ;  /* 0x000000941500720c */ /* 0x000fda0003f04070 */
[----:B------:R-:W-:-:S05]  /*1ee0*/  @!P0 IMAD.IADD R148, R148, 0x1, -R151 ;  /* 0x0000000194948824 */ /* 0x000fca00078e0a97 */
[----:B------:R-:W-:-:S13]  /*1ef0*/  ISETP.GT.U32.AND P0, PT, R21, R148, PT ;  /* 0x000000941500720c */ /* 0x000fda0003f04070 */
[----:B------:R-:W-:Y:S01]  /*1f00*/  @!P0 IMAD.IADD R148, R148, 0x1, -R151 ;  /* 0x0000000194948824 */ /* 0x000fe200078e0a97 */
[----:B------:R-:W-:-:S03]  /*1f10*/  ISETP.NE.AND P0, PT, RZ, c[0x0][0x1d4], PT ;  /* 0x00007500ff007a0c */ /* 0x000fc60003f05270 */
[----:B------:R-:W-:-:S04]  /*1f20*/  IMAD.MOV.U32 R150, RZ, RZ, R148 ;  /* 0x000000ffff967224 */ /* 0x000fc800078e0094 */
[----:B------:R-:W-:-:S06]  /*1f30*/  @!P2 IMAD.MOV R150, RZ, RZ, -R150 ;  /* 0x000000ffff96a224 */ /* 0x000fcc00078e0a96 */
[----:B------:R-:W-:-:S04]  /*1f40*/  @!P0 LOP3.LUT R150, RZ, c[0x0][0x1d4], RZ, 0x33, !PT ;  /* 0x00007500ff968a12 */ /* 0x000fc800078e33ff */
[C---:B------:R-:W-:Y:S01]  /*1f50*/  IADD3 R151, R150.reuse, c[0x0][0x1d4], RZ ;  /* 0x0000750096977a10 */ /* 0x040fe20007ffe0ff */
[----:B------:R-:W-:-:S05]  /*1f60*/  @!P1 IMAD.SHL.U32 R148, R150, 0x8, RZ ;  /* 0x0000000896949824 */ /* 0x000fca00078e00ff */
[----:B------:R-:W-:-:S04]  /*1f70*/  @!P1 IADD3 R149, P0, R145, R148, RZ ;  /* 0x0000009491959210 */ /* 0x000fc80007f1e0ff */
[----:B------:R-:W-:Y:S02]  /*1f80*/  @!P1 LEA.HI.X.SX32 R148, R148, R156, 0x1, P0 ;  /* 0x0000009c94949211 */ /* 0x000fe400000f0eff */
[----:B------:R-:W-:-:S04]  /*1f90*/  @!P1 LEA R152, P0, R149, c[0x0][0x198], 0x1 ;  /* 0x0000660095989a11 */ /* 0x000fc800078008ff */
[----:B------:R-:W-:Y:S01]  /*1fa0*/  @!P1 LEA.HI.X R153, R149, c[0x0][0x19c], R148, 0x1, P0 ;  /* 0x0000670095999a11 */ /* 0x000fe200000f0c94 */
[C---:B------:R-:W-:Y:S01]  /*1fb0*/  @!P1 IMAD.SHL.U32 R148, R151.reuse, 0x8, RZ ;  /* 0x0000000897949824 */ /* 0x040fe200078e00ff */
[----:B------:R-:W-:-:S03]  /*1fc0*/  IADD3 R157, R151, c[0x0][0x1d4], RZ ;  /* 0x00007500979d7a10 */ /* 0x000fc60007ffe0ff */
[----:B-----5:R3:W5:Y:S01]  /*1fd0*/  @!P1 LDG.E.128 R80, [R152.64] ;  /* 0x0000002498509981 */ /* 0x020762000c1e1d00 */
[----:B------:R-:W-:-:S04]  /*1fe0*/  @!P1 IADD3 R149, P0, R145, R148, RZ ;  /* 0x0000009491959210 */ /* 0x000fc80007f1e0ff */
[----:B------:R-:W-:Y:S02]  /*1ff0*/  @!P1 LEA.HI.X.SX32 R150, R148, R156, 0x1, P0 ;  /* 0x0000009c94969211 */ /* 0x000fe400000f0eff */
[----:B------:R-:W-:-:S04]  /*2000*/  @!P1 LEA R148, P0, R149, c[0x0][0x198], 0x1 ;  /* 0x0000660095949a11 */ /* 0x000fc800078008ff */
[----:B------:R-:W-:Y:S01]  /*2010*/  @!P1 LEA.HI.X R149, R149, c[0x0][0x19c], R150, 0x1, P0 ;  /* 0x0000670095959a11 */ /* 0x000fe200000f0c96 */
[C---:B------:R-:W-:Y:S01]  /*2020*/  @!P1 IMAD.SHL.U32 R150, R157.reuse, 0x8, RZ ;  /* 0x000000089d969824 */ /* 0x040fe200078e00ff */
[----:B------:R-:W-:-:S03]  /*2030*/  IADD3 R159, R157, c[0x0][0x1d4], RZ ;  /* 0x000075009d9f7a10 */ /* 0x000fc60007ffe0ff */
[----:B------:R4:W5:Y:S01]  /*2040*/  @!P1 LDG.E.128 R84, [R148.64] ;  /* 0x0000002494549981 */ /* 0x000962000c1e1d00 */
[----:B------:R-:W-:Y:S01]  /*2050*/  @!P1 IADD3 R151, P0, R145, R150, RZ ;  /* 0x0000009691979210 */ /* 0x000fe20007f1e0ff */
[----:B------:R-:W-:-:S03]  /*2060*/  @!P1 IMAD.SHL.U32 R157, R159, 0x8, RZ ;  /* 0x000000089f9d9824 */ /* 0x000fc600078e00ff */
[-C--:B------:R-:W-:Y:S02]  /*2070*/  @!P1 LEA.HI.X.SX32 R158, R150, R156.reuse, 0x1, P0 ;  /* 0x0000009c969e9211 */ /* 0x080fe400000f0eff */
[----:B------:R-:W-:Y:S02]  /*2080*/  @!P1 LEA R150, P0, R151, c[0x0][0x198], 0x1 ;  /* 0x0000660097969a11 */ /* 0x000fe400078008ff */
[----:B------:R-:W-:Y:S02]  /*2090*/  IADD3 R159, R159, c[0x0][0x1d4], RZ ;  /* 0x000075009f9f7a10 */ /* 0x000fe40007ffe0ff */
[----:B------:R-:W-:Y:S02]  /*20a0*/  @!P1 LEA.HI.X R151, R151, c[0x0][0x19c], R158, 0x1, P0 ;  /* 0x0000670097979a11 */ /* 0x000fe400000f0c9e */
[----:B------:R-:W-:Y:S01]  /*20b0*/  @!P1 IADD3 R158, P0, R145, R157, RZ ;  /* 0x0000009d919e9210 */ /* 0x000fe20007f1e0ff */
[----:B---3--:R-:W-:Y:S02]  /*20c0*/  @!P1 IMAD.SHL.U32 R152, R159, 0x8, RZ ;  /* 0x000000089f989824 */ /* 0x008fe400078e00ff */
[----:B------:R3:W5:Y:S01]  /*20d0*/  @!P1 LDG.E.128 R88, [R150.64] ;  /* 0x0000002496589981 */ /* 0x000762000c1e1d00 */
[----:B------:R-:W-:-:S02]  /*20e0*/  @!P1 LEA.HI.X.SX32 R157, R157, R156, 0x1, P0 ;  /* 0x0000009c9d9d9211 */ /* 0x000fc400000f0eff */
[C---:B----4-:R-:W-:Y:S02]  /*20f0*/  @!P1 LEA R148, P0, R158.reuse, c[0x0][0x198], 0x1 ;  /* 0x000066009e949a11 */ /* 0x050fe400078008ff */
[----:B------:R-:W-:Y:S02]  /*2100*/  IADD3 R159, R159, c[0x0][0x1d4], RZ ;  /* 0x000075009f9f7a10 */ /* 0x000fe40007ffe0ff */
[----:B------:R-:W-:Y:S02]  /*2110*/  @!P1 LEA.HI.X R149, R158, c[0x0][0x19c], R157, 0x1, P0 ;  /* 0x000067009e959a11 */ /* 0x000fe400000f0c9d */
[----:B------:R-:W-:Y:S01]  /*2120*/  @!P1 IADD3 R153, P0, R145, R152, RZ ;  /* 0x0000009891999210 */ /* 0x000fe20007f1e0ff */
[----:B------:R-:W-:Y:S02]  /*2130*/  @!P1 IMAD.SHL.U32 R157, R159, 0x8, RZ ;  /* 0x000000089f9d9824 */ /* 0x000fe400078e00ff */
[----:B------:R4:W5:Y:S01]  /*2140*/  @!P1 LDG.E.128 R92, [R148.64] ;  /* 0x00000024945c9981 */ /* 0x000962000c1e1d00 */
[----:B------:R-:W-:-:S02]  /*2150*/  @!P1 LEA.HI.X.SX32 R158, R152, R156, 0x1, P0 ;  /* 0x0000009c989e9211 */ /* 0x000fc400000f0eff */
        /* <DEDUP_REMOVED lines=32> */
[----:B----4-:R-:W-:Y:S02]  /*2360*/  @!P1 IMAD.SHL.U32 R148, R159, 0x8, RZ ;  /* 0x000000089f949824 */ /* 0x010fe400078e00ff */
[----:B------:R4:W5:Y:S01]  /*2370*/  @!P1 LDG.E.128 R112, [R152.64] ;  /* 0x0000002498709981 */ /* 0x000962000c1e1d00 */
[----:B------:R-:W-:-:S02]  /*2380*/  @!P1 LEA.HI.X.SX32 R157, R157, R156, 0x1, P0 ;  /* 0x0000009c9d9d9211 */ /* 0x000fc400000f0eff */
[C---:B---3--:R-:W-:Y:S02]  /*2390*/  @!P1 LEA R150, P0, R158.reuse, c[0x0][0x198], 0x1 ;  /* 0x000066009e969a11 */ /* 0x048fe400078008ff */
[----:B------:R-:W-:Y:S02]  /*23a0*/  IADD3 R159, R159, c[0x0][0x1d4], RZ ;  /* 0x000075009f9f7a10 */ /* 0x000fe40007ffe0ff */
[----:B------:R-:W-:Y:S02]  /*23b0*/  @!P1 LEA.HI.X R151, R158, c[0x0][0x19c], R157, 0x1, P0 ;  /* 0x000067009e979a11 */ /* 0x000fe400000f0c9d */
[----:B------:R-:W-:Y:S01]  /*23c0*/  @!P1 IADD3 R149, P0, R145, R148, RZ ;  /* 0x0000009491959210 */ /* 0x000fe20007f1e0ff */
[----:B------:R-:W-:Y:S02]  /*23d0*/  @!P1 IMAD.SHL.U32 R157, R159, 0x8, RZ ;  /* 0x000000089f9d9824 */ /* 0x000fe400078e00ff */
[----:B------:R3:W5:Y:S01]  /*23e0*/  @!P1 LDG.E.128 R116, [R150.64] ;  /* 0x0000002496749981 */ /* 0x000762000c1e1d00 */
[----:B------:R-:W-:-:S02]  /*23f0*/  @!P1 LEA.HI.X.SX32 R158, R148, R156, 0x1, P0 ;  /* 0x0000009c949e9211 */ /* 0x000fc400000f0eff */
[----:B------:R-:W-:-:S04]  /*2400*/  @!P1 LEA R148, P0, R149, c[0x0][0x198], 0x1 ;  /* 0x0000660095949a11 */ /* 0x000fc800078008ff */
[----:B------:R-:W-:Y:S02]  /*2410*/  @!P1 LEA.HI.X R149, R149, c[0x0][0x19c], R158, 0x1, P0 ;  /* 0x0000670095959a11 */ /* 0x000fe400000f0c9e */
[----:B------:R-:W-:-:S03]  /*2420*/  @!P1 IADD3 R158, P0, R145, R157, RZ ;  /* 0x0000009d919e9210 */ /* 0x000fc60007f1e0ff */
[----:B------:R2:W5:Y:S01]  /*2430*/  @!P1 LDG.E.128 R120, [R148.64] ;  /* 0x0000002494789981 */ /* 0x000562000c1e1d00 */
[----:B------:R-:W-:Y:S02]  /*2440*/  @!P1 LEA.HI.X.SX32 R157, R157, R156, 0x1, P0 ;  /* 0x0000009c9d9d9211 */ /* 0x000fe400000f0eff */
[----:B---3--:R-:W-:-:S04]  /*2450*/  @!P1 LEA R150, P0, R158, c[0x0][0x198], 0x1 ;  /* 0x000066009e969a11 */ /* 0x008fc800078008ff */
[----:B------:R-:W-:Y:S02]  /*2460*/  @!P1 LEA.HI.X R151, R158, c[0x0][0x19c], R157, 0x1, P0 ;  /* 0x000067009e979a11 */ /* 0x000fe400000f0c9d */
[----:B------:R-:W-:-:S03]  /*2470*/  IADD3 R157, R159, c[0x0][0x1d4], RZ ;  /* 0x000075009f9d7a10 */ /* 0x000fc60007ffe0ff */
[----:B------:R3:W5:Y:S02]  /*2480*/  @!P1 LDG.E.128 R124, [R150.64] ;  /* 0x00000024967c9981 */ /* 0x000764000c1e1d00 */
[----:B----4-:R-:W-:-:S05]  /*2490*/  @!P1 IMAD.SHL.U32 R152, R157, 0x8, RZ ;  /* 0x000000089d989824 */ /* 0x010fca00078e00ff */
[----:B------:R-:W-:-:S04]  /*24a0*/  @!P1 IADD3 R153, P0, R145, R152, RZ ;  /* 0x0000009891999210 */ /* 0x000fc80007f1e0ff */
[----:B------:R-:W-:Y:S02]  /*24b0*/  @!P1 LEA.HI.X.SX32 R158, R152, R156, 0x1, P0 ;  /* 0x0000009c989e9211 */ /* 0x000fe400000f0eff */
[----:B------:R-:W-:-:S04]  /*24c0*/  @!P1 LEA R152, P0, R153, c[0x0][0x198], 0x1 ;  /* 0x0000660099989a11 */ /* 0x000fc800078008ff */
[----:B------:R-:W-:Y:S02]  /*24d0*/  @!P1 LEA.HI.X R153, R153, c[0x0][0x19c], R158, 0x1, P0 ;  /* 0x0000670099999a11 */ /* 0x000fe400000f0c9e */
[----:B------:R-:W-:Y:S02]  /*24e0*/  ISETP.NE.U32.AND P0, PT, RZ, c[0x0][0x200], PT ;  /* 0x00008000ff007a0c */ /* 0x000fe40003f05070 */
[----:B------:R-:W-:Y:S01]  /*24f0*/  IADD3 R157, R157, c[0x0][0x1d4], RZ ;  /* 0x000075009d9d7a10 */ /* 0x000fe20007ffe0ff */
[----:B------:R4:W5:Y:S01]  /*2500*/  @!P1 LDG.E.128 R128, [R152.64] ;  /* 0x0000002498809981 */ /* 0x000962000c1e1d00 */
[----:B------:R-:W-:-:S03]  /*2510*/  ISETP.NE.AND.EX P0, PT, RZ, c[0x0][0x204], PT, P0 ;  /* 0x00008100ff007a0c */ /* 0x000fc60003f05300 */
[----:B------:R-:W-:-:S05]  /*2520*/  @!P1 IMAD.SHL.U32 R158, R157, 0x8, RZ ;  /* 0x000000089d9e9824 */ /* 0x000fca00078e00ff */
[----:B--2---:R-:W-:-:S04]  /*2530*/  @!P1 IADD3 R149, P2, R145, R158, RZ ;  /* 0x0000009e91959210 */ /* 0x004fc80007f5e0ff */
[----:B------:R-:W-:Y:S01]  /*2540*/  @!P1 LEA.HI.X.SX32 R158, R158, R156, 0x1, P2 ;  /* 0x0000009c9e9e9211 */ /* 0x000fe200010f0eff */
[----:B------:R-:W-:Y:S01]  /*2550*/  @P0 IMAD R159, R2, c[0x0][0x1d4], RZ ;  /* 0x00007500029f0a24 */ /* 0x000fe200078e02ff */
[C---:B------:R-:W-:Y:S02]  /*2560*/  @!P1 LEA R148, P2, R149.reuse, c[0x0][0x198], 0x1 ;  /* 0x0000660095949a11 */ /* 0x040fe400078408ff */
[----:B---3--:R-:W-:Y:S02]  /*2570*/  @P0 SHF.R.S32.HI R150, RZ, 0x1f, R154 ;  /* 0x0000001fff960819 */ /* 0x008fe4000001149a */
[----:B------:R-:W-:Y:S02]  /*2580*/  @!P1 LEA.HI.X R149, R149, c[0x0][0x19c], R158, 0x1, P2 ;  /* 0x0000670095959a11 */ /* 0x000fe400010f0c9e */
[--C-:B------:R-:W-:Y:S02]  /*2590*/  @P0 SHF.R.S32.HI R151, RZ, 0x1f, R159.reuse ;  /* 0x0000001fff970819 */ /* 0x100fe4000001149f */
[----:B------:R-:W-:Y:S01]  /*25a0*/  @P0 IADD3 R158, P2, P3, R154, c[0x0][0x200], R159 ;  /* 0x000080009a9e0a10 */ /* 0x000fe20007b5e09f */
[----:B------:R2:W5:Y:S01]  /*25b0*/  @!P1 LDG.E.128 R132, [R148.64] ;  /* 0x0000002494849981 */ /* 0x000562000c1e1d00 */
[----:B------:R-:W-:-:S02]  /*25c0*/  IADD3 R157, R157, c[0x0][0x1d4], RZ ;  /* 0x000075009d9d7a10 */ /* 0x000fc40007ffe0ff */
[----:B------:R-:W-:-:S03]  /*25d0*/  @P0 IADD3.X R159, R150, c[0x0][0x204], R151, P2, P3 ;  /* 0x00008100969f0a10 */ /* 0x000fc600017e6497 */
[C---:B------:R-:W-:Y:S01]  /*25e0*/  @!P1 IMAD.SHL.U32 R150, R157.reuse, 0x8, RZ ;  /* 0x000000089d969824 */ /* 0x040fe200078e00ff */
[----:B------:R-:W-:Y:S01]  /*25f0*/  IADD3 R151, R157, c[0x0][0x1d4], RZ ;  /* 0x000075009d977a10 */ /* 0x000fe20007ffe0ff */
[----:B------:R-:W3:Y:S03]  /*2600*/  @P0 LDG.E.U8 R158, [R158.64] ;  /* 0x000000249e9e0981 */ /* 0x000ee6000c1e1100 */
[----:B----4-:R-:W-:Y:S01]  /*2610*/  @!P1 IADD3 R152, P2, R145, R150, RZ ;  /* 0x0000009691989210 */ /* 0x010fe20007f5e0ff */
[----:B------:R-:W-:-:S03]  /*2620*/  @!P1 IMAD.SHL.U32 R151, R151, 0x8, RZ ;  /* 0x0000000897979824 */ /* 0x000fc600078e00ff */
[----:B--2---:R-:W-:Y:S02]  /*2630*/  @!P1 LEA.HI.X.SX32 R149, R150, R156, 0x1, P2 ;  /* 0x0000009c96959211 */ /* 0x004fe400010f0eff */
[----:B------:R-:W-:-:S04]  /*2640*/  @!P1 LEA R148, P2, R152, c[0x0][0x198], 0x1 ;  /* 0x0000660098949a11 */ /* 0x000fc800078408ff */
        /* <DEDUP_REMOVED lines=8> */
[----:B---3--:R-:W-:Y:S01]  /*26d0*/  ISETP.NE.AND P0, PT, R158, RZ, P0 ;  /* 0x000000ff9e00720c */ /* 0x008fe20000705270 */
[----:B------:R-:W-:Y:S07]  /*26e0*/  @P1 BRA `(.L_x_2054) ;  /* 0x000005e000001947 */ /* 0x000fee0003800000 */
[----:B--2---:R-:W-:-:S04]  /*26f0*/  ISETP.NE.U32.AND P1, PT, RZ, c[0x0][0x218], PT ;  /* 0x00008600ff007a0c */ /* 0x004fc80003f25070 */
        /* <DEDUP_REMOVED lines=9> */
[----:B------:R2:W3:Y:S04]  /*2790*/  @P2 LDG.E.U16 R150, [R150.64] ;  /* 0x0000002496962981 */ /* 0x0004e8000c1e1500 */
[----:B------:R4:W3:Y:S01]  /*27a0*/  @P1 LDG.E.U16 R148, [R148.64] ;  /* 0x0000002494941981 */ /* 0x0008e2000c1e1500 */
[----:B------:R-:W-:Y:S01]  /*27b0*/  @P1 ISETP.GE.AND P3, PT, R154, R155, PT ;  /* 0x0000009b9a00120c */ /* 0x000fe20003f66270 */
[----:B0-2--5:R-:W-:Y:S01]  /*27c0*/  HFMA2.MMA R151, R5, R81, -RZ ;  /* 0x0000005105977235 */ /* 0x025fe200001000ff */
[----:B----4-:R-:W-:-:S06]  /*27d0*/  HMUL2 R149, R4, R80 ;  /* 0x0000005004957232 */ /* 0x010fcc0000000000 */
        /* <DEDUP_REMOVED lines=14> */
[----:B-1----:R-:W-:-:S03]  /*28c0*/  HFMA2 R151, R53, R117, R151 ;  /* 0x0000007535977231 */ /* 0x002fc60000000097 */
        /* <DEDUP_REMOVED lines=57> */
[----:B---3--:R-:W-:Y:S02]  /*2c60*/  @P2 HADD2.F32 R150, -RZ, R150.H0_H0 ;  /* 0x20000096ff962230 */ /* 0x008fe40000004100 */
[----:B------:R-:W-:-:S03]  /*2c70*/  @P1 HADD2.F32 R148, -RZ, R148.H0_H0 ;  /* 0x20000094ff941230 */ /* 0x000fc60000004100 */
[----:B------:R-:W-:-:S04]  /*2c80*/  @P2 FADD.FTZ R151, R151, R150 ;  /* 0x0000009697972221 */ /* 0x000fc80000010000 */
[----:B0-----:R-:W-:Y:S02]  /*2c90*/  @P1 FFMA.FTZ R151, R158, R148, R151 ;  /* 0x000000949e971223 */ /* 0x001fe40000010097 */
[----:B------:R-:W-:-:S03]  /*2ca0*/  IMAD.IADD R148, R154, 0x1, -R144 ;  /* 0x000000019a947824 */ /* 0x000fc600078e0a90 */
[----:B------:R-:W-:Y:S02]  /*2cb0*/  @!P0 FMNMX.FTZ R0, R0, R151, !PT ;  /* 0x0000009700008209 */ /* 0x000fe40007810000 */
[----:B------:R0:W-:Y:S04]  /*2cc0*/  STS [R148.X4+0x140], R151 ;  /* 0x0001409794007388 */ /* 0x0001e80000004800 */
.L_x_2054:
[----:B--2---:R-:W-:Y:S05]  /*2cd0*/  BSYNC B1 ;  /* 0x0000000000017941 */ /* 0x004fea0003800000 */
.L_x_2053:
[----:B------:R-:W-:-:S04]  /*2ce0*/  IADD3 R154, R154, 0x100, RZ ;  /* 0x000001009a9a7810 */ /* 0x000fc80007ffe0ff */
[----:B------:R-:W-:-:S13]  /*2cf0*/  ISETP.GE.AND P0, PT, R154, R3, PT ;  /* 0x000000039a00720c */ /* 0x000fda0003f06270 */
[----:B------:R-:W-:Y:S05]  /*2d00*/  @!P0 BRA `(.L_x_2055) ;  /* 0xfffff15000008947 */ /* 0x000fea000383ffff */
.L_x_2052:
[----:B------:R-:W-:Y:S05]  /*2d10*/  BSYNC B0 ;  /* 0x0000000000007941 */ /* 0x000fea0003800000 */
.L_x_2051:
[----:B------:R-:W4:Y:S01]  /*2d20*/  SHFL.BFLY PT, R3, R0, 0x10, 0x1f ;  /* 0x0e001f0000037f89 */ /* 0x000f2200000e0000 */
[--C-:B01----:R-:W-:Y:S01]  /*2d30*/  SHF.R.S32.HI R7, RZ, 0x1f, R18.reuse ;  /* 0x0000001fff077819 */ /* 0x103fe20000011412 */
[----:B------:R-:W-:Y:S01]  /*2d40*/  IMAD.IADD R15, R144, 0x1, R18 ;  /* 0x00000001900f7824 */ /* 0x000fe200078e0212 */
[----:B------:R-:W-:Y:S01]  /*2d50*/  BSSY B0, `(.L_x_2056) ;  /* 0x0000039000007945 */ /* 0x000fe20003800000 */
[----:B----4-:R-:W-:Y:S01]  /*2d60*/  FMNMX.FTZ R3, R3, R0, !PT ;  /* 0x0000000003037209 */ /* 0x010fe20007810000 */
[----:B------:R-:W-:-:S04]  /*2d70*/  IMAD.MOV.U32 R0, RZ, RZ, -0x800001 ;  /* 0xff7fffffff007424 */ /* 0x000fc800078e00ff */
[----:B------:R-:W0:Y:S02]  /*2d80*/  SHFL.BFLY PT, R4, R3, 0x8, 0x1f ;  /* 0x0d001f0003047f89 */ /* 0x000e2400000e0000 */
[----:B0-----:R-:W-:-:S05]  /*2d90*/  FMNMX.FTZ R4, R3, R4, !PT ;  /* 0x0000000403047209 */ /* 0x001fca0007810000 */
[----:B------:R-:W0:Y:S02]  /*2da0*/  SHFL.BFLY PT, R5, R4, 0x4, 0x1f ;  /* 0x0c801f0004057f89 */ /* 0x000e2400000e0000 */
[----:B0-----:R-:W-:-:S05]  /*2db0*/  FMNMX.FTZ R5, R4, R5, !PT ;  /* 0x0000000504057209 */ /* 0x001fca0007810000 */
[----:B------:R-:W0:Y:S02]  /*2dc0*/  SHFL.BFLY PT, R6, R5, 0x2, 0x1f ;  /* 0x0c401f0005067f89 */ /* 0x000e2400000e0000 */
        /* <DEDUP_REMOVED lines=23> */
[----:B------:R-:W-:Y:S02]  /*2f40*/  IMAD.MOV.U32 R0, RZ, RZ, R15 ;  /* 0x000000ffff007224 */ /* 0x000fe400078e000f */
[----:B------:R-:W-:Y:S01]  /*2f50*/  IMAD.MOV.U32 R3, RZ, RZ, RZ ;  /* 0x000000ffff037224 */ /* 0x000fe200078e00ff */
[----:B------:R-:W-:-:S07]  /*2f60*/  ISETP.NE.AND.EX P0, PT, RZ, c[0x0][0x204], PT, P0 ;  /* 0x00008100ff007a0c */ /* 0x000fce0003f05300 */
.L_x_2061:
        /* <DEDUP_REMOVED lines=13> */
.L_x_2059:
[----:B------:R-:W1:Y:S02]  /*3040*/  LDS R4, [R9] ;  /* 0x0000000009047984 */ /* 0x000e640000000800 */
[----:B01----:R-:W-:-:S04]  /*3050*/  FADD.FTZ R4, -R11, R4 ;  /* 0x000000040b047221 */ /* 0x003fc80000010100 */
[----:B------:R-:W-:-:S04]  /*3060*/  FMUL.FTZ R4, R4, 1.4426950216293334961 ;  /* 0x3fb8aa3b04047820 */ /* 0x000fc80000410000 */
[----:B------:R0:W1:Y:S03]  /*3070*/  MUFU.EX2 R6, R4 ;  /* 0x0000000400067308 */ /* 0x0000660000000800 */
.L_x_2060:
[----:B------:R-:W-:Y:S05]  /*3080*/  BSYNC B1 ;  /* 0x0000000000017941 */ /* 0x000fea0003800000 */
.L_x_2058:
[----:B-1----:R1:W-:Y:S01]  /*3090*/  STS [R9], R6 ;  /* 0x0000000609007388 */ /* 0x0023e20000000800 */
[----:B------:R-:W-:Y:S01]  /*30a0*/  IADD3 R0, R0, 0x100, RZ ;  /* 0x0000010000007810 */ /* 0x000fe20007ffe0ff */
[----:B------:R-:W-:-:S03]  /*30b0*/  FADD.FTZ R3, R6, R3 ;  /* 0x0000000306037221 */ /* 0x000fc60000010000 */
[----:B------:R-:W-:-:S13]  /*30c0*/  ISETP.GT.AND P2, PT, R0, R17, PT ;  /* 0x000000110000720c */ /* 0x000fda0003f44270 */
[----:B-1----:R-:W-:Y:S05]  /*30d0*/  @!P2 BRA `(.L_x_2061) ;  /* 0xfffffe900000a947 */ /* 0x002fea000383ffff */
.L_x_2057:
[----:B------:R-:W-:Y:S05]  /*30e0*/  BSYNC B0 ;  /* 0x0000000000007941 */ /* 0x000fea0003800000 */
.L_x_2056:
[----:B------:R-:W1:Y:S01]  /*30f0*/  SHFL.BFLY PT, R0, R3, 0x10, 0x1f ;  /* 0x0e001f0003007f89 */ /* 0x000e6200000e0000 */
[----:B------:R-:W-:Y:S01]  /*3100*/  LOP3.LUT P0, R6, R18, 0x1f, RZ, 0xc0, !PT ;  /* 0x0000001f12067812 */ /* 0x000fe2000780c0ff */
[----:B------:R-:W-:Y:S01]  /*3110*/  IMAD.MOV.U32 R13, RZ, RZ, c[0x0][0x1ec] ;  /* 0x00007b00ff0d7624 */ /* 0x000fe200078e00ff */
[----:B------:R-:W4:Y:S01]  /*3120*/  LDC.U8 R8, c[0x0][0x26c] ;  /* 0x00009b00ff087b82 */ /* 0x000f220000000000 */
[----:B------:R-:W-:Y:S01]  /*3130*/  LEA.HI R7, R7, R18, RZ, 0x4 ;  /* 0x0000001207077211 */ /* 0x000fe200078f20ff */
[----:B------:R-:W-:Y:S01]  /*3140*/  BSSY B0, `(.L_x_2062) ;  /* 0x0000045000007945 */ /* 0x000fe20003800000 */
[----:B------:R-:W-:Y:S01]  /*3150*/  ISETP.GT.U32.AND P2, PT, R6, 0x7, PT ;  /* 0x000000070600780c */ /* 0x000fe20003f44070 */
[----:B-1----:R-:W-:-:S07]  /*3160*/  FADD.FTZ R0, R0, R3 ;  /* 0x0000000300007221 */ /* 0x002fce0000010000 */
[----:B------:R-:W-:Y:S01]  /*3170*/  @!P0 SHF.R.U32.HI R3, RZ, 0x3, R18 ;  /* 0x00000003ff038819 */ /* 0x000fe20000011612 */
[----:B------:R-:W1:Y:S03]  /*3180*/  SHFL.BFLY PT, R5, R0, 0x8, 0x1f ;  /* 0x0d001f0000057f89 */ /* 0x000e6600000e0000 */
[----:B------:R-:W-:Y:S01]  /*3190*/  @!P0 LOP3.LUT R3, R3, 0x1ffffffc, RZ, 0xc0, !PT ;  /* 0x1ffffffc03038812 */ /* 0x000fe200078ec0ff */
[----:B-1----:R-:W-:-:S05]  /*31a0*/  FADD.FTZ R5, R0, R5 ;  /* 0x0000000500057221 */ /* 0x002fca0000010000 */
[----:B------:R-:W1:Y:S02]  /*31b0*/  SHFL.BFLY PT, R2, R5, 0x4, 0x1f ;  /* 0x0c801f0005027f89 */ /* 0x000e6400000e0000 */
[----:B-1----:R-:W-:-:S05]  /*31c0*/  FADD.FTZ R2, R5, R2 ;  /* 0x0000000205027221 */ /* 0x002fca0000010000 */
[----:B------:R-:W1:Y:S02]  /*31d0*/  SHFL.BFLY PT, R9, R2, 0x2, 0x1f ;  /* 0x0c401f0002097f89 */ /* 0x000e6400000e0000 */
[----:B-1----:R-:W-:Y:S01]  /*31e0*/  FADD.FTZ R9, R2, R9 ;  /* 0x0000000902097221 */ /* 0x002fe20000010000 */
[----:B------:R-:W-:-:S04]  /*31f0*/  SHF.R.S32.HI R2, RZ, 0x1f, R17 ;  /* 0x0000001fff027819 */ /* 0x000fc80000011411 */
[----:B0-----:R-:W0:Y:S01]  /*3200*/  SHFL.BFLY PT, R4, R9, 0x1, 0x1f ;  /* 0x0c201f0009047f89 */ /* 0x001e2200000e0000 */
[----:B------:R-:W-:-:S04]  /*3210*/  LEA.HI R2, R2, R17, RZ, 0x4 ;  /* 0x0000001102027211 */ /* 0x000fc800078f20ff */
[----:B------:R-:W-:-:S05]  /*3220*/  LOP3.LUT R2, R2, 0xfffffff0, RZ, 0xc0, !PT ;  /* 0xfffffff002027812 */ /* 0x000fca00078ec0ff */
[----:B------:R-:W-:Y:S02]  /*3230*/  IMAD.IADD R30, R17, 0x1, -R2 ;  /* 0x00000001111e7824 */ /* 0x000fe400078e0a02 */
[----:B0-----:R-:W-:-:S05]  /*3240*/  FADD.FTZ R4, R9, R4 ;  /* 0x0000000409047221 */ /* 0x001fca0000010000 */
[----:B------:R0:W-:Y:S04]  /*3250*/  @!P0 STS [R3+0x20], R4 ;  /* 0x0000200403008388 */ /* 0x0001e80000000800 */
[----:B------:R-:W-:Y:S01]  /*3260*/  BAR.SYNC.DEFER_BLOCKING 0x0 ;  /* 0x0000000000007b1d */ /* 0x000fe20000010000 */
[----:B------:R-:W-:-:S04]  /*3270*/  ISETP.NE.U32.AND P0, PT, RZ, c[0x0][0x190], PT ;  /* 0x00006400ff007a0c */ /* 0x000fc80003f05070 */
[----:B------:R-:W-:Y:S02]  /*3280*/  ISETP.NE.AND.EX P0, PT, RZ, c[0x0][0x194], PT, P0 ;  /* 0x00006500ff007a0c */ /* 0x000fe40003f05300 */
[----:B0-----:R-:W-:Y:S02]  /*3290*/  SHF.R.S32.HI R3, RZ, 0x4, R7 ;  /* 0x00000004ff037819 */ /* 0x001fe40000011407 */
[----:B------:R-:W-:Y:S02]  /*32a0*/  LOP3.LUT R7, R7, 0x1ffffff0, RZ, 0xc0, !PT ;  /* 0x1ffffff007077812 */ /* 0x000fe400078ec0ff */
[----:B------:R-:W-:-:S03]  /*32b0*/  ISETP.NE.OR P0, PT, R3, R30, !P0 ;  /* 0x0000001e0300720c */ /* 0x000fc60004705670 */
[----:B------:R-:W-:Y:S01]  /*32c0*/  IMAD.IADD R7, R18, 0x1, -R7 ;  /* 0x0000000112077824 */ /* 0x000fe200078e0a07 */
[----:B------:R-:W0:Y:S09]  /*32d0*/  @!P2 LDS R4, [R6.X4+0x20] ;  /* 0x000020000604a984 */ /* 0x000e320000004800 */
[----:B------:R-:W-:Y:S01]  /*32e0*/  @!P0 IMAD.MOV.U32 R11, RZ, RZ, 0x2 ;  /* 0x00000002ff0b8424 */ /* 0x000fe200078e00ff */
[----:B----4-:R-:W-:Y:S01]  /*32f0*/  ISETP.NE.AND P2, PT, R8, RZ, PT ;  /* 0x000000ff0800720c */ /* 0x010fe20003f45270 */
[----:B0-----:R-:W0:Y:S02]  /*3300*/  SHFL.BFLY PT, R5, R4, 0x4, 0x1f ;  /* 0x0c801f0004057f89 */ /* 0x001e2400000e0000 */
[----:B0-----:R-:W-:Y:S01]  /*3310*/  FADD.FTZ R5, R5, R4 ;  /* 0x0000000405057221 */ /* 0x001fe20000010000 */
[----:B------:R-:W-:-:S04]  /*3320*/  IMNMX R4, R13, c[0x0][0x1d4], PT ;  /* 0x000075000d047a17 */ /* 0x000fc80003800200 */
[----:B------:R-:W0:Y:S01]  /*3330*/  SHFL.BFLY PT, R0, R5, 0x2, 0x1f ;  /* 0x0c401f0005007f89 */ /* 0x000e2200000e0000 */
[----:B------:R-:W-:Y:S01]  /*3340*/  IADD3 R4, R4, 0x4, RZ ;  /* 0x0000000404047810 */ /* 0x000fe20007ffe0ff */
[----:B0-----:R-:W-:-:S03]  /*3350*/  FADD.FTZ R0, R5, R0 ;  /* 0x0000000005007221 */ /* 0x001fc60000010000 */
[----:B------:R-:W-:Y:S02]  /*3360*/  SHF.R.S32.HI R5, RZ, 0x1f, R4 ;  /* 0x0000001fff057819 */ /* 0x000fe40000011404 */
[----:B------:R-:W0:Y:S02]  /*3370*/  SHFL.BFLY PT, R9, R0, 0x1, 0x1f ;  /* 0x0c201f0000097f89 */ /* 0x000e2400000e0000 */
[----:B------:R-:W-:-:S05]  /*3380*/  LEA.HI R5, R5, R4, RZ, 0x2 ;  /* 0x0000000405057211 */ /* 0x000fca00078f10ff */
[----:B------:R-:W-:Y:S02]  /*3390*/  IMAD.SHL.U32 R2, R5, 0x4, RZ ;  /* 0x0000000405027824 */ /* 0x000fe400078e00ff */
[----:B------:R-:W-:-:S03]  /*33a0*/  CS2R R4, SRZ ;  /* 0x0000000000047805 */ /* 0x000fc6000001ff00 */
[----:B------:R-:W-:Y:S01]  /*33b0*/  LOP3.LUT R2, R2, 0xfffffff0, RZ, 0xc0, !PT ;  /* 0xfffffff002027812 */ /* 0x000fe200078ec0ff */
[----:B0-----:R-:W-:Y:S02]  /*33c0*/  FADD.FTZ R12, R0, R9 ;  /* 0x00000009000c7221 */ /* 0x001fe40000010000 */
[----:B------:R-:W-:Y:S01]  /*33d0*/  IMAD.SHL.U32 R0, R7, 0x8, RZ ;  /* 0x0000000807007824 */ /* 0x000fe200078e00ff */
[----:B------:R-:W-:Y:S01]  /*33e0*/  CS2R R8, SRZ ;  /* 0x0000000000087805 */ /* 0x000fe2000001ff00 */
[----:B------:R-:W-:Y:S02]  /*33f0*/  CS2R R6, SRZ ;  /* 0x0000000000067805 */ /* 0x000fe4000001ff00 */
[----:B------:R-:W-:Y:S01]  /*3400*/  @!P0 IMAD R10, R19, 0x80, R0 ;  /* 0x00000080130a8824 */ /* 0x000fe200078e0200 */
[----:B------:R-:W0:Y:S03]  /*3410*/  SHFL.IDX PT, R12, R12, RZ, 0x1f ;  /* 0x00001fff0c0c7589 */ /* 0x000e2600000e0000 */
[----:B------:R-:W-:Y:S01]  /*3420*/  @!P0 IMAD.WIDE R10, R10, R11, c[0x0][0x190] ;  /* 0x000064000a0a8625 */ /* 0x000fe200078e020b */
[----:B------:R-:W-:Y:S05]  /*3430*/  @P1 BRA `(.L_x_2063) ;  /* 0x0000015000001947 */ /* 0x000fea0003800000 */
[----:B0-----:R-:W-:Y:S01]  /*3440*/  FADD.FTZ R21, R12, 9.9999999747524270788e-07 ;  /* 0x358637bd0c157421 */ /* 0x001fe20000010000 */
[----:B------:R-:W-:Y:S01]  /*3450*/  IADD3 R14, R2, 0x140, RZ ;  /* 0x00000140020e7810 */ /* 0x000fe20007ffe0ff */
[----:B------:R-:W-:-:S02]  /*3460*/  @P2 IMAD R12, R22, c[0x0][0x268], R13 ;  /* 0x00009a00160c2a24 */ /* 0x000fc400078e020d */
[----:B------:R0:W1:Y:S02]  /*3470*/  MUFU.RCP R29, R21 ;  /* 0x00000015001d7308 */ /* 0x0000640000001000 */
[----:B------:R-:W-:-:S04]  /*3480*/  @P2 IMAD R13, R12, c[0x0][0x1d4], RZ ;  /* 0x000075000c0d2a24 */ /* 0x000fc800078e02ff */
[--C-:B------:R-:W-:Y:S01]  /*3490*/  @P2 IMAD.MOV.U32 R8, RZ, RZ, R13.reuse ;  /* 0x000000ffff082224 */ /* 0x100fe200078e000d */
[----:B------:R-:W-:-:S03]  /*34a0*/  @P2 SHF.R.S32.HI R9, RZ, 0x1f, R13 ;  /* 0x0000001fff092819 */ /* 0x000fc6000001140d */
.L_x_2064:
[C---:B------:R-:W-:Y:S01]  /*34b0*/  IMAD.IADD R31, R15.reuse, 0x1, -R144 ;  /* 0x000000010f1f7824 */ /* 0x040fe200078e0a90 */
[----:B0-----:R-:W-:-:S03]  /*34c0*/  @P2 IADD3 R13, P1, R15, R8, RZ ;  /* 0x000000080f0d2210 */ /* 0x001fc60007f3e0ff */
[----:B0-----:R-:W-:Y:S01]  /*34d0*/  IMAD R21, R31, 0x2, R14 ;  /* 0x000000021f157824 */ /* 0x001fe200078e020e */
[----:B------:R-:W0:Y:S01]  /*34e0*/  LDS R12, [R31.X4+0x140] ;  /* 0x000140001f0c7984 */ /* 0x000e220000004800 */
[C---:B---3--:R-:W-:Y:S02]  /*34f0*/  @P2 LEA.HI.X.SX32 R32, R15.reuse, R9, 0x1, P1 ;  /* 0x000000090f202211 */ /* 0x048fe400008f0eff */
[----:B------:R-:W-:Y:S01]  /*3500*/  IADD3 R15, R15, 0x100, RZ ;  /* 0x000001000f0f7810 */ /* 0x000fe20007ffe0ff */
[----:B01----:R-:W-:Y:S01]  /*3510*/  FMUL.FTZ R33, R12, R29 ;  /* 0x0000001d0c217220 */ /* 0x003fe20000410000 */
[----:B------:R-:W-:-:S04]  /*3520*/  @P2 LEA R12, P1, R13, c[0x0][0x260], 0x2 ;  /* 0x000098000d0c2a11 */ /* 0x000fc800078210ff */
[----:B------:R-:W-:Y:S02]  /*3530*/  F2FP.PACK_AB R28, RZ, R33 ;  /* 0x00000021ff1c723e */ /* 0x000fe400000000ff */
[----:B------:R-:W-:Y:S02]  /*3540*/  @P2 LEA.HI.X R13, R13, c[0x0][0x264], R32, 0x2, P1 ;  /* 0x000099000d0d2a11 */ /* 0x000fe400008f1420 */
[----:B------:R-:W-:Y:S01]  /*3550*/  ISETP.GT.AND P1, PT, R15, R17, PT ;  /* 0x000000110f00720c */ /* 0x000fe20003f24270 */
[----:B------:R0:W-:Y:S04]  /*3560*/  STS.U16 [R21], R28 ;  /* 0x0000001c15007388 */ /* 0x0001e80000000400 */
[----:B------:R0:W-:Y:S08]  /*3570*/  @P2 STG.E [R12.64], R33 ;  /* 0x000000210c002986 */ /* 0x0001f0000c101924 */
[----:B------:R-:W-:Y:S05]  /*3580*/  @!P1 BRA `(.L_x_2064) ;  /* 0xffffff2000009947 */ /* 0x000fea000383ffff */
.L_x_2063:
[----:B------:R-:W-:Y:S05]  /*3590*/  BSYNC B0 ;  /* 0x0000000000007941 */ /* 0x000fea0003800000 */
.L_x_2062:
[----:B0-----:R-:W-:Y:S01]  /*35a0*/  IMAD R21, R22, c[0x0][0x1d4], RZ ;  /* 0x0000750016157a24 */ /* 0x001fe200078e02ff */
[----:B------:R-:W-:Y:S01]  /*35b0*/  IMNMX R59, R17, c[0x0][0x1d4], PT ;  /* 0x00007500113b7a17 */ /* 0x000fe20003800200 */
[----:B------:R-:W-:Y:S01]  /*35c0*/  IMAD.IADD R22, R144, 0x1, R3 ;  /* 0x0000000190167824 */ /* 0x000fe200078e0203 */
[----:B------:R0:W5:Y:S01]  /*35d0*/  @!P0 LDG.E.128 R4, [R10.64] ;  /* 0x000000240a048981 */ /* 0x000162000c1e1d00 */
[----:B------:R-:W-:Y:S01]  /*35e0*/  IMAD R20, R20, c[0x0][0x1d4], R0 ;  /* 0x0000750014147a24 */ /* 0x000fe200078e0200 */
[----:B------:R-:W-:Y:S01]  /*35f0*/  BSSY B0, `(.L_x_2065) ;  /* 0x00000a5000007945 */ /* 0x000fe20003800000 */
[----:B------:R-:W-:Y:S01]  /*3600*/  ISETP.NE.AND P0, PT, R3, R30, PT ;  /* 0x0000001e0300720c */ /* 0x000fe20003f05270 */
[----:B------:R-:W-:Y:S01]  /*3610*/  IMAD.MOV.U32 R44, RZ, RZ, RZ ;  /* 0x000000ffff2c7224 */ /* 0x000fe200078e00ff */
[----:B------:R-:W-:Y:S01]  /*3620*/  BAR.SYNC.DEFER_BLOCKING 0x0 ;  /* 0x0000000000007b1d */ /* 0x000fe20000010000 */
[----:B------:R-:W-:Y:S01]  /*3630*/  ISETP.GE.AND P1, PT, R22, R59, PT ;  /* 0x0000003b1600720c */ /* 0x000fe20003f26270 */
[----:B------:R-:W-:Y:S01]  /*3640*/  CS2R R42, SRZ ;  /* 0x00000000002a7805 */ /* 0x000fe2000001ff00 */
[----:B------:R-:W-:Y:S01]  /*3650*/  CS2R R38, SRZ ;  /* 0x0000000000267805 */ /* 0x000fe2000001ff00 */
[----:B------:R-:W-:Y:S01]  /*3660*/  CS2R R40, SRZ ;  /* 0x0000000000287805 */ /* 0x000fe2000001ff00 */
[----:B------:R-:W-:Y:S01]  /*3670*/  IMAD.MOV.U32 R37, RZ, RZ, RZ ;  /* 0x000000ffff257224 */ /* 0x000fe200078e00ff */
[----:B------:R-:W-:-:S08]  /*3680*/  SHF.R.S32.HI R36, RZ, 0x1f, R20 ;  /* 0x0000001fff247819 */ /* 0x000fd00000011414 */
[----:B------:R-:W-:Y:S05]  /*3690*/  @P1 BRA `(.L_x_2066) ;  /* 0x000009a000001947 */ /* 0x000fea0003800000 */
[----:B0-----:R-:W-:Y:S01]  /*36a0*/  IADD3 R8, -R144, -0x2, -R3 ;  /* 0xfffffffe90087810 */ /* 0x001fe20007ffe903 */
[----:B------:R-:W-:Y:S01]  /*36b0*/  BSSY B1, `(.L_x_2067) ;  /* 0x0000033000017945 */ /* 0x000fe20003800000 */
[----:B------:R-:W-:Y:S01]  /*36c0*/  LOP3.LUT R9, RZ, R59, RZ, 0x33, !PT ;  /* 0x0000003bff097212 */ /* 0x000fe200078e33ff */
[----:B------:R-:W-:Y:S01]  /*36d0*/  CS2R R38, SRZ ;  /* 0x0000000000267805 */ /* 0x000fe2000001ff00 */
[----:B------:R-:W-:Y:S01]  /*36e0*/  IMAD.MOV.U32 R45, RZ, RZ, R22 ;  /* 0x000000ffff2d7224 */ /* 0x000fe200078e0016 */
[----:B------:R-:W-:Y:S01]  /*36f0*/  CS2R R40, SRZ ;  /* 0x0000000000287805 */ /* 0x000fe2000001ff00 */
[----:B------:R-:W-:Y:S01]  /*3700*/  IMAD.MOV.U32 R37, RZ, RZ, RZ ;  /* 0x000000ffff257224 */ /* 0x000fe200078e00ff */
[----:B------:R-:W-:Y:S01]  /*3710*/  CS2R R42, SRZ ;  /* 0x00000000002a7805 */ /* 0x000fe2000001ff00 */
[----:B------:R-:W-:Y:S02]  /*3720*/  IMAD.IADD R9, R8, 0x1, -R9 ;  /* 0x0000000108097824 */ /* 0x000fe400078e0a09 */
[----:B------:R-:W-:-:S03]  /*3730*/  IMAD.MOV.U32 R44, RZ, RZ, RZ ;  /* 0x000000ffff2c7224 */ /* 0x000fc600078e00ff */
[C---:B------:R-:W-:Y:S02]  /*3740*/  LEA.HI R8, R9.reuse, 0x1, RZ, 0x1c ;  /* 0x0000000109087811 */ /* 0x040fe400078fe0ff */
[----:B------:R-:W-:Y:S02]  /*3750*/  ISETP.GE.U32.AND P2, PT, R9, 0x30, PT ;  /* 0x000000300900780c */ /* 0x000fe40003f46070 */
[----:B------:R-:W-:-:S13]  /*3760*/  LOP3.LUT P1, R8, R8, 0x3, RZ, 0xc0, !PT ;  /* 0x0000000308087812 */ /* 0x000fda000782c0ff */
[----:B------:R-:W-:Y:S05]  /*3770*/  @!P1 BRA `(.L_x_2068) ;  /* 0x0000026000009947 */ /* 0x000fea0003800000 */
[----:B------:R-:W-:Y:S02]  /*3780*/  IMAD.SHL.U32 R9, R22, 0x80, RZ ;  /* 0x0000008016097824 */ /* 0x000fe400078e00ff */
[----:B------:R-:W-:Y:S02]  /*3790*/  IMAD.MOV.U32 R12, RZ, RZ, R8 ;  /* 0x000000ffff0c7224 */ /* 0x000fe400078e0008 */
[----:B------:R-:W-:Y:S01]  /*37a0*/  IMAD R8, R3, 0x2, R2 ;  /* 0x0000000203087824 */ /* 0x000fe200078e0202 */
[----:B--2---:R-:W-:Y:S01]  /*37b0*/  IADD3 R35, P1, R20, R9, RZ ;  /* 0x0000000914237210 */ /* 0x004fe20007f3e0ff */
[----:B------:R-:W-:Y:S02]  /*37c0*/  IMAD.MOV.U32 R38, RZ, RZ, RZ ;  /* 0x000000ffff267224 */ /* 0x000fe400078e00ff */
[----:B------:R-:W-:Y:S01]  /*37d0*/  IMAD.MOV.U32 R45, RZ, RZ, R22 ;  /* 0x000000ffff2d7224 */ /* 0x000fe200078e0016 */
[----:B------:R-:W-:Y:S02]  /*37e0*/  LEA.HI.X.SX32 R10, R9, R36, 0x1, P1 ;  /* 0x00000024090a7211 */ /* 0x000fe400008f0eff */
[----:B---3--:R-:W-:-:S02]  /*37f0*/  LEA R32, P1, R35, c[0x0][0x1a0], 0x1 ;  /* 0x0000680023207a11 */ /* 0x008fc400078208ff */
[----:B------:R-:W-:Y:S02]  /*3800*/  IADD3 R13, R8, 0x140, RZ ;  /* 0x00000140080d7810 */ /* 0x000fe40007ffe0ff */
[----:B------:R-:W-:-:S03]  /*3810*/  LEA.HI.X R35, R35, c[0x0][0x1a4], R10, 0x1, P1 ;  /* 0x0000690023237a11 */ /* 0x000fc600008f0c0a */
.L_x_2069:
[----:B------:R-:W-:Y:S01]  /*3820*/  IMAD.MOV.U32 R8, RZ, RZ, R32 ;  /* 0x000000ffff087224 */ /* 0x000fe200078e0020 */
[----:B------:R0:W1:Y:S01]  /*3830*/  LDS.U16 R14, [R13] ;  /* 0x000000000d0e7984 */ /* 0x0000620000000400 */
[----:B------:R-:W-:-:S06]  /*3840*/  IMAD.MOV.U32 R9, RZ, RZ, R35 ;  /* 0x000000ffff097224 */ /* 0x000fcc00078e0023 */
[----:B------:R-:W2:Y:S01]  /*3850*/  LDG.E.128 R8, [R8.64] ;  /* 0x0000002408087981 */ /* 0x000ea2000c1e1d00 */
[----:B------:R-:W-:Y:S02]  /*3860*/  IADD3 R12, R12, -0x1, RZ ;  /* 0xffffffff0c0c7810 */ /* 0x000fe40007ffe0ff */
[----:B------:R-:W-:Y:S02]  /*3870*/  IADD3 R32, P3, R32, 0x1000, RZ ;  /* 0x0000100020207810 */ /* 0x000fe40007f7e0ff */
[----:B------:R-:W-:Y:S02]  /*3880*/  ISETP.NE.AND P1, PT, R12, RZ, PT ;  /* 0x000000ff0c00720c */ /* 0x000fe40003f25270 */
[----:B------:R-:W-:Y:S01]  /*3890*/  IADD3 R45, R45, 0x10, RZ ;  /* 0x000000102d2d7810 */ /* 0x000fe20007ffe0ff */
[----:B------:R-:W-:Y:S01]  /*38a0*/  IMAD.X R35, RZ, RZ, R35, P3 ;  /* 0x000000ffff237224 */ /* 0x000fe200018e0623 */
[----:B0-----:R-:W-:Y:S01]  /*38b0*/  IADD3 R13, R13, 0x20, RZ ;  /* 0x000000200d0d7810 */ /* 0x001fe20007ffe0ff */
[----:B-1----:R-:W-:-:S02]  /*38c0*/  HADD2.F32 R14, -RZ, R14.H0_H0 ;  /* 0x2000000eff0e7230 */ /* 0x002fc40000004100 */
[--C-:B--2---:R-:W-:Y:S02]  /*38d0*/  HADD2.F32 R30, -RZ, R10.reuse.H0_H0 ;  /* 0x2000000aff1e7230 */ /* 0x104fe40000004100 */
[----:B------:R-:W-:Y:S02]  /*38e0*/  HADD2.F32 R33, -RZ, R10.H1_H1 ;  /* 0x3000000aff217230 */ /* 0x000fe40000004100 */
[----:B------:R-:W-:Y:S01]  /*38f0*/  HADD2.F32 R10, -RZ, R11.H0_H0 ;  /* 0x2000000bff0a7230 */ /* 0x000fe20000004100 */
        /* <DEDUP_REMOVED lines=12> */
[----:B------:R-:W-:Y:S01]  /*39c0*/  FFMA.FTZ R44, R14, R11, R44 ;  /* 0x0000000b0e2c7223 */ /* 0x000fe2000001002c */
[----:B------:R-:W-:Y:S05]  /*39d0*/  @P1 BRA `(.L_x_2069) ;  /* 0xfffffe4000001947 */ /* 0x000fea000383ffff */
.L_x_2068:
[----:B------:R-:W-:Y:S05]  /*39e0*/  BSYNC B1 ;  /* 0x0000000000017941 */ /* 0x000fea0003800000 */
.L_x_2067:
[----:B------:R-:W-:Y:S05]  /*39f0*/  @!P2 BRA `(.L_x_2066) ;  /* 0x000006400000a947 */ /* 0x000fea0003800000 */
[C---:B------:R-:W-:Y:S02]  /*3a00*/  IMAD R8, R45.reuse, 0x2, R2 ;  /* 0x000000022d087824 */ /* 0x040fe400078e0202 */
[----:B------:R-:W-:-:S03]  /*3a10*/  IMAD.SHL.U32 R9, R45, 0x80, RZ ;  /* 0x000000802d097824 */ /* 0x000fc600078e00ff */
[----:B------:R-:W-:Y:S02]  /*3a20*/  IADD3 R11, R8, 0x40, RZ ;  /* 0x00000040080b7810 */ /* 0x000fe40007ffe0ff */
[----:B------:R-:W-:Y:S02]  /*3a30*/  IADD3 R58, P1, R20, R9, RZ ;  /* 0x00000009143a7210 */ /* 0x000fe40007f3e0ff */
[C---:B------:R-:W-:Y:S01]  /*3a40*/  IADD3 R48, R9.reuse, 0x1800, RZ ;  /* 0x0000180009307810 */ /* 0x040fe20007ffe0ff */
[----:B------:R-:W-:Y:S01]  /*3a50*/  IMAD R11, R144, -0x2, R11 ;  /* 0xfffffffe900b7824 */ /* 0x000fe200078e020b */
[----:B------:R-:W-:Y:S02]  /*3a60*/  LEA R57, P2, R58, c[0x0][0x1a0], 0x1 ;  /* 0x000068003a397a11 */ /* 0x000fe400078408ff */
[----:B------:R-:W-:Y:S02]  /*3a70*/  LEA.HI.X.SX32 R13, R9, R36, 0x1, P1 ;  /* 0x00000024090d7211 */ /* 0x000fe400008f0eff */
[----:B------:R-:W-:-:S02]  /*3a80*/  IADD3 R49, R11, 0x140, RZ ;  /* 0x000001400b317810 */ /* 0x000fc40007ffe0ff */
[----:B------:R-:W-:-:S03]  /*3a90*/  LEA.HI.X R58, R58, c[0x0][0x1a4], R13, 0x1, P2 ;  /* 0x000069003a3a7a11 */ /* 0x000fc600010f0c0d */
.L_x_2070:
[----:B---3--:R-:W-:Y:S01]  /*3aa0*/  IMAD.MOV.U32 R32, RZ, RZ, R57 ;  /* 0x000000ffff207224 */ /* 0x008fe200078e0039 */
[----:B------:R-:W-:Y:S01]  /*3ab0*/  IADD3 R9, R48, -0x1000, RZ ;  /* 0xfffff00030097810 */ /* 0x000fe20007ffe0ff */
[----:B------:R-:W-:Y:S01]  /*3ac0*/  IMAD.MOV.U32 R33, RZ, RZ, R58 ;  /* 0x000000ffff217224 */ /* 0x000fe200078e003a */
[----:B------:R-:W0:Y:S04]  /*3ad0*/  LDS.U16 R50, [R49+-0x40] ;  /* 0xffffc00031327984 */ /* 0x000e280000000400 */
[----:B------:R-:W1:Y:S04]  /*3ae0*/  LDS.U16 R54, [R49+-0x20] ;  /* 0xffffe00031367984 */ /* 0x000e680000000400 */
[----:B--2---:R-:W2:Y:S01]  /*3af0*/  LDG.E.128 R32, [R32.64] ;  /* 0x0000002420207981 */ /* 0x004ea2000c1e1d00 */
[----:B------:R-:W-:-:S03]  /*3b00*/  IADD3 R8, P1, R20, R9, RZ ;  /* 0x0000000914087210 */ /* 0x000fc60007f3e0ff */
[----:B------:R-:W3:Y:S01]  /*3b10*/  LDS.U16 R56, [R49] ;  /* 0x0000000031387984 */ /* 0x000ee20000000400 */
[----:B------:R-:W-:Y:S02]  /*3b20*/  LEA.HI.X.SX32 R9, R9, R36, 0x1, P1 ;  /* 0x0000002409097211 */ /* 0x000fe400008f0eff */
[----:B------:R-:W-:-:S04]  /*3b30*/  LEA R46, P1, R8, c[0x0][0x1a0], 0x1 ;  /* 0x00006800082e7a11 */ /* 0x000fc800078208ff */
[----:B------:R-:W-:-:S05]  /*3b40*/  LEA.HI.X R47, R8, c[0x0][0x1a4], R9, 0x1, P1 ;  /* 0x00006900082f7a11 */ /* 0x000fca00008f0c09 */
[----:B------:R-:W4:Y:S04]  /*3b50*/  LDG.E.128 R12, [R46.64] ;  /* 0x000000242e0c7981 */ /* 0x000f28000c1e1d00 */
[----:B------:R-:W4:Y:S04]  /*3b60*/  LDG.E.128 R8, [R46.64+0x1000] ;  /* 0x001000242e087981 */ /* 0x000f28000c1e1d00 */
[----:B------:R1:W4:Y:S01]  /*3b70*/  LDG.E.128 R28, [R46.64+0x2000] ;  /* 0x002000242e1c7981 */ /* 0x000322000c1e1d00 */
[----:B------:R-:W-:Y:S02]  /*3b80*/  IADD3 R45, R45, 0x40, RZ ;  /* 0x000000402d2d7810 */ /* 0x000fe40007ffe0ff */
[----:B------:R-:W-:-:S02]  /*3b90*/  IADD3 R57, P2, R57, 0x4000, RZ ;  /* 0x0000400039397810 */ /* 0x000fc40007f5e0ff */
[----:B------:R-:W-:Y:S02]  /*3ba0*/  ISETP.GE.AND P1, PT, R45, R59, PT ;  /* 0x0000003b2d00720c */ /* 0x000fe40003f26270 */
[----:B------:R-:W-:Y:S01]  /*3bb0*/  IADD3 R48, R48, 0x2000, RZ ;  /* 0x0000200030307810 */ /* 0x000fe20007ffe0ff */
[----:B0-----:R-:W-:Y:S01]  /*3bc0*/  HADD2.F32 R50, -RZ, R50.H0_H0 ;  /* 0x20000032ff327230 */ /* 0x001fe20000004100 */
[----:B------:R-:W-:Y:S01]  /*3bd0*/  IMAD.X R58, RZ, RZ, R58, P2 ;  /* 0x000000ffff3a7224 */ /* 0x000fe200010e063a */
[----:B-1----:R-:W-:Y:S02]  /*3be0*/  HADD2.F32 R54, -RZ, R54.H0_H0 ;  /* 0x20000036ff367230 */ /* 0x002fe40000004100 */
[----:B---3--:R-:W-:Y:S02]  /*3bf0*/  HADD2.F32 R56, -RZ, R56.H0_H0 ;  /* 0x20000038ff387230 */ /* 0x008fe40000004100 */
[----:B--2---:R-:W-:Y:S02]  /*3c00*/  HADD2.F32 R51, -RZ, R32.H0_H0 ;  /* 0x20000020ff337230 */ /* 0x004fe40000004100 */
[----:B------:R-:W-:-:S02]  /*3c10*/  HADD2.F32 R53, -RZ, R34.H0_H0 ;  /* 0x20000022ff357230 */ /* 0x000fc40000004100 */
[----:B------:R-:W-:Y:S01]  /*3c20*/  HADD2.F32 R55, -RZ, R34.H1_H1 ;  /* 0x30000022ff377230 */ /* 0x000fe20000004100 */
[C---:B------:R-:W-:Y:S01]  /*3c30*/  FFMA.FTZ R51, R50.reuse, R51, R38 ;  /* 0x0000003332337223 */ /* 0x040fe20000010026 */
[----:B------:R-:W-:Y:S01]  /*3c40*/  HADD2.F32 R32, -RZ, R32.H1_H1 ;  /* 0x30000020ff207230 */ /* 0x000fe20000004100 */
[----:B------:R-:W0:Y:S01]  /*3c50*/  LDS.U16 R38, [R49+0x20] ;  /* 0x0000200031267984 */ /* 0x000e220000000400 */
[----:B------:R-:W-:Y:S01]  /*3c60*/  HADD2.F32 R34, -RZ, R35.H0_H0 ;  /* 0x20000023ff227230 */ /* 0x000fe20000004100 */
[C---:B------:R-:W-:Y:S01]  /*3c70*/  FFMA.FTZ R53, R50.reuse, R53, R39 ;  /* 0x0000003532357223 */ /* 0x040fe20000010027 */
[--C-:B------:R-:W-:Y:S01]  /*3c80*/  HADD2.F32 R52, -RZ, R33.reuse.H0_H0 ;  /* 0x20000021ff347230 */ /* 0x100fe20000004100 */
[C---:B------:R-:W-:Y:S01]  /*3c90*/  FFMA.FTZ R32, R50.reuse, R32, R41 ;  /* 0x0000002032207223 */ /* 0x040fe20000010029 */
[----:B------:R-:W-:Y:S01]  /*3ca0*/  HADD2.F32 R33, -RZ, R33.H1_H1 ;  /* 0x30000021ff217230 */ /* 0x000fe20000004100 */
[C---:B------:R-:W-:Y:S01]  /*3cb0*/  FFMA.FTZ R34, R50.reuse, R34, R43 ;  /* 0x0000002232227223 */ /* 0x040fe2000001002b */
[----:B------:R-:W-:Y:S01]  /*3cc0*/  HADD2.F32 R35, -RZ, R35.H1_H1 ;  /* 0x30000023ff237230 */ /* 0x000fe20000004100 */
[C---:B------:R-:W-:Y:S01]  /*3cd0*/  FFMA.FTZ R52, R50.reuse, R52, R37 ;  /* 0x0000003432347223 */ /* 0x040fe20000010025 */
[----:B----4-:R-:W-:Y:S01]  /*3ce0*/  HADD2.F32 R41, -RZ, R13.H0_H0 ;  /* 0x2000000dff297230 */ /* 0x010fe20000004100 */
[C---:B------:R-:W-:Y:S01]  /*3cf0*/  FFMA.FTZ R33, R50.reuse, R33, R40 ;  /* 0x0000002132217223 */ /* 0x040fe20000010028 */
[----:B------:R-:W-:Y:S01]  /*3d00*/  HADD2.F32 R43, -RZ, R15.H0_H0 ;  /* 0x2000000fff2b7230 */ /* 0x000fe20000004100 */
[C---:B------:R-:W-:Y:S01]  /*3d10*/  FFMA.FTZ R35, R50.reuse, R35, R44 ;  /* 0x0000002332237223 */ /* 0x040fe2000001002c */
[----:B------:R-:W-:Y:S01]  /*3d20*/  HADD2.F32 R13, -RZ, R13.H1_H1 ;  /* 0x3000000dff0d7230 */ /* 0x000fe20000004100 */
[----:B------:R-:W-:Y:S01]  /*3d30*/  FFMA.FTZ R55, R50, R55, R42 ;  /* 0x0000003732377223 */ /* 0x000fe2000001002a */
        /* <DEDUP_REMOVED lines=15> */
[----:B------:R-:W-:Y:S01]  /*3e30*/  FFMA.FTZ R12, R54, R12, R53 ;  /* 0x0000000c360c7223 */ /* 0x000fe20000010035 */
[----:B------:R-:W-:Y:S01]  /*3e40*/  HADD2.F32 R9, -RZ, R9.H1_H1 ;  /* 0x30000009ff097230 */ /* 0x000fe20000004100 */
[C---:B------:R-:W-:Y:S01]  /*3e50*/  FFMA.FTZ R33, R56.reuse, R33, R37 ;  /* 0x0000002138217223 */ /* 0x040fe20000010025 */
[--C-:B------:R-:W-:Y:S01]  /*3e60*/  HADD2.F32 R43, -RZ, R10.reuse.H1_H1 ;  /* 0x3000000aff2b7230 */ /* 0x100fe20000004100 */
[C---:B------:R-:W-:Y:S01]  /*3e70*/  FFMA.FTZ R8, R56.reuse, R8, R41 ;  /* 0x0000000838087223 */ /* 0x040fe20000010029 */
[----:B------:R-:W-:Y:S01]  /*3e80*/  HADD2.F32 R39, -RZ, R10.H0_H0 ;  /* 0x2000000aff277230 */ /* 0x000fe20000004100 */
[C---:B------:R-:W-:Y:S01]  /*3e90*/  FFMA.FTZ R9, R56.reuse, R9, R13 ;  /* 0x0000000938097223 */ /* 0x040fe2000001000d */
[--C-:B------:R-:W-:Y:S01]  /*3ea0*/  HADD2.F32 R47, -RZ, R11.reuse.H0_H0 ;  /* 0x2000000bff2f7230 */ /* 0x100fe20000004100 */
[C---:B------:R-:W-:Y:S01]  /*3eb0*/  FFMA.FTZ R14, R56.reuse, R43, R14 ;  /* 0x0000002b380e7223 */ /* 0x040fe2000001000e */
[----:B------:R-:W-:Y:S01]  /*3ec0*/  HADD2.F32 R11, -RZ, R11.H1_H1 ;  /* 0x3000000bff0b7230 */ /* 0x000fe20000004100 */
[C---:B------:R-:W-:Y:S01]  /*3ed0*/  FFMA.FTZ R32, R56.reuse, R35, R32 ;  /* 0x0000002338207223 */ /* 0x040fe20000010020 */
[----:B0-----:R-:W-:Y:S01]  /*3ee0*/  HADD2.F32 R44, -RZ, R38.H0_H0 ;  /* 0x20000026ff2c7230 */ /* 0x001fe20000004100 */
[C---:B------:R-:W-:Y:S01]  /*3ef0*/  FFMA.FTZ R39, R56.reuse, R39, R12 ;  /* 0x0000002738277223 */ /* 0x040fe2000001000c */
[--C-:B------:R-:W-:Y:S01]  /*3f00*/  HADD2.F32 R37, -RZ, R29.reuse.H0_H0 ;  /* 0x2000001dff257230 */ /* 0x100fe20000004100 */
[C---:B------:R-:W-:Y:S01]  /*3f10*/  FFMA.FTZ R34, R56.reuse, R47, R34 ;  /* 0x0000002f38227223 */ /* 0x040fe20000010022 */
[--C-:B------:R-:W-:Y:S01]  /*3f20*/  HADD2.F32 R38, -RZ, R28.reuse.H0_H0 ;  /* 0x2000001cff267230 */ /* 0x100fe20000004100 */
[----:B------:R-:W-:Y:S01]  /*3f30*/  FFMA.FTZ R11, R56, R11, R15 ;  /* 0x0000000b380b7223 */ /* 0x000fe2000001000f */
        /* <DEDUP_REMOVED lines=12> */
[----:B------:R-:W-:Y:S01]  /*4000*/  IADD3 R49, R49, 0x80, RZ ;  /* 0x0000008031317810 */ /* 0x000fe20007ffe0ff */
[----:B------:R-:W-:-:S02]  /*4010*/  FFMA.FTZ R43, R44, R43, R34 ;  /* 0x0000002b2c2b7223 */ /* 0x000fc40000010022 */
[----:B------:R-:W-:Y:S01]  /*4020*/  FFMA.FTZ R44, R44, R31, R11 ;  /* 0x0000001f2c2c7223 */ /* 0x000fe2000001000b */
[----:B------:R-:W-:Y:S05]  /*4030*/  @!P1 BRA `(.L_x_2070) ;  /* 0xfffffa6000009947 */ /* 0x000fea000383ffff */
.L_x_2066:
[----:B0-----:R-:W-:Y:S05]  /*4040*/  BSYNC B0 ;  /* 0x0000000000007941 */ /* 0x001fea0003800000 */
.L_x_2065:
        /* <DEDUP_REMOVED lines=38> */
[----:B------:R-:W4:Y:S01]  /*42b0*/  LDG.E.128 R8, [R8.64] ;  /* 0x0000002408087981 */ /* 0x000f22000c1e1d00 */
[----:B---3--:R-:W-:-:S05]  /*42c0*/  IMAD R32, R3, 0x2, R2 ;  /* 0x0000000203207824 */ /* 0x008fca00078e0202 */
[----:B------:R-:W0:Y:S02]  /*42d0*/  LDS.U16 R12, [R32+0x140] ;  /* 0x00014000200c7984 */ /* 0x000e240000000400 */
[----:B0-----:R-:W-:Y:S02]  /*42e0*/  HADD2.F32 R12, -RZ, R12.H0_H0 ;  /* 0x2000000cff0c7230 */ /* 0x001fe40000004100 */
[--C-:B----4-:R-:W-:Y:S02]  /*42f0*/  HADD2.F32 R28, -RZ, R10.reuse.H0_H0 ;  /* 0x2000000aff1c7230 */ /* 0x110fe40000004100 */
        /* <DEDUP_REMOVED lines=15> */
.L_x_2076:
[----:B------:R-:W-:Y:S05]  /*43f0*/  BSYNC B2 ;  /* 0x0000000000027941 */ /* 0x000fea0003800000 */
.L_x_2075:
[----:B------:R-:W-:Y:S02]  /*4400*/  IADD3 R22, R22, 0x10, RZ ;  /* 0x0000001016167810 */ /* 0x000fe40007ffe0ff */
.L_x_2074:
[----:B------:R-:W-:Y:S05]  /*4410*/  BSYNC B1 ;  /* 0x0000000000017941 */ /* 0x000fea0003800000 */
.L_x_2073:
[----:B------:R-:W-:-:S13]  /*4420*/  LOP3.LUT P1, RZ, R30, 0xfffffff0, RZ, 0xc0, !PT ;  /* 0xfffffff01eff7812 */ /* 0x000fda000782c0ff */
[----:B------:R-:W-:Y:S05]  /*4430*/  @!P1 BRA `(.L_x_2072) ;  /* 0x000006d000009947 */ /* 0x000fea0003800000 */
[----:B------:R-:W-:Y:S02]  /*4440*/  IMAD R9, R22, 0x2, R2 ;  /* 0x0000000216097824 */ /* 0x000fe400078e0202 */
[----:B------:R-:W-:Y:S02]  /*4450*/  IMAD.MOV.U32 R10, RZ, RZ, RZ ;  /* 0x000000ffff0a7224 */ /* 0x000fe400078e00ff */
[----:B------:R-:W-:Y:S02]  /*4460*/  IMAD R29, R144, -0x2, R9 ;  /* 0xfffffffe901d7824 */ /* 0x000fe400078e0209 */
.L_x_2081:
[C---:B------:R-:W-:Y:S01]  /*4470*/  ISETP.GE.AND P2, PT, R22.reuse, c[0x0][0x1d4], PT ;  /* 0x0000750016007a0c */ /* 0x040fe20003f46270 */
[----:B------:R-:W-:Y:S01]  /*4480*/  BSSY B1, `(.L_x_2077) ;  /* 0x0000033000017945 */ /* 0x000fe20003800000 */
[----:B---3--:R-:W-:Y:S01]  /*4490*/  IADD3 R33, R22, 0x10, RZ ;  /* 0x0000001016217810 */ /* 0x008fe20007ffe0ff */
        /* <DEDUP_REMOVED lines=30> */
[----:B------:R-:W0:Y:S04]  /*4680*/  LDS.U16 R11, [R31+0x140] ;  /* 0x000140001f0b7984 */ /* 0x000e280000000400 */
[----:B------:R-:W3:Y:S01]  /*4690*/  LDG.E.128 R12, [R8.64] ;  /* 0x00000024080c7981 */ /* 0x000ee2000c1e1d00 */
[----:B0-----:R-:W-:Y:S02]  /*46a0*/  HADD2.F32 R11, -RZ, R11.H0_H0 ;  /* 0x2000000bff0b7230 */ /* 0x001fe40000004100 */
[----:B---3--:R-:W-:Y:S02]  /*46b0*/  HADD2.F32 R28, -RZ, R12.H0_H0 ;  /* 0x2000000cff1c7230 */ /* 0x008fe40000004100 */
[----:B------:R-:W-:-:S02]  /*46c0*/  HADD2.F32 R30, -RZ, R13.H0_H0 ;  /* 0x2000000dff1e7230 */ /* 0x000fc40000004100 */
        /* <DEDUP_REMOVED lines=14> */
.L_x_2078:
[----:B------:R-:W-:Y:S05]  /*47b0*/  BSYNC B1 ;  /* 0x0000000000017941 */ /* 0x000fea0003800000 */
.L_x_2077:
        /* <DEDUP_REMOVED lines=48> */
.L_x_2080:
[----:B------:R-:W-:Y:S05]  /*4ac0*/  BSYNC B1 ;  /* 0x0000000000017941 */ /* 0x000fea0003800000 */
.L_x_2079:
[----:B------:R-:W-:Y:S02]  /*4ad0*/  IADD3 R22, R22, 0x20, RZ ;  /* 0x0000002016167810 */ /* 0x000fe40007ffe0ff */
[----:B------:R-:W-:Y:S02]  /*4ae0*/  IADD3 R10, R10, 0x40, RZ ;  /* 0x000000400a0a7810 */ /* 0x000fe40007ffe0ff */
[----:B------:R-:W-:-:S13]  /*4af0*/  ISETP.GE.AND P1, PT, R22, R17, PT ;  /* 0x000000111600720c */ /* 0x000fda0003f26270 */
[----:B------:R-:W-:Y:S05]  /*4b00*/  @!P1 BRA `(.L_x_2081) ;  /* 0xfffff96000009947 */ /* 0x000fea000383ffff */
.L_x_2072:
[----:B------:R-:W-:Y:S05]  /*4b10*/  BSYNC B0 ;  /* 0x0000000000007941 */ /* 0x000fea0003800000 */
.L_x_2071:
        /* <DEDUP_REMOVED lines=15> */
[----:B---3--:R-:W-:-:S02]  /*4c10*/  IMAD R32, R17, 0x2, R2 ;  /* 0x0000000211207824 */ /* 0x008fc400078e0202 */
        /* <DEDUP_REMOVED lines=9> */
[----:B------:R-:W3:Y:S03]  /*4cb0*/  LDG.E R24, [R24.64+0x4] ;  /* 0x0000042418187981 */ /* 0x000ee6000c1e1900 */
[----:B------:R-:W-:-:S05]  /*4cc0*/  LEA.HI.X.SX32 R13, R27, c[0x0][0x18c], 0x1, P1 ;  /* 0x000063001b0d7a11 */ /* 0x000fca00008f0eff */
[----:B------:R-:W4:Y:S02]  /*4cd0*/  LDG.E.64 R26, [R12.64] ;  /* 0x000000240c1a7981 */ /* 0x000f24000c1e1b00 */
[C-C-:B----4-:R-:W-:Y:S02]  /*4ce0*/  SHF.R.U64 R22, R26.reuse, 0x10, R27.reuse ;  /* 0x000000101a167819 */ /* 0x150fe4000000121b */
        /* <DEDUP_REMOVED lines=8> */
[----:B------:R-:W3:Y:S08]  /*4d70*/  I2F.S8 R19, R27 ;  /* 0x0000001b00137306 */ /* 0x000ef00000001400 */
[----:B------:R-:W-:Y:S08]  /*4d80*/  I2F.S16 R21, R21 ;  /* 0x0000001500157306 */ /* 0x000ff00000101400 */
[----:B------:R3:W0:Y:S08]  /*4d90*/  I2F.S8 R13, R22 ;  /* 0x00000016000d7306 */ /* 0x0006300000001400 */
[----:B------:R-:W4:Y:S08]  /*4da0*/  I2F.S8 R16, R26 ;  /* 0x0000001a00107306 */ /* 0x000f300000001400 */
[----:B------:R-:W2:Y:S08]  /*4db0*/  I2F.S8 R20, R20 ;  /* 0x0000001400147306 */ /* 0x000eb00000001400 */
[----:B------:R-:W1:Y:S08]  /*4dc0*/  I2F.S16 R2, R2 ;  /* 0x0000000200027306 */ /* 0x000e700000101400 */
[----:B------:R-:W1:Y:S08]  /*4dd0*/  I2F.S16 R17, R17 ;  /* 0x0000001100117306 */ /* 0x000e700000101400 */
[----:B------:R-:W1:Y:S01]  /*4de0*/  I2F.S16 R12, R12 ;  /* 0x0000000c000c7306 */ /* 0x000e620000101400 */
[----:B---3--:R-:W-:-:S02]  /*4df0*/  FMUL.FTZ R22, R19, R24 ;  /* 0x0000001813167220 */ /* 0x008fc40000410000 */
[-C--:B0-----:R-:W-:Y:S02]  /*4e00*/  FMUL.FTZ R19, R13, R24.reuse ;  /* 0x000000180d137220 */ /* 0x081fe40000410000 */
[-C--:B------:R-:W-:Y:S02]  /*4e10*/  FMUL.FTZ R25, R21, R24.reuse ;  /* 0x0000001815197220 */ /* 0x080fe40000410000 */
[-C--:B----4-:R-:W-:Y:S02]  /*4e20*/  FMUL.FTZ R16, R16, R24.reuse ;  /* 0x0000001810107220 */ /* 0x090fe40000410000 */
[-C--:B--2---:R-:W-:Y:S02]  /*4e30*/  FMUL.FTZ R20, R20, R24.reuse ;  /* 0x0000001814147220 */ /* 0x084fe40000410000 */
[-C--:B-1----:R-:W-:Y:S02]  /*4e40*/  FMUL.FTZ R13, R2, R24.reuse ;  /* 0x00000018020d7220 */ /* 0x082fe40000410000 */
[----:B------:R-:W-:-:S02]  /*4e50*/  FMUL.FTZ R21, R17, R24 ;  /* 0x0000001811157220 */ /* 0x000fc40000410000 */
[----:B------:R-:W-:Y:S01]  /*4e60*/  FMUL.FTZ R24, R12, R24 ;  /* 0x000000180c187220 */ /* 0x000fe20000410000 */
[----:B-----5:R-:W-:Y:S02]  /*4e70*/  F2FP.PACK_AB R31, R25, R20 ;  /* 0x00000014191f723e */ /* 0x020fe400000000ff */
[----:B------:R-:W-:Y:S02]  /*4e80*/  F2FP.PACK_AB R28, R13, R16 ;  /* 0x000000100d1c723e */ /* 0x000fe400000000ff */
[----:B------:R-:W-:Y:S02]  /*4e90*/  F2FP.PACK_AB R30, R21, R22 ;  /* 0x00000016151e723e */ /* 0x000fe400000000ff */
[----:B------:R-:W-:-:S04]  /*4ea0*/  F2FP.PACK_AB R29, R24, R19 ;  /* 0x00000013181d723e */ /* 0x000fc800000000ff */
.L_x_2084:
        /* <DEDUP_REMOVED lines=26> */
.L_x_2083:
[----:B0-----:R-:W-:Y:S05]  /*5050*/  BSYNC B0 ;  /* 0x0000000000007941 */ /* 0x001fea0003800000 */
.L_x_2082:
        /* <DEDUP_REMOVED lines=24> */
.L_x_2086:
[----:B------:R-:W-:Y:S05]  /*51e0*/  BSYNC B0 ;  /* 0x0000000000007941 */ /* 0x000fea0003800000 */
.L_x_2085:
[----:B------:R-:W-:Y:S01]  /*51f0*/  BAR.SYNC.DEFER_BLOCKING 0x0 ;  /* 0x0000000000007b1d */ /* 0x000fe20000010000 */
[----:B------:R-:W-:-:S05]  /*5200*/  ISETP.GT.U32.AND P6, PT, R2, 0x1e, PT ;  /* 0x0000001e0200780c */ /* 0x000fca0003fc4070 */
[----:B------:R-:W-:Y:S01]  /*5210*/  BSSY B0, `(.L_x_2087) ;  /* 0x0000013000007945 */ /* 0x000fe20003800000 */
[----:B------:R-:W-:Y:S05]  /*5220*/  @P3 BRA `(.L_x_2088) ;  /* 0x0000011000003947 */ /* 0x000fea0003800000 */
[----:B0-----:R-:W0:Y:S02]  /*5230*/  LDS.128 R4, [R3] ;  /* 0x0000000003047984 */ /* 0x001e240000000c00 */
[--C-:B0-----:R-:W-:Y:S02]  /*5240*/  HADD2.F32 R8, -RZ, R6.reuse.H0_H0 ;  /* 0x20000006ff087230 */ /* 0x101fe40000004100 */
[----:B------:R-:W-:Y:S02]  /*5250*/  HADD2.F32 R11, -RZ, R6.H1_H1 ;  /* 0x30000006ff0b7230 */ /* 0x000fe40000004100 */
[--C-:B------:R-:W-:Y:S01]  /*5260*/  HADD2.F32 R9, -RZ, R4.reuse.H0_H0 ;  /* 0x20000004ff097230 */ /* 0x100fe20000004100 */
        /* <DEDUP_REMOVED lines=9> */
[----:B------:R-:W-:Y:S01]  /*5300*/  HADD2.F32 R7, -RZ, R7.H1_H1 ;  /* 0x30000007ff077230 */ /* 0x000fe20000004100 */
[----:B------:R-:W-:-:S02]  /*5310*/  FADD.FTZ R41, R41, R4 ;  /* 0x0000000429297221 */ /* 0x000fc40000010000 */
[----:B------:R-:W-:Y:S02]  /*5320*/  FADD.FTZ R40, R40, R5 ;  /* 0x0000000528287221 */ /* 0x000fe40000010000 */
[----:B------:R-:W-:Y:S02]  /*5330*/  FADD.FTZ R44, R44, R7 ;  /* 0x000000072c2c7221 */ /* 0x000fe40000010000 */
.L_x_2088:
[----:B------:R-:W-:Y:S05]  /*5340*/  BSYNC B0 ;  /* 0x0000000000007941 */ /* 0x000fea0003800000 */
.L_x_2087:
        /* <DEDUP_REMOVED lines=8> */
.L_x_2090:
[----:B------:R-:W-:Y:S05]  /*53d0*/  BSYNC B0 ;  /* 0x0000000000007941 */ /* 0x000fea0003800000 */
.L_x_2089:
[----:B------:R-:W-:Y:S01]  /*53e0*/  BAR.SYNC.DEFER_BLOCKING 0x0 ;  /* 0x0000000000007b1d */ /* 0x000fe20000010000 */
[----:B------:R-:W-:-:S05]  /*53f0*/  ISETP.GT.AND P3, PT, R18, 0x3f, PT ;  /* 0x0000003f1200780c */ /* 0x000fca0003f64270 */
[----:B------:R-:W-:Y:S08]  /*5400*/  BSSY B0, `(.L_x_2091) ;  /* 0x0000013000007945 */ /* 0x000ff00003800000 */
[----:B------:R-:W-:Y:S05]  /*5410*/  @P3 BRA `(.L_x_2092) ;  /* 0x0000011000003947 */ /* 0x000fea0003800000 */
[----:B0-----:R-:W0:Y:S02]  /*5420*/  LDS.128 R4, [R3] ;  /* 0x0000000003047984 */ /* 0x001e240000000c00 */
[----:B0-----:R-:W-:-:S02]  /*5430*/  HADD2.F32 R8, -RZ, R6.H0_H0 ;  /* 0x20000006ff087230 */ /* 0x001fc40000004100 */
        /* <DEDUP_REMOVED lines=15> */
.L_x_2092:
[----:B------:R-:W-:Y:S05]  /*5530*/  BSYNC B0 ;  /* 0x0000000000007941 */ /* 0x000fea0003800000 */
.L_x_2091:
        /* <DEDUP_REMOVED lines=8> */
.L_x_2094:
[----:B------:R-:W-:Y:S05]  /*55c0*/  BSYNC B0 ;  /* 0x0000000000007941 */ /* 0x000fea0003800000 */
.L_x_2093:
        /* <DEDUP_REMOVED lines=20> */
.L_x_2096:
[----:B------:R-:W-:Y:S05]  /*5710*/  BSYNC B0 ;  /* 0x0000000000007941 */ /* 0x000fea0003800000 */
.L_x_2095:
        /* <DEDUP_REMOVED lines=8> */
.L_x_2098:
[----:B------:R-:W-:Y:S05]  /*57a0*/  BSYNC B0 ;  /* 0x0000000000007941 */ /* 0x000fea0003800000 */
.L_x_2097:
        /* <DEDUP_REMOVED lines=20> */
.L_x_2100:
[----:B------:R-:W-:Y:S05]  /*58f0*/  BSYNC B0 ;  /* 0x0000000000007941 */ /* 0x000fea0003800000 */
.L_x_2099:
        /* <DEDUP_REMOVED lines=16> */
.L_x_2101:
[----:B------:R-:W-:Y:S02]  /*5a00*/  IMAD.MOV.U32 R2, RZ, RZ, c[0x0][0x250] ;  /* 0x00009400ff027624 */ /* 0x000fe400078e00ff */
[----:B------:R-:W-:-:S05]  /*5a10*/  IMAD.MOV.U32 R3, RZ, RZ, c[0x0][0x254] ;  /* 0x00009500ff037624 */ /* 0x000fca00078e00ff */
[----:B------:R-:W4:Y:S01]  /*5a20*/  LDG.E R2, [R2.64] ;  /* 0x0000002402027981 */ /* 0x000f22000c1e1900 */
[----:B------:R-:W-:Y:S02]  /*5a30*/  IMAD.IADD R23, R23, 0x1, R0 ;  /* 0x0000000117177824 */ /* 0x000fe400078e0200 */
[C---:B----4-:R-:W-:Y:S02]  /*5a40*/  FMUL.FTZ R41, R2.reuse, R41 ;  /* 0x0000002902297220 */ /* 0x050fe40000410000 */
        /* <DEDUP_REMOVED lines=9> */
[----:B------:R-:W4:Y:S01]  /*5ae0*/  F2I.S8.NTZ R40, R40 ;  /* 0x0000002800287305 */ /* 0x000f220000202100 */
[----:B0-----:R-:W-:-:S04]  /*5af0*/  PRMT R3, R41, 0x8880, RZ ;  /* 0x0000888029037816 */ /* 0x001fc800000000ff */
[----:B------:R-:W-:-:S03]  /*5b00*/  PRMT R3, R3, 0x7710, RZ ;  /* 0x0000771003037816 */ /* 0x000fc600000000ff */
[----:B------:R-:W0:Y:S01]  /*5b10*/  F2I.S8.NTZ R39, R39 ;  /* 0x0000002700277305 */ /* 0x000e220000202100 */
[----:B-1----:R-:W-:Y:S02]  /*5b20*/  PRMT R4, R37, 0x8880, RZ ;  /* 0x0000888025047816 */ /* 0x002fe400000000ff */
[----:B------:R-:W-:Y:S02]  /*5b30*/  LOP3.LUT R10, R3, 0xff, RZ, 0xc0, !PT ;  /* 0x000000ff030a7812 */ /* 0x000fe400078ec0ff */
[----:B------:R-:W-:Y:S02]  /*5b40*/  PRMT R4, R4, 0x7710, RZ ;  /* 0x0000771004047816 */ /* 0x000fe400000000ff */
[----:B----4-:R-:W-:Y:S01]  /*5b50*/  PRMT R5, R40, 0x8880, RZ ;  /* 0x0000888028057816 */ /* 0x010fe200000000ff */
[----:B------:R-:W1:Y:S01]  /*5b60*/  F2I.S8.NTZ R42, R42 ;  /* 0x0000002a002a7305 */ /* 0x000e620000202100 */
[----:B------:R-:W-:Y:S02]  /*5b70*/  LOP3.LUT R8, R4, 0xff, RZ, 0xc0, !PT ;  /* 0x000000ff04087812 */ /* 0x000fe400078ec0ff */
[----:B------:R-:W-:-:S02]  /*5b80*/  PRMT R5, R5, 0x7710, RZ ;  /* 0x0000771005057816 */ /* 0x000fc400000000ff */
[----:B------:R-:W-:Y:S02]  /*5b90*/  SHF.L.U64.HI R4, R10, 0x8, RZ ;  /* 0x000000080a047819 */ /* 0x000fe400000102ff */
[----:B------:R-:W-:Y:S01]  /*5ba0*/  LOP3.LUT R7, R5, 0xff, RZ, 0xc0, !PT ;  /* 0x000000ff05077812 */ /* 0x000fe200078ec0ff */
[----:B------:R-:W4:Y:S01]  /*5bb0*/  F2I.S8.NTZ R38, R38 ;  /* 0x0000002600267305 */ /* 0x000f220000202100 */
        /* <DEDUP_REMOVED lines=10> */
[----:B----4-:R-:W-:Y:S02]  /*5c60*/  PRMT R38, R38, 0x8880, RZ ;  /* 0x0000888026267816 */ /* 0x010fe400000000ff */
        /* <DEDUP_REMOVED lines=19> */
.L_x_2047:
[----:B0-----:R-:W-:Y:S01]  /*5da0*/  IMAD.MOV.U32 R3, RZ, RZ, 0x10 ;  /* 0x00000010ff037424 */ /* 0x001fe200078e00ff */
[----:B------:R-:W-:Y:S01]  /*5db0*/  MOV R4, 0x5df0 ;  /* 0x00005df000047802 */ /* 0x000fe20000000f00 */
[----:B------:R-:W-:Y:S02]  /*5dc0*/  IMAD.MOV.U32 R0, RZ, RZ, 0x1f ;  /* 0x0000001fff007424 */ /* 0x000fe400078e00ff */
[----:B------:R-:W-:Y:S02]  /*5dd0*/  IMAD.MOV.U32 R7, RZ, RZ, -0x1 ;  /* 0xffffffffff077424 */ /* 0x000fe400078e00ff */
[----:B-----5:R-:W-:Y:S05]  /*5de0*/  CALL.REL.NOINC `($__internal_15_$__cuda_sm70_shflsync_bfly_p) ;  /* 0x000001b000007944 */ /* 0x020fea0003c00000 */
[----:B01----:R-:W-:Y:S05]  /*5df0*/  BRA `(.L_x_2102) ;  /* 0xffffbc0000007947 */ /* 0x003fea000383ffff */
.L_x_2048:
[----:B0-----:R-:W-:Y:S01]  /*5e00*/  IMAD.MOV.U32 R6, RZ, RZ, R9 ;  /* 0x000000ffff067224 */ /* 0x001fe200078e0009 */
[----:B------:R-:W-:Y:S01]  /*5e10*/  MOV R4, 0x5e60 ;  /* 0x00005e6000047802 */ /* 0x000fe20000000f00 */
[----:B------:R-:W-:Y:S02]  /*5e20*/  IMAD.MOV.U32 R3, RZ, RZ, 0x8 ;  /* 0x00000008ff037424 */ /* 0x000fe400078e00ff */
[----:B------:R-:W-:Y:S02]  /*5e30*/  IMAD.MOV.U32 R0, RZ, RZ, 0x1f ;  /* 0x0000001fff007424 */ /* 0x000fe400078e00ff */
[----:B------:R-:W-:-:S02]  /*5e40*/  IMAD.MOV.U32 R7, RZ, RZ, -0x1 ;  /* 0xffffffffff077424 */ /* 0x000fc400078e00ff */
[----:B-----5:R-:W-:Y:S05]  /*5e50*/  CALL.REL.NOINC `($__internal_15_$__cuda_sm70_shflsync_bfly_p) ;  /* 0x0000014000007944 */ /* 0x020fea0003c00000 */
[----:B01----:R-:W-:Y:S01]  /*5e60*/  FADD.FTZ R6, R9, R0 ;  /* 0x0000000009067221 */ /* 0x003fe20000010000 */
[----:B------:R-:W-:Y:S01]  /*5e70*/  MOV R4, 0x5ec0 ;  /* 0x00005ec000047802 */ /* 0x000fe20000000f00 */
[----:B------:R-:W-:-:S02]  /*5e80*/  IMAD.MOV.U32 R3, RZ, RZ, 0x4 ;  /* 0x00000004ff037424 */ /* 0x000fc400078e00ff */
[----:B------:R-:W-:Y:S02]  /*5e90*/  IMAD.MOV.U32 R0, RZ, RZ, 0x1f ;  /* 0x0000001fff007424 */ /* 0x000fe400078e00ff */
[----:B------:R-:W-:Y:S02]  /*5ea0*/  IMAD.MOV.U32 R7, RZ, RZ, -0x1 ;  /* 0xffffffffff077424 */ /* 0x000fe400078e00ff */
[----:B------:R-:W-:Y:S05]  /*5eb0*/  CALL.REL.NOINC `($__internal_15_$__cuda_sm70_shflsync_bfly_p) ;  /* 0x000000e000007944 */ /* 0x000fea0003c00000 */
[----:B01----:R-:W-:Y:S01]  /*5ec0*/  FADD.FTZ R6, R6, R0 ;  /* 0x0000000006067221 */ /* 0x003fe20000010000 */
[----:B------:R-:W-:Y:S01]  /*5ed0*/  MOV R4, 0x5f20 ;  /* 0x00005f2000047802 */ /* 0x000fe20000000f00 */
[----:B------:R-:W-:Y:S02]  /*5ee0*/  IMAD.MOV.U32 R3, RZ, RZ, 0x2 ;  /* 0x00000002ff037424 */ /* 0x000fe400078e00ff */
[----:B------:R-:W-:Y:S02]  /*5ef0*/  IMAD.MOV.U32 R0, RZ, RZ, 0x1f ;  /* 0x0000001fff007424 */ /* 0x000fe400078e00ff */
[----:B------:R-:W-:Y:S02]  /*5f00*/  IMAD.MOV.U32 R7, RZ, RZ, -0x1 ;  /* 0xffffffffff077424 */ /* 0x000fe400078e00ff */
[----:B------:R-:W-:Y:S05]  /*5f10*/  CALL.REL.NOINC `($__internal_15_$__cuda_sm70_shflsync_bfly_p) ;  /* 0x0000008000007944 */ /* 0x000fea0003c00000 */
[----:B01----:R-:W-:Y:S01]  /*5f20*/  FADD.FTZ R6, R6, R0 ;  /* 0x0000000006067221 */ /* 0x003fe20000010000 */
[----:B------:R-:W-:Y:S01]  /*5f30*/  MOV R4, 0x5f80 ;  /* 0x00005f8000047802 */ /* 0x000fe20000000f00 */
[----:B------:R-:W-:-:S02]  /*5f40*/  IMAD.MOV.U32 R3, RZ, RZ, 0x1 ;  /* 0x00000001ff037424 */ /* 0x000fc400078e00ff */
[----:B------:R-:W-:Y:S02]  /*5f50*/  IMAD.MOV.U32 R0, RZ, RZ, 0x1f ;  /* 0x0000001fff007424 */ /* 0x000fe400078e00ff */
[----:B------:R-:W-:Y:S02]  /*5f60*/  IMAD.MOV.U32 R7, RZ, RZ, -0x1 ;  /* 0xffffffffff077424 */ /* 0x000fe400078e00ff */
[----:B------:R-:W-:Y:S05]  /*5f70*/  CALL.REL.NOINC `($__internal_15_$__cuda_sm70_shflsync_bfly_p) ;  /* 0x0000002000007944 */ /* 0x000fea0003c00000 */
[----:B-1----:R-:W-:Y:S01]  /*5f80*/  IMAD.MOV.U32 R5, RZ, RZ, R0 ;  /* 0x000000ffff057224 */ /* 0x002fe200078e0000 */
[----:B0-----:R-:W-:Y:S05]  /*5f90*/  BRA `(.L_x_2103) ;  /* 0xffffbaf000007947 */ /* 0x001fea000383ffff */
        .weak           $__internal_15_$__cuda_sm70_shflsync_bfly_p
        .type           $__internal_15_$__cuda_sm70_shflsync_bfly_p,@function
        .size           $__internal_15_$__cuda_sm70_shflsync_bfly_p,(.L_x_2688 - $__internal_15_$__cuda_sm70_shflsync_bfly_p)
$__internal_15_$__cuda_sm70_shflsync_bfly_p:
[----:B------:R-:W-:Y:S01]  /*5fa0*/  IMAD.MOV.U32 R5, RZ, RZ, 0x0 ;  /* 0x00000000ff057424 */ /* 0x000fe200078e00ff */
[----:B------:R-:W-:Y:S04]  /*5fb0*/  WARPSYNC R7 ;  /* 0x0000000700007348 */ /* 0x000fe80003800000 */
[----:B------:R0:W1:Y:S01]  /*5fc0*/  SHFL.BFLY PT, R0, R6, R3, R0 ;  /* 0x0c00000306007389 */ /* 0x00006200000e0000 */
[----:B------:R-:W-:Y:S05]  /*5fd0*/  RET.REL.NODEC R4 `(_ZN4mmha33masked_multihead_attention_kernelItLi128ELi128ELi1ELi16ELi256ELb0ELb0EEEv26Multihead_attention_paramsIT_XT5_EE) ;  /* 0xffffa02004007950 */ /* 0x000fea0003c3ffff */
.L_x_2104:
        /* <DEDUP_REMOVED lines=10> */
.L_x_2688:


//--------------------- .text._ZN4mmha33masked_multihead_attention_kernelItLi128ELi128ELi2ELi16ELi128ELb0ELb0EEEv26Multihead_attention_paramsIT_XT5_EE --------------------------
	.section	.text._ZN4mmha33masked_multihead_attention_kernelItLi128ELi128ELi2ELi16ELi128ELb0ELb0EEEv26Multihead_attention_paramsIT_XT5_EE,"ax",@progbits
	.sectioninfo	@"SHI_REGISTERS=93"
	.align	128
        .global         _ZN4mmha33masked_multihead_attention_kernelItLi128ELi128ELi2ELi16ELi128ELb0ELb0EEEv26Multihead_attention_paramsIT_XT5_EE
        .type           _ZN4mmha33masked_multihead_attention_kernelItLi128ELi128ELi2ELi16ELi128ELb0ELb0EEEv26Multihead_attention_paramsIT_XT5_EE,@function
        .size           _ZN4mmha33masked_multihead_attention_kernelItLi128ELi128ELi2ELi16ELi128ELb0ELb0EEEv26Multihead_attention_paramsIT_XT5_EE,(.L_x_2689 - _ZN4mmha33masked_multihead_attention_kernelItLi128ELi128ELi2ELi16ELi128ELb0ELb0EEEv26Multihead_attention_paramsIT_XT5_EE)
        .other          _ZN4mmha33masked_multihead_attention_kernelItLi128ELi128ELi2ELi16ELi128ELb0ELb0EEEv26Multihead_attention_paramsIT_XT5_EE,@"STO_CUDA_ENTRY STV_DEFAULT"
_ZN4mmha33masked_multihead_attention_kernelItLi128ELi128ELi2ELi16ELi128ELb0ELb0EEEv26Multihead_attention_paramsIT_XT5_EE:
.text._ZN4mmha33masked_multihead_attention_kernelItLi128ELi128ELi2ELi16ELi128ELb0ELb0EEEv26Multihead_attention_paramsIT_XT5_EE:
        /* <DEDUP_REMOVED lines=14> */
.L_x_2105:
        /* <DEDUP_REMOVED lines=53> */
[----:B------:R1:W4:Y:S01]  /*0430*/  F2I.FTZ.U32.TRUNC.NTZ R5, R4 ;  /* 0x0000000400057305 */ /* 0x000322000021f000 */
[----:B------:R-:W-:Y:S01]  /*0440*/  ULDC UR4, c[0x0][0x210] ;  /* 0x0000840000047ab9 */ /* 0x000fe20000000800 */
[----:B-1----:R-:W-:Y:S02]  /*0450*/  IMAD.MOV.U32 R4, RZ, RZ, RZ ;  /* 0x000000ffff047224 */ /* 0x002fe400078e00ff */
[----:B----4-:R-:W-:-:S04]  /*0460*/  IMAD.MOV R8, RZ, RZ, -R5 ;  /* 0x000000ffff087224 */ /* 0x010fc800078e0a05 */
[----:B0-----:R-:W-:-:S04]  /*0470*/  IMAD R3, R8, R7, RZ ;  /* 0x0000000708037224 */ /* 0x001fc800078e02ff */
        /* <DEDUP_REMOVED lines=69> */
.L_x_2107:
[----:B0-----:R-:W-:Y:S02]  /*08d0*/  CS2R R22, SRZ ;  /* 0x0000000000167805 */ /* 0x001fe4000001ff00 */
.L_x_2108:
[----:B------:R-:W-:Y:S05]  /*08e0*/  BSYNC B0 ;  /* 0x0000000000007941 */ /* 0x000fea0003800000 */
.L_x_2106:
        /* <DEDUP_REMOVED lines=14> */
.L_x_2110:
[----:B0-----:R-:W-:-:S04]  /*09d0*/  IADD3 R2, P0, R6, c[0x0][0x178], RZ ;  /* 0x00005e0006027a10 */ /* 0x001fc80007f1e0ff */
        /* <DEDUP_REMOVED lines=19> */
.L_x_2111:
[----:B------:R-:W-:Y:S05]  /*0b10*/  BSYNC B0 ;  /* 0x0000000000007941 */ /* 0x000fea0003800000 */
.L_x_2109:
        /* <DEDUP_REMOVED lines=87> */
[----:B------:R0:W2:Y:S01]  /*1090*/  LDC.64 R2, c[0x4][R0] ;  /* 0x0100000000027b82 */ /* 0x0000a20000000a00 */
        /* <DEDUP_REMOVED lines=14> */
[----:B-12---:R-:W-:Y:S05]  /*1180*/  CALL.ABS.NOINC R2 ;  /* 0x0000000002007343 */ /* 0x006fea0003c00000 */
.L_x_2114:
        /* <DEDUP_REMOVED lines=87> */
.L_x_2118:
[----:B------:R-:W-:Y:S05]  /*1700*/  BSYNC B1 ;  /* 0x0000000000017941 */ /* 0x000fea0003800000 */
.L_x_2117:
        /* <DEDUP_REMOVED lines=8> */
.L_x_2116:
[----:B------:R-:W-:Y:S05]  /*1790*/  BSYNC B0 ;  /* 0x0000000000007941 */ /* 0x000fea0003800000 */
.L_x_2115:
[----:B------:R-:W-:Y:S06]  /*17a0*/  BAR.SYNC.DEFER_BLOCKING 0x0 ;  /* 0x0000000000007b1d */ /* 0x000fec0000010000 */
[----:B0-----:R0:W3:Y:S04]  /*17b0*/  @P6 LDS.64 R22, [R12] ;  /* 0x000000000c166984 */ /* 0x0010e80000000a00 */
[----:B------:R0:W4:Y:S04]  /*17c0*/  @P6 LDS.64 R18, [R13] ;  /* 0x000000000d126984 */ /* 0x0001280000000a00 */
[----:B------:R-:W-:Y:S06]  /*17d0*/  BAR.SYNC.DEFER_BLOCKING 0x0 ;  /* 0x0000000000007b1d */ /* 0x000fec0000010000 */
[----:B------:R-:W-:Y:S05]  /*17e0*/  BRA `(.L_x_2113) ;  /* 0x0000036000007947 */ /* 0x000fea0003800000 */
.L_x_2112:
        /* <DEDUP_REMOVED lines=53> */
.L_x_2119:
[----:B------:R-:W-:Y:S05]  /*1b40*/  BSYNC B0 ;  /* 0x0000000000007941 */ /* 0x000fea0003800000 */
.L_x_2113:
[----:B0-----:R-:W-:Y:S01]  /*1b50*/  ISETP.GT.AND P0, PT, R17, 0x1f, PT ;  /* 0x0000001f1100780c */ /* 0x001fe20003f04270 */
[----:B------:R-:W-:Y:S01]  /*1b60*/  BSSY B0, `(.L_x_2120) ;  /* 0x0000021000007945 */ /* 0x000fe20003800000 */
[----:B--2---:R-:W-:-:S11]  /*1b70*/  IMAD.MOV.U32 R2, RZ, RZ, RZ ;  /* 0x000000ffff027224 */ /* 0x004fd600078e00ff */
[----:B------:R-:W-:Y:S05]  /*1b80*/  @P0 BRA `(.L_x_2121) ;  /* 0x000001e000000947 */ /* 0x000fea0003800000 */
[C---:B------:R-:W-:Y:S01]  /*1b90*/  LEA.HI R0, R17.reuse, R17, RZ, 0x1 ;  /* 0x0000001111007211 */ /* 0x040fe200078f08ff */
[----:B---34-:R-:W-:Y:S01]  /*1ba0*/  HMUL2 R9, R23, R19 ;  /* 0x0000001317097232 */ /* 0x018fe20000000000 */
[----:B------:R0:W-:Y:S02]  /*1bb0*/  STS.64 [R17.X8+0x20], R22 ;  /* 0x0000201611007388 */ /* 0x0001e40000008a00 */
[C---:B------:R-:W-:Y:S01]  /*1bc0*/  LOP3.LUT R2, R0.reuse, 0x3ffffffe, RZ, 0xc0, !PT ;  /* 0x3ffffffe00027812 */ /* 0x040fe200078ec0ff */
[----:B------:R-:W-:Y:S02]  /*1bd0*/  IMAD.SHL.U32 R0, R0, 0x4, RZ ;  /* 0x0000000400007824 */ /* 0x000fe400078e00ff */
[----:B------:R-:W-:Y:S02]  /*1be0*/  HFMA2.MMA R9, R22, R18, R9 ;  /* 0x0000001216097235 */ /* 0x000fe40000000009 */
[----:B------:R-:W-:Y:S01]  /*1bf0*/  IMAD.IADD R3, R17, 0x1, -R2 ;  /* 0x0000000111037824 */ /* 0x000fe200078e0a02 */
[----:B------:R-:W-:Y:S01]  /*1c00*/  LOP3.LUT R0, R0, 0xfffffff8, RZ, 0xc0, !PT ;  /* 0xfffffff800007812 */ /* 0x000fe200078ec0ff */
[----:B------:R-:W-:-:S02]  /*1c10*/  IMAD.MOV.U32 R2, RZ, RZ, 0x2 ;  /* 0x00000002ff027424 */ /* 0x000fc400078e00ff */
[----:B------:R-:W-:Y:S01]  /*1c20*/  IMAD R3, R16, 0x2, R3 ;  /* 0x0000000210037824 */ /* 0x000fe200078e0203 */
[----:B------:R-:W-:-:S03]  /*1c30*/  IADD3 R0, R0, UR42, RZ ;  /* 0x0000002a00007c10 */ /* 0x000fc6000fffe0ff */
[----:B------:R-:W-:-:S04]  /*1c40*/  IMAD.SHL.U32 R3, R3, 0x4, RZ ;  /* 0x0000000403037824 */ /* 0x000fc800078e00ff */
[----:B------:R-:W-:Y:S01]  /*1c50*/  IMAD R3, R0, c[0x0][0x1d4], R3 ;  /* 0x0000750000037a24 */ /* 0x000fe200078e0203 */
[--C-:B------:R-:W-:Y:S02]  /*1c60*/  HADD2.F32 R0, -RZ, R9.reuse.H0_H0 ;  /* 0x20000009ff007230 */ /* 0x100fe40000004100 */
[----:B------:R-:W-:Y:S01]  /*1c70*/  HADD2.F32 R9, -RZ, R9.H1_H1 ;  /* 0x30000009ff097230 */ /* 0x000fe20000004100 */
[----:B------:R-:W-:-:S04]  /*1c80*/  IMAD.WIDE R2, R3, R2, c[0x0][0x198] ;  /* 0x0000660003027625 */ /* 0x000fc800078e0202 */
[----:B------:R-:W-:Y:S01]  /*1c90*/  FADD.FTZ R9, R0, R9 ;  /* 0x0000000900097221 */ /* 0x000fe20000010000 */
[----:B------:R0:W-:Y:S01]  /*1ca0*/  STG.E.64 [R2.64], R18 ;  /* 0x0000001202007986 */ /* 0x0001e2000c101b24 */
[----:B------:R-:W-:Y:S05]  /*1cb0*/  BRA.DIV ~URZ, `(.L_x_2122) ;  /* 0x000041e27f007947 */ /* 0x000fea000b800000 */
[----:B------:R2:W3:Y:S02]  /*1cc0*/  SHFL.BFLY PT, R0, R9, 0x10, 0x1f ;  /* 0x0e001f0009007f89 */ /* 0x0004e400000e0000 */
.L_x_2177:
        /* <DEDUP_REMOVED lines=9> */
.L_x_2178:
[----:B0-2---:R-:W-:Y:S02]  /*1d60*/  FADD.FTZ R2, R5, R2 ;  /* 0x0000000205027221 */ /* 0x005fe40000010000 */
.L_x_2121:
[----:B------:R-:W-:Y:S05]  /*1d70*/  BSYNC B0 ;  /* 0x0000000000007941 */ /* 0x000fea0003800000 */
.L_x_2120:
        /* <DEDUP_REMOVED lines=21> */
.L_x_2125:
[----:B------:R0:W-:Y:S02]  /*1ed0*/  STS [R7.X4+0x120], R0 ;  /* 0x0001200007007388 */ /* 0x0001e40000004800 */
.L_x_2124:
        /* <DEDUP_REMOVED lines=22> */
[----:B0-----:R0:W2:Y:S01]  /*2040*/  LDS.64 R6, [R2.X8+0x20] ;  /* 0x0000200002067984 */ /* 0x0010a20000008a00 */
[----:B------:R-:W-:-:S02]  /*2050*/  IMAD.MOV.U32 R4, RZ, RZ, c[0x0][0x220] ;  /* 0x00008800ff047624 */ /* 0x000fc400078e00ff */
[----:B------:R-:W-:Y:S01]  /*2060*/  IMAD R70, R3, c[0x0][0x1d4], R70 ;  /* 0x0000750003467a24 */ /* 0x000fe200078e0246 */
[----:B------:R0:W4:Y:S01]  /*2070*/  LDS.64 R8, [R2.X8+0x30] ;  /* 0x0000300002087984 */ /* 0x0001220000008a00 */
[----:B------:R-:W-:Y:S02]  /*2080*/  IMAD.MOV.U32 R40, RZ, RZ, 0x2 ;  /* 0x00000002ff287424 */ /* 0x000fe400078e00ff */
[----:B------:R-:W-:Y:S01]  /*2090*/  IMAD.U32 R41, RZ, RZ, UR47 ;  /* 0x0000002fff297e24 */ /* 0x000fe2000f8e00ff */
[----:B------:R0:W3:Y:S01]  /*20a0*/  LDS.64 R10, [R2.X8+0x40] ;  /* 0x00004000020a7984 */ /* 0x0000e20000008a00 */
[----:B------:R-:W-:Y:S01]  /*20b0*/  IMAD R71, R71, R4, UR43 ;  /* 0x0000002b47477e24 */ /* 0x000fe2000f8e0204 */
[----:B------:R-:W-:Y:S01]  /*20c0*/  SHF.R.S32.HI R74, RZ, 0x1f, R70 ;  /* 0x0000001fff4a7819 */ /* 0x000fe20000011446 */
[----:B------:R-:W-:Y:S01]  /*20d0*/  IMAD.WIDE R40, R40, R41, c[0x0][0x228] ;  /* 0x00008a0028287625 */ /* 0x000fe200078e0229 */
[----:B------:R0:W1:Y:S04]  /*20e0*/  LDS.64 R12, [R2.X8+0x50] ;  /* 0x00005000020c7984 */ /* 0x0000680000008a00 */
[----:B------:R0:W0:Y:S04]  /*20f0*/  LDS.64 R14, [R2.X8+0x60] ;  /* 0x00006000020e7984 */ /* 0x0000280000008a00 */
[----:B----4-:R4:W0:Y:S04]  /*2100*/  LDS.64 R18, [R2.X8+0x70] ;  /* 0x0000700002127984 */ /* 0x0108280000008a00 */
[----:B------:R4:W0:Y:S04]  /*2110*/  LDS.64 R20, [R2.X8+0x80] ;  /* 0x0000800002147984 */ /* 0x0008280000008a00 */
[----:B---3--:R4:W3:Y:S04]  /*2120*/  LDS.64 R22, [R2.X8+0x90] ;  /* 0x0000900002167984 */ /* 0x0088e80000008a00 */
[----:B------:R4:W0:Y:S04]  /*2130*/  LDS.64 R24, [R2.X8+0xa0] ;  /* 0x0000a00002187984 */ /* 0x0008280000008a00 */
[----:B------:R4:W0:Y:S04]  /*2140*/  LDS.64 R26, [R2.X8+0xb0] ;  /* 0x0000b000021a7984 */ /* 0x0008280000008a00 */
[----:B------:R4:W0:Y:S04]  /*2150*/  LDS.64 R28, [R2.X8+0xc0] ;  /* 0x0000c000021c7984 */ /* 0x0008280000008a00 */
[----:B------:R4:W0:Y:S04]  /*2160*/  LDS.64 R30, [R2.X8+0xd0] ;  /* 0x0000d000021e7984 */ /* 0x0008280000008a00 */
[----:B------:R4:W0:Y:S04]  /*2170*/  LDS.64 R32, [R2.X8+0xe0] ;  /* 0x0000e00002207984 */ /* 0x0008280000008a00 */
[----:B------:R4:W0:Y:S04]  /*2180*/  LDS.64 R34, [R2.X8+0xf0] ;  /* 0x0000f00002227984 */ /* 0x0008280000008a00 */
[----:B------:R4:W0:Y:S04]  /*2190*/  LDS.64 R36, [R2.X8+0x100] ;  /* 0x0001000002247984 */ /* 0x0008280000008a00 */
[----:B-12---:R4:W0:Y:S02]  /*21a0*/  LDS.64 R38, [R2.X8+0x110] ;  /* 0x0001100002267984 */ /* 0x0068240000008a00 */
.L_x_2131:
[----:B------:R-:W-:Y:S01]  /*21b0*/  IABS R78, c[0x0][0x1d4] ;  /* 0x00007500004e7a13 */ /* 0x000fe20000000000 */
[----:B------:R-:W-:Y:S01]  /*21c0*/  IMAD.MOV.U32 R76, RZ, RZ, RZ ;  /* 0x000000ffff4c7224 */ /* 0x000fe200078e00ff */
[----:B------:R-:W-:-:S02]  /*21d0*/  IABS R80, R72 ;  /* 0x0000004800507213 */ /* 0x000fc40000000000 */
[----:B------:R-:W1:Y:S01]  /*21e0*/  I2F.RP R79, R78 ;  /* 0x0000004e004f7306 */ /* 0x000e620000209400 */
[C---:B------:R-:W-:Y:S02]  /*21f0*/  ISETP.GE.AND P2, PT, R72.reuse, RZ, PT ;  /* 0x000000ff4800720c */ /* 0x040fe40003f46270 */
[----:B------:R-:W-:Y:S02]  /*2200*/  ISETP.NE.AND P3, PT, RZ, c[0x0][0x1d4], PT ;  /* 0x00007500ff007a0c */ /* 0x000fe40003f65270 */
[----:B------:R-:W-:-:S03]  /*2210*/  ISETP.GE.AND P1, PT, R72, UR43, PT ;  /* 0x0000002b48007c0c */ /* 0x000fc6000bf26270 */
        /* <DEDUP_REMOVED lines=16> */
[----:B------:R-:W-:-:S05]  /*2320*/  @!P3 LOP3.LUT R76, RZ, c[0x0][0x1d4], RZ, 0x33, !PT ;  /* 0x00007500ff4cba12 */ /* 0x000fca00078e33ff */
[C---:B------:R-:W-:Y:S01]  /*2330*/  @!P1 IMAD.SHL.U32 R75, R76.reuse, 0x8, RZ ;  /* 0x000000084c4b9824 */ /* 0x040fe200078e00ff */
[----:B------:R-:W-:-:S04]  /*2340*/  IADD3 R76, R76, c[0x0][0x1d4], RZ ;  /* 0x000075004c4c7a10 */ /* 0x000fc80007ffe0ff */
[----:B------:R-:W-:Y:S01]  /*2350*/  @!P1 IADD3 R77, P0, R70, R75, RZ ;  /* 0x0000004b464d9210 */ /* 0x000fe20007f1e0ff */
[C---:B------:R-:W-:Y:S01]  /*2360*/  @!P1 IMAD.SHL.U32 R79, R76.reuse, 0x8, RZ ;  /* 0x000000084c4f9824 */ /* 0x040fe200078e00ff */
[----:B------:R-:W-:Y:S02]  /*2370*/  IADD3 R81, R76, c[0x0][0x1d4], RZ ;  /* 0x000075004c517a10 */ /* 0x000fe40007ffe0ff */
[----:B------:R-:W-:Y:S02]  /*2380*/  @!P1 LEA.HI.X.SX32 R78, R75, R74, 0x1, P0 ;  /* 0x0000004a4b4e9211 */ /* 0x000fe400000f0eff */
[C---:B------:R-:W-:Y:S01]  /*2390*/  IADD3 R75, R81.reuse, c[0x0][0x1d4], RZ ;  /* 0x00007500514b7a10 */ /* 0x040fe20007ffe0ff */
[----:B------:R-:W-:Y:S01]  /*23a0*/  @!P1 IMAD.SHL.U32 R81, R81, 0x8, RZ ;  /* 0x0000000851519824 */ /* 0x000fe200078e00ff */
[----:B------:R-:W-:Y:S02]  /*23b0*/  @!P1 LEA R76, P0, R77, c[0x0][0x198], 0x1 ;  /* 0x000066004d4c9a11 */ /* 0x000fe400078008ff */
[----:B------:R-:W-:Y:S01]  /*23c0*/  @!P1 IADD3 R80, P2, R70, R79, RZ ;  /* 0x0000004f46509210 */ /* 0x000fe20007f5e0ff */
[----:B------:R-:W-:Y:S01]  /*23d0*/  @!P1 IMAD.SHL.U32 R83, R75, 0x8, RZ ;  /* 0x000000084b539824 */ /* 0x000fe200078e00ff */
[----:B------:R-:W-:-:S02]  /*23e0*/  @!P1 LEA.HI.X R77, R77, c[0x0][0x19c], R78, 0x1, P0 ;  /* 0x000067004d4d9a11 */ /* 0x000fc400000f0c4e */
[-C--:B------:R-:W-:Y:S02]  /*23f0*/  @!P1 LEA.HI.X.SX32 R79, R79, R74.reuse, 0x1, P2 ;  /* 0x0000004a4f4f9211 */ /* 0x080fe400010f0eff */
[----:B------:R-:W-:Y:S01]  /*2400*/  @!P1 LEA R78, P0, R80, c[0x0][0x198], 0x1 ;  /* 0x00006600504e9a11 */ /* 0x000fe200078008ff */
[----:B------:R1:W2:Y:S01]  /*2410*/  @!P1 LDG.E.64 R4, [R76.64] ;  /* 0x000000244c049981 */ /* 0x0002a2000c1e1b00 */
[C---:B------:R-:W-:Y:S02]  /*2420*/  @!P1 IADD3 R85, P2, R70.reuse, R81, RZ ;  /* 0x0000005146559210 */ /* 0x040fe40007f5e0ff */
[----:B------:R-:W-:Y:S02]  /*2430*/  @!P1 IADD3 R84, P3, R70, R83, RZ ;  /* 0x0000005346549210 */ /* 0x000fe40007f7e0ff */
[----:B------:R-:W-:Y:S02]  /*2440*/  @!P1 LEA.HI.X R79, R80, c[0x0][0x19c], R79, 0x1, P0 ;  /* 0x00006700504f9a11 */ /* 0x000fe400000f0c4f */
[----:B------:R-:W-:-:S02]  /*2450*/  @!P1 LEA.HI.X.SX32 R86, R81, R74, 0x1, P2 ;  /* 0x0000004a51569211 */ /* 0x000fc400010f0eff */
[----:B------:R-:W-:Y:S01]  /*2460*/  @!P1 LEA.HI.X.SX32 R81, R83, R74, 0x1, P3 ;  /* 0x0000004a53519211 */ /* 0x000fe200018f0eff */
[----:B0---4-:R0:W4:Y:S01]  /*2470*/  @!P1 LDG.E.64 R2, [R78.64] ;  /* 0x000000244e029981 */ /* 0x011122000c1e1b00 */
[C---:B------:R-:W-:Y:S02]  /*2480*/  @!P1 LEA R80, P2, R84.reuse, c[0x0][0x198], 0x1 ;  /* 0x0000660054509a11 */ /* 0x040fe400078408ff */
[----:B------:R-:W-:Y:S02]  /*2490*/  @!P1 LEA R82, P0, R85, c[0x0][0x198], 0x1 ;  /* 0x0000660055529a11 */ /* 0x000fe400078008ff */
[----:B------:R-:W-:Y:S02]  /*24a0*/  @!P1 LEA.HI.X R81, R84, c[0x0][0x19c], R81, 0x1, P2 ;  /* 0x0000670054519a11 */ /* 0x000fe400010f0c51 */
[----:B------:R-:W-:Y:S02]  /*24b0*/  IADD3 R84, R75, c[0x0][0x1d4], RZ ;  /* 0x000075004b547a10 */ /* 0x000fe40007ffe0ff */
[----:B------:R-:W-:Y:S01]  /*24c0*/  @!P1 LEA.HI.X R83, R85, c[0x0][0x19c], R86, 0x1, P0 ;  /* 0x0000670055539a11 */ /* 0x000fe200000f0c56 */
[----:B---3--:R5:W3:Y:S02]  /*24d0*/  @!P1 LDG.E.64 R44, [R80.64] ;  /* 0x00000024502c9981 */ /* 0x008ae4000c1e1b00 */
[C---:B------:R-:W-:Y:S01]  /*24e0*/  @!P1 IMAD.SHL.U32 R75, R84.reuse, 0x8, RZ ;  /* 0x00000008544b9824 */ /* 0x040fe200078e00ff */
[----:B------:R-:W-:Y:S01]  /*24f0*/  IADD3 R84, R84, c[0x0][0x1d4], RZ ;  /* 0x0000750054547a10 */ /* 0x000fe20007ffe0ff */
[----:B------:R0:W3:Y:S03]  /*2500*/  @!P1 LDG.E.64 R42, [R82.64] ;  /* 0x00000024522a9981 */ /* 0x0000e6000c1e1b00 */
[----:B------:R-:W-:Y:S01]  /*2510*/  @!P1 IADD3 R87, P0, R70, R75, RZ ;  /* 0x0000004b46579210 */ /* 0x000fe20007f1e0ff */
[C---:B------:R-:W-:Y:S01]  /*2520*/  @!P1 IMAD.SHL.U32 R85, R84.reuse, 0x8, RZ ;  /* 0x0000000854559824 */ /* 0x040fe200078e00ff */
[----:B------:R-:W-:-:S02]  /*2530*/  IADD3 R84, R84, c[0x0][0x1d4], RZ ;  /* 0x0000750054547a10 */ /* 0x000fc40007ffe0ff */
[-C--:B------:R-:W-:Y:S02]  /*2540*/  @!P1 LEA.HI.X.SX32 R88, R75, R74.reuse, 0x1, P0 ;  /* 0x0000004a4b589211 */ /* 0x080fe400000f0eff */
[----:B------:R-:W-:Y:S01]  /*2550*/  @!P1 IADD3 R86, P2, R70, R85, RZ ;  /* 0x0000005546569210 */ /* 0x000fe20007f5e0ff */
[C---:B-1----:R-:W-:Y:S01]  /*2560*/  @!P1 IMAD.SHL.U32 R77, R84.reuse, 0x8, RZ ;  /* 0x00000008544d9824 */ /* 0x042fe200078e00ff */
[----:B------:R-:W-:Y:S02]  /*2570*/  IADD3 R75, R84, c[0x0][0x1d4], RZ ;  /* 0x00007500544b7a10 */ /* 0x000fe40007ffe0ff */
[----:B------:R-:W-:Y:S02]  /*2580*/  @!P1 LEA R84, P0, R87, c[0x0][0x198], 0x1 ;  /* 0x0000660057549a11 */ /* 0x000fe400078008ff */
[----:B0-----:R-:W-:Y:S02]  /*2590*/  @!P1 LEA.HI.X.SX32 R79, R85, R74, 0x1, P2 ;  /* 0x0000004a554f9211 */ /* 0x001fe400010f0eff */
[----:B------:R-:W-:-:S02]  /*25a0*/  @!P1 LEA R82, P2, R86, c[0x0][0x198], 0x1 ;  /* 0x0000660056529a11 */ /* 0x000fc400078408ff */
[----:B------:R-:W-:Y:S01]  /*25b0*/  @!P1 LEA.HI.X R85, R87, c[0x0][0x19c], R88, 0x1, P0 ;  /* 0x0000670057559a11 */ /* 0x000fe200000f0c58 */
[----:B------:R-:W-:Y:S01]  /*25c0*/  @!P1 IMAD.SHL.U32 R87, R75, 0x8, RZ ;  /* 0x000000084b579824 */ /* 0x000fe200078e00ff */
[----:B------:R-:W-:Y:S02]  /*25d0*/  @!P1 IADD3 R76, P3, R70, R77, RZ ;  /* 0x0000004d464c9210 */ /* 0x000fe40007f7e0ff */
[----:B------:R-:W-:Y:S01]  /*25e0*/  @!P1 LEA.HI.X R83, R86, c[0x0][0x19c], R79, 0x1, P2 ;  /* 0x0000670056539a11 */ /* 0x000fe200010f0c4f */
[----:B------:R0:W3:Y:S01]  /*25f0*/  @!P1 LDG.E.64 R46, [R84.64] ;  /* 0x00000024542e9981 */ /* 0x0000e2000c1e1b00 */
[----:B------:R-:W-:Y:S02]  /*2600*/  @!P1 LEA.HI.X.SX32 R79, R77, R74, 0x1, P3 ;  /* 0x0000004a4d4f9211 */ /* 0x000fe400018f0eff */
[----:B------:R-:W-:Y:S01]  /*2610*/  @!P1 IADD3 R77, P2, R70, R87, RZ ;  /* 0x00000057464d9210 */ /* 0x000fe20007f5e0ff */
[----:B------:R1:W3:Y:S01]  /*2620*/  @!P1 LDG.E.64 R48, [R82.64] ;  /* 0x0000002452309981 */ /* 0x0002e2000c1e1b00 */
[----:B------:R-:W-:-:S02]  /*2630*/  IADD3 R75, R75, c[0x0][0x1d4], RZ ;  /* 0x000075004b4b7a10 */ /* 0x000fc40007ffe0ff */
[C---:B------:R-:W-:Y:S02]  /*2640*/  @!P1 LEA R78, P0, R76.reuse, c[0x0][0x198], 0x1 ;  /* 0x000066004c4e9a11 */ /* 0x040fe400078008ff */
[----:B-----5:R-:W-:Y:S02]  /*2650*/  @!P1 LEA.HI.X.SX32 R80, R87, R74, 0x1, P2 ;  /* 0x0000004a57509211 */ /* 0x020fe400010f0eff */
[C---:B------:R-:W-:Y:S01]  /*2660*/  IADD3 R87, R75.reuse, c[0x0][0x1d4], RZ ;  /* 0x000075004b577a10 */ /* 0x040fe20007ffe0ff */
[----:B------:R-:W-:Y:S01]  /*2670*/  @!P1 IMAD.SHL.U32 R81, R75, 0x8, RZ ;  /* 0x000000084b519824 */ /* 0x000fe200078e00ff */
[----:B------:R-:W-:Y:S02]  /*2680*/  @!P1 LEA.HI.X R79, R76, c[0x0][0x19c], R79, 0x1, P0 ;  /* 0x000067004c4f9a11 */ /* 0x000fe400000f0c4f */
[----:B------:R-:W-:Y:S02]  /*2690*/  @!P1 LEA R76, P0, R77, c[0x0][0x198], 0x1 ;  /* 0x000066004d4c9a11 */ /* 0x000fe400078008ff */
[----:B------:R-:W-:Y:S01]  /*26a0*/  IADD3 R75, R87, c[0x0][0x1d4], RZ ;  /* 0x00007500574b7a10 */ /* 0x000fe20007ffe0ff */
[----:B------:R5:W3:Y:S01]  /*26b0*/  @!P1 LDG.E.64 R50, [R78.64] ;  /* 0x000000244e329981 */ /* 0x000ae2000c1e1b00 */
[----:B------:R-:W-:Y:S01]  /*26c0*/  @!P1 LEA.HI.X R77, R77, c[0x0][0x19c], R80, 0x1, P0 ;  /* 0x000067004d4d9a11 */ /* 0x000fe200000f0c50 */
[----:B------:R-:W-:Y:S01]  /*26d0*/  @!P1 IMAD.SHL.U32 R87, R87, 0x8, RZ ;  /* 0x0000000857579824 */ /* 0x000fe200078e00ff */
[----:B------:R-:W-:Y:S01]  /*26e0*/  @!P1 IADD3 R86, P0, R70, R81, RZ ;  /* 0x0000005146569210 */ /* 0x000fe20007f1e0ff */
[----:B------:R-:W-:-:S02]  /*26f0*/  @!P1 IMAD.SHL.U32 R89, R75, 0x8, RZ ;  /* 0x000000084b599824 */ /* 0x000fc400078e00ff */
[----:B------:R1:W3:Y:S01]  /*2700*/  @!P1 LDG.E.64 R52, [R76.64] ;  /* 0x000000244c349981 */ /* 0x0002e2000c1e1b00 */
[-C--:B------:R-:W-:Y:S02]  /*2710*/  @!P1 LEA.HI.X.SX32 R81, R81, R74.reuse, 0x1, P0 ;  /* 0x0000004a51519211 */ /* 0x080fe400000f0eff */
[----:B------:R-:W-:Y:S02]  /*2720*/  @!P1 LEA R80, P0, R86, c[0x0][0x198], 0x1 ;  /* 0x0000660056509a11 */ /* 0x000fe400078008ff */
[C---:B0-----:R-:W-:Y:S02]  /*2730*/  @!P1 IADD3 R85, P2, R70.reuse, R87, RZ ;  /* 0x0000005746559210 */ /* 0x041fe40007f5e0ff */
[----:B------:R-:W-:Y:S02]  /*2740*/  @!P1 IADD3 R84, P3, R70, R89, RZ ;  /* 0x0000005946549210 */ /* 0x000fe40007f7e0ff */
[----:B------:R-:W-:Y:S02]  /*2750*/  @!P1 LEA.HI.X R81, R86, c[0x0][0x19c], R81, 0x1, P0 ;  /* 0x0000670056519a11 */ /* 0x000fe400000f0c51 */
[----:B------:R-:W-:-:S02]  /*2760*/  @!P1 LEA.HI.X.SX32 R86, R87, R74, 0x1, P2 ;  /* 0x0000004a57569211 */ /* 0x000fc400010f0eff */
[----:B------:R-:W-:Y:S01]  /*2770*/  @!P1 LEA.HI.X.SX32 R89, R89, R74, 0x1, P3 ;  /* 0x0000004a59599211 */ /* 0x000fe200018f0eff */
[----:B------:R0:W3:Y:S01]  /*2780*/  @!P1 LDG.E.64 R54, [R80.64] ;  /* 0x0000002450369981 */ /* 0x0000e2000c1e1b00 */
[C---:B-----5:R-:W-:Y:S02]  /*2790*/  @!P1 LEA R78, P2, R84.reuse, c[0x0][0x198], 0x1 ;  /* 0x00006600544e9a11 */ /* 0x060fe400078408ff */
[----:B------:R-:W-:Y:S02]  /*27a0*/  IADD3 R75, R75, c[0x0][0x1d4], RZ ;  /* 0x000075004b4b7a10 */ /* 0x000fe40007ffe0ff */
[----:B------:R-:W-:Y:S02]  /*27b0*/  @!P1 LEA.HI.X R79, R84, c[0x0][0x19c], R89, 0x1, P2 ;  /* 0x00006700544f9a11 */ /* 0x000fe400010f0c59 */
[----:B-1----:R-:W-:Y:S02]  /*27c0*/  @!P1 LEA R82, P0, R85, c[0x0][0x198], 0x1 ;  /* 0x0000660055529a11 */ /* 0x002fe400078008ff */
[----:B------:R-:W-:Y:S01]  /*27d0*/  IADD3 R84, R75, c[0x0][0x1d4], RZ ;  /* 0x000075004b547a10 */ /* 0x000fe20007ffe0ff */
[----:B------:R1:W5:Y:S01]  /*27e0*/  @!P1 LDG.E.64 R58, [R78.64] ;  /* 0x000000244e3a9981 */ /* 0x000362000c1e1b00 */
[----:B------:R-:W-:Y:S01]  /*27f0*/  @!P1 LEA.HI.X R83, R85, c[0x0][0x19c], R86, 0x1, P0 ;  /* 0x0000670055539a11 */ /* 0x000fe200000f0c56 */
[----:B------:R-:W-:-:S02]  /*2800*/  @!P1 IMAD.SHL.U32 R75, R75, 0x8, RZ ;  /* 0x000000084b4b9824 */ /* 0x000fc400078e00ff */
[C---:B------:R-:W-:Y:S01]  /*2810*/  @!P1 IMAD.SHL.U32 R85, R84.reuse, 0x8, RZ ;  /* 0x0000000854559824 */ /* 0x040fe200078e00ff */
[----:B------:R-:W-:Y:S01]  /*2820*/  IADD3 R84, R84, c[0x0][0x1d4], RZ ;  /* 0x0000750054547a10 */ /* 0x000fe20007ffe0ff */
[----:B------:R1:W5:Y:S01]  /*2830*/  @!P1 LDG.E.64 R56, [R82.64] ;  /* 0x0000002452389981 */ /* 0x000362000c1e1b00 */
[----:B------:R-:W-:-:S03]  /*2840*/  @!P1 IADD3 R88, P0, R70, R75, RZ ;  /* 0x0000004b46589210 */ /* 0x000fc60007f1e0ff */
[----:B------:R-:W-:Y:S01]  /*2850*/  @!P1 IMAD.SHL.U32 R87, R84, 0x8, RZ ;  /* 0x0000000854579824 */ /* 0x000fe200078e00ff */
[-C--:B------:R-:W-:Y:S02]  /*2860*/  @!P1 LEA.HI.X.SX32 R89, R75, R74.reuse, 0x1, P0 ;  /* 0x0000004a4b599211 */ /* 0x080fe400000f0eff */
[----:B0-----:R-:W-:Y:S02]  /*2870*/  @!P1 LEA R80, P0, R88, c[0x0][0x198], 0x1 ;  /* 0x0000660058509a11 */ /* 0x001fe400078008ff */
[C---:B------:R-:W-:Y:S02]  /*2880*/  @!P1 IADD3 R75, P3, R70.reuse, R87, RZ ;  /* 0x00000057464b9210 */ /* 0x040fe40007f7e0ff */
[----:B------:R-:W-:Y:S02]  /*2890*/  @!P1 IADD3 R77, P2, R70, R85, RZ ;  /* 0x00000055464d9210 */ /* 0x000fe40007f5e0ff */
[----:B------:R-:W-:Y:S02]  /*28a0*/  IADD3 R90, R84, c[0x0][0x1d4], RZ ;  /* 0x00007500545a7a10 */ /* 0x000fe40007ffe0ff */
[----:B------:R-:W-:-:S02]  /*28b0*/  @!P1 LEA.HI.X.SX32 R84, R87, R74, 0x1, P3 ;  /* 0x0000004a57549211 */ /* 0x000fc400018f0eff */
[----:B-1----:R-:W-:Y:S02]  /*28c0*/  @!P1 LEA R82, P3, R75, c[0x0][0x198], 0x1 ;  /* 0x000066004b529a11 */ /* 0x002fe400078608ff */
[----:B------:R-:W-:Y:S02]  /*28d0*/  @!P1 LEA.HI.X R81, R88, c[0x0][0x19c], R89, 0x1, P0 ;  /* 0x0000670058519a11 */ /* 0x000fe400000f0c59 */
[----:B------:R-:W-:Y:S02]  /*28e0*/  @!P1 LEA.HI.X.SX32 R86, R85, R74, 0x1, P2 ;  /* 0x0000004a55569211 */ /* 0x000fe400010f0eff */
[----:B------:R-:W-:Y:S01]  /*28f0*/  @!P1 LEA R76, P2, R77, c[0x0][0x198], 0x1 ;  /* 0x000066004d4c9a11 */ /* 0x000fe200078408ff */
[----:B------:R0:W5:Y:S01]  /*2900*/  @!P1 LDG.E.64 R60, [R80.64] ;  /* 0x00000024503c9981 */ /* 0x000162000c1e1b00 */
[----:B------:R-:W-:Y:S01]  /*2910*/  @!P1 LEA.HI.X R83, R75, c[0x0][0x19c], R84, 0x1, P3 ;  /* 0x000067004b539a11 */ /* 0x000fe200018f0c54 */
[C---:B------:R-:W-:Y:S01]  /*2920*/  @!P1 IMAD.SHL.U32 R75, R90.reuse, 0x8, RZ ;  /* 0x000000085a4b9824 */ /* 0x040fe200078e00ff */
[----:B------:R-:W-:-:S02]  /*2930*/  IADD3 R79, R90, c[0x0][0x1d4], RZ ;  /* 0x000075005a4f7a10 */ /* 0x000fc40007ffe0ff */
[----:B------:R-:W-:Y:S01]  /*2940*/  @!P1 LEA.HI.X R77, R77, c[0x0][0x19c], R86, 0x1, P2 ;  /* 0x000067004d4d9a11 */ /* 0x000fe200010f0c56 */
[----:B------:R-:W5:Y:S01]  /*2950*/  @!P1 LDG.E.64 R64, [R82.64] ;  /* 0x0000002452409981 */ /* 0x000f62000c1e1b00 */
[C---:B------:R-:W-:Y:S01]  /*2960*/  @!P1 IADD3 R85, P2, R70.reuse, R75, RZ ;  /* 0x0000004b46559210 */ /* 0x040fe20007f5e0ff */
[----:B------:R-:W-:Y:S02]  /*2970*/  @!P1 IMAD.SHL.U32 R79, R79, 0x8, RZ ;  /* 0x000000084f4f9824 */ /* 0x000fe400078e00ff */
[----:B------:R2:W5:Y:S01]  /*2980*/  @!P1 LDG.E.64 R62, [R76.64] ;  /* 0x000000244c3e9981 */ /* 0x000562000c1e1b00 */
[----:B------:R-:W-:Y:S02]  /*2990*/  @!P1 LEA.HI.X.SX32 R88, R75, R74, 0x1, P2 ;  /* 0x0000004a4b589211 */ /* 0x000fe400010f0eff */
[----:B------:R-:W-:Y:S02]  /*29a0*/  @!P1 LEA R84, P2, R85, c[0x0][0x198], 0x1 ;  /* 0x0000660055549a11 */ /* 0x000fe400078408ff */
[----:B------:R-:W-:-:S02]  /*29b0*/  @!P1 IADD3 R86, P3, R70, R79, RZ ;  /* 0x0000004f46569210 */ /* 0x000fc40007f7e0ff */
[----:B------:R-:W-:Y:S02]  /*29c0*/  ISETP.NE.U32.AND P0, PT, RZ, c[0x0][0x200], PT ;  /* 0x00008000ff007a0c */ /* 0x000fe40003f05070 */
[----:B------:R-:W-:Y:S02]  /*29d0*/  @!P1 LEA.HI.X R85, R85, c[0x0][0x19c], R88, 0x1, P2 ;  /* 0x0000670055559a11 */ /* 0x000fe400010f0c58 */
[----:B------:R-:W-:Y:S02]  /*29e0*/  @!P1 LEA.HI.X.SX32 R79, R79, R74, 0x1, P3 ;  /* 0x0000004a4f4f9211 */ /* 0x000fe400018f0eff */
[C---:B------:R-:W-:Y:S01]  /*29f0*/  @!P1 LEA R78, P3, R86.reuse, c[0x0][0x198], 0x1 ;  /* 0x00006600564e9a11 */ /* 0x040fe200078608ff */
[----:B------:R-:W5:Y:S01]  /*2a00*/  @!P1 LDG.E.64 R66, [R84.64] ;  /* 0x0000002454429981 */ /* 0x000f62000c1e1b00 */
[----:B------:R-:W-:Y:S02]  /*2a10*/  ISETP.NE.AND.EX P0, PT, RZ, c[0x0][0x204], PT, P0 ;  /* 0x00008100ff007a0c */ /* 0x000fe40003f05300 */
[----:B------:R-:W-:Y:S01]  /*2a20*/  @!P1 LEA.HI.X R79, R86, c[0x0][0x19c], R79, 0x1, P3 ;  /* 0x00006700564f9a11 */ /* 0x000fe200018f0c4f */
[----:B0-----:R-:W-:-:S04]  /*2a30*/  IMAD.U32 R81, RZ, RZ, UR48 ;  /* 0x00000030ff517e24 */ /* 0x001fc8000f8e00ff */
[----:B------:R-:W5:Y:S01]  /*2a40*/  @!P1 LDG.E.64 R68, [R78.64] ;  /* 0x000000244e449981 */ /* 0x000f62000c1e1b00 */
[----:B------:R-:W-:-:S05]  /*2a50*/  IMAD.U32 R86, RZ, RZ, UR49 ;  /* 0x00000031ff567e24 */ /* 0x000fca000f8e00ff */
[----:B------:R-:W-:Y:S02]  /*2a60*/  @P0 IADD3 R80, P2, P3, R72, c[0x0][0x200], R81 ;  /* 0x0000800048500a10 */ /* 0x000fe40007b5e051 */
[----:B------:R-:W-:-:S04]  /*2a70*/  @P0 SHF.R.S32.HI R75, RZ, 0x1f, R72 ;  /* 0x0000001fff4b0819 */ /* 0x000fc80000011448 */
[----:B------:R-:W-:-:S05]  /*2a80*/  @P0 IADD3.X R81, R75, c[0x0][0x204], R86, P2, P3 ;  /* 0x000081004b510a10 */ /* 0x000fca00017e6456 */
[----:B------:R-:W5:Y:S01]  /*2a90*/  @P0 LDG.E.U8 R75, [R80.64] ;  /* 0x00000024504b0981 */ /* 0x000f62000c1e1100 */
[----:B--2---:R-:W-:-:S06]  /*2aa0*/  HMUL2 R76, R6, R4 ;  /* 0x00000004064c7232 */ /* 0x004fcc0000000000 */
[----:B----4-:R-:W-:-:S06]  /*2ab0*/  HFMA2.MMA R76, R8, R2, R76 ;  /* 0x00000002084c7235 */ /* 0x010fcc000000004c */
[----:B---3--:R-:W-:-:S06]  /*2ac0*/  HFMA2.MMA R76, R10, R42, R76 ;  /* 0x0000002a0a4c7235 */ /* 0x008fcc000000004c */
[----:B------:R-:W-:Y:S02]  /*2ad0*/  HFMA2.MMA R76, R12, R44, R76 ;  /* 0x0000002c0c4c7235 */ /* 0x000fe4000000004c */
[----:B------:R-:W-:-:S04]  /*2ae0*/  HFMA2.MMA R77, R7, R5, -RZ ;  /* 0x00000005074d7235 */ /* 0x000fc800001000ff */
[----:B------:R-:W-:-:S06]  /*2af0*/  HFMA2.MMA R76, R14, R46, R76 ;  /* 0x0000002e0e4c7235 */ /* 0x000fcc000000004c */
[----:B------:R-:W-:Y:S01]  /*2b00*/  HFMA2.MMA R76, R18, R48, R76 ;  /* 0x00000030124c7235 */ /* 0x000fe2000000004c */
[----:B------:R-:W-:-:S05]  /*2b10*/  HFMA2 R77, R9, R3, R77 ;  /* 0x00000003094d7231 */ /* 0x000fca000000004d */
[----:B------:R-:W-:Y:S01]  /*2b20*/  HFMA2.MMA R76, R20, R50, R76 ;  /* 0x00000032144c7235 */ /* 0x000fe2000000004c */
[----:B------:R-:W-:-:S05]  /*2b30*/  HFMA2 R77, R11, R43, R77 ;  /* 0x0000002b0b4d7231 */ /* 0x000fca000000004d */
[----:B------:R-:W-:Y:S01]  /*2b40*/  HFMA2.MMA R76, R22, R52, R76 ;  /* 0x00000034164c7235 */ /* 0x000fe2000000004c */
[----:B------:R-:W-:-:S04]  /*2b50*/  HFMA2 R77, R13, R45, R77 ;  /* 0x0000002d0d4d7231 */ /* 0x000fc8000000004d */
[----:B------:R-:W-:Y:S01]  /*2b60*/  HFMA2 R77, R15, R47, R77 ;  /* 0x0000002f0f4d7231 */ /* 0x000fe2000000004d */
[----:B------:R-:W-:-:S03]  /*2b70*/  HFMA2.MMA R76, R24, R54, R76 ;  /* 0x00000036184c7235 */ /* 0x000fc6000000004c */
[----:B------:R-:W-:-:S04]  /*2b80*/  HFMA2 R77, R19, R49, R77 ;  /* 0x00000031134d7231 */ /* 0x000fc8000000004d */
[----:B------:R-:W-:Y:S01]  /*2b90*/  HFMA2 R77, R21, R51, R77 ;  /* 0x00000033154d7231 */ /* 0x000fe2000000004d */
[----:B-----5:R-:W-:-:S03]  /*2ba0*/  HFMA2.MMA R76, R26, R56, R76 ;  /* 0x000000381a4c7235 */ /* 0x020fc6000000004c */
        /* <DEDUP_REMOVED lines=14> */
[----:B------:R-:W-:-:S07]  /*2c90*/  HFMA2 R77, R39, R69, R77 ;  /* 0x00000045274d7231 */ /* 0x000fce000000004d */
[----:B------:R-:W-:Y:S01]  /*2ca0*/  HADD2 R76, R76, R77 ;  /* 0x0000004d4c4c7230 */ /* 0x000fe20000000000 */
[----:B------:R-:W-:-:S04]  /*2cb0*/  ISETP.NE.AND P0, PT, R75, RZ, P0 ;  /* 0x000000ff4b00720c */ /* 0x000fc80000705270 */
[--C-:B------:R-:W-:Y:S02]  /*2cc0*/  HADD2.F32 R75, -RZ, R76.reuse.H0_H0 ;  /* 0x2000004cff4b7230 */ /* 0x100fe40000004100 */
[----:B------:R-:W-:-:S05]  /*2cd0*/  HADD2.F32 R76, -RZ, R76.H1_H1 ;  /* 0x3000004cff4c7230 */ /* 0x000fca0000004100 */
[----:B------:R-:W-:Y:S01]  /*2ce0*/  FADD.FTZ R82, R75, R76 ;  /* 0x0000004c4b527221 */ /* 0x000fe20000010000 */
[----:B------:R-:W-:Y:S05]  /*2cf0*/  BRA.DIV ~URZ, `(.L_x_2128) ;  /* 0x000033f27f007947 */ /* 0x000fea000b800000 */
[----:B------:R0:W1:Y:S02]  /*2d00*/  SHFL.BFLY PT, R75, R82, 0x1, 0x1f ;  /* 0x0c201f00524b7f89 */ /* 0x00006400000e0000 */
.L_x_2179:
        /* <DEDUP_REMOVED lines=12> */
[----:B------:R-:W2:Y:S05]  /*2dd0*/  @P1 LDG.E.U16 R81, [R40.64] ;  /* 0x0000002428511981 */ /* 0x000eaa000c1e1500 */
[----:B------:R-:W3:Y:S01]  /*2de0*/  @P2 LDG.E.U16 R76, [R76.64] ;  /* 0x000000244c4c2981 */ /* 0x000ee2000c1e1500 */
[----:B------:R-:W-:-:S04]  /*2df0*/  @P1 ISETP.GE.AND P3, PT, R72, R73, PT ;  /* 0x000000494800120c */ /* 0x000fc80003f66270 */
[----:B------:R-:W-:-:S04]  /*2e00*/  @P1 SEL R79, RZ, UR41, P3 ;  /* 0x00000029ff4f1c07 */ /* 0x000fc80009800000 */
[----:B------:R-:W-:-:S04]  /*2e10*/  @P1 IADD3 R79, R79, -UR43, R72 ;  /* 0x8000002b4f4f1c10 */ /* 0x000fc8000fffe048 */
[----:B------:R-:W1:Y:S01]  /*2e20*/  @P1 I2F R80, R79 ;  /* 0x0000004f00501306 */ /* 0x000e620000201400 */
[----:B------:R-:W-:Y:S01]  /*2e30*/  FMUL.FTZ R75, R75, c[0x0][0x1f0] ;  /* 0x00007c004b4b7a20 */ /* 0x000fe20000410000 */
[----:B--2---:R-:W-:Y:S02]  /*2e40*/  @P1 HADD2.F32 R81, -RZ, R81.H0_H0 ;  /* 0x20000051ff511230 */ /* 0x004fe40000004100 */
[----:B---3--:R-:W-:-:S05]  /*2e50*/  @P2 HADD2.F32 R78, -RZ, R76.H0_H0 ;  /* 0x2000004cff4e2230 */ /* 0x008fca0000004100 */
[----:B------:R-:W-:Y:S01]  /*2e60*/  @P2 FADD.FTZ R75, R75, R78 ;  /* 0x0000004e4b4b2221 */ /* 0x000fe20000010000 */
[----:B------:R-:W-:-:S03]  /*2e70*/  IADD3 R78, R72, -UR45, RZ ;  /* 0x8000002d484e7c10 */ /* 0x000fc6000fffe0ff */
[----:B-1----:R-:W-:-:S05]  /*2e80*/  @P1 FFMA.FTZ R75, R80, R81, R75 ;  /* 0x00000051504b1223 */ /* 0x002fca000001004b */
[----:B------:R1:W-:Y:S01]  /*2e90*/  STS [R78.X4+0x120], R75 ;  /* 0x0001204b4e007388 */ /* 0x0003e20000004800 */
[----:B------:R-:W-:-:S03]  /*2ea0*/  @!P0 FMNMX.FTZ R0, R0, R75, !PT ;  /* 0x0000004b00008209 */ /* 0x000fc60007810000 */
.L_x_2130:
[----:B------:R-:W-:Y:S05]  /*2eb0*/  BSYNC B1 ;  /* 0x0000000000017941 */ /* 0x000fea0003800000 */
.L_x_2129:
[----:B------:R-:W-:-:S04]  /*2ec0*/  IADD3 R72, R72, 0x40, RZ ;  /* 0x0000004048487810 */ /* 0x000fc80007ffe0ff */
[----:B------:R-:W-:-:S13]  /*2ed0*/  ISETP.GE.AND P0, PT, R72, UR5, PT ;  /* 0x0000000548007c0c */ /* 0x000fda000bf06270 */
[----:B01----:R-:W-:Y:S05]  /*2ee0*/  @!P0 BRA `(.L_x_2131) ;  /* 0xfffff2c000008947 */ /* 0x003fea000383ffff */
.L_x_2127:
[----:B------:R-:W-:Y:S05]  /*2ef0*/  BSYNC B0 ;  /* 0x0000000000007941 */ /* 0x000fea0003800000 */
.L_x_2126:
[----:B------:R-:W-:Y:S05]  /*2f00*/  BRA.DIV ~URZ, `(.L_x_2132) ;  /* 0x000032527f007947 */ /* 0x000fea000b800000 */
[----:B------:R2:W0:Y:S02]  /*2f10*/  SHFL.BFLY PT, R3, R0, 0x10, 0x1f ;  /* 0x0e001f0000037f89 */ /* 0x00042400000e0000 */
.L_x_2180:
[----:B0-----:R-:W-:Y:S01]  /*2f20*/  FMNMX.FTZ R4, R3, R0, !PT ;  /* 0x0000000003047209 */ /* 0x001fe20007810000 */
[----:B------:R-:W-:Y:S05]  /*2f30*/  BRA.DIV ~URZ, `(.L_x_2133) ;  /* 0x000032a27f007947 */ /* 0x000fea000b800000 */
[----:B--2---:R-:W0:Y:S02]  /*2f40*/  SHFL.BFLY PT, R0, R4, 0x8, 0x1f ;  /* 0x0d001f0004007f89 */ /* 0x004e2400000e0000 */
[----:B0-----:R-:W-:-:S05]  /*2f50*/  FMNMX.FTZ R0, R4, R0, !PT ;  /* 0x0000000004007209 */ /* 0x001fca0007810000 */
[----:B------:R-:W0:Y:S02]  /*2f60*/  SHFL.BFLY PT, R3, R0, 0x4, 0x1f ;  /* 0x0c801f0000037f89 */ /* 0x000e2400000e0000 */
[----:B0-----:R-:W-:-:S05]  /*2f70*/  FMNMX.FTZ R3, R0, R3, !PT ;  /* 0x0000000300037209 */ /* 0x001fca0007810000 */
[----:B------:R0:W2:Y:S02]  /*2f80*/  SHFL.BFLY PT, R2, R3, 0x2, 0x1f ;  /* 0x0c401f0003027f89 */ /* 0x0000a400000e0000 */
.L_x_2181:
        /* <DEDUP_REMOVED lines=11> */
[----:B------:R-:W-:Y:S01]  /*3040*/  IMAD.MOV.U32 R2, RZ, RZ, -0x800001 ;  /* 0xff7fffffff027424 */ /* 0x000fe200078e00ff */
[----:B------:R-:W-:Y:S01]  /*3050*/  IADD3 R5, R17, UR45, RZ ;  /* 0x0000002d11057c10 */ /* 0x000fe2000fffe0ff */
[----:B------:R-:W-:Y:S02]  /*3060*/  IMAD.MOV.U32 R7, RZ, RZ, RZ ;  /* 0x000000ffff077224 */ /* 0x000fe400078e00ff */
[----:B------:R-:W-:Y:S01]  /*3070*/  BSSY B0, `(.L_x_2134) ;  /* 0x0000024000007945 */ /* 0x000fe20003800000 */
[----:B------:R-:W-:-:S07]  /*3080*/  ISETP.GT.AND P1, PT, R5, UR43, PT ;  /* 0x0000002b05007c0c */ /* 0x000fce000bf24270 */
[----:B------:R-:W2:Y:S04]  /*3090*/  @!P0 LDS R2, [R6.X4] ;  /* 0x0000000006028984 */ /* 0x000ea80000004800 */
[----:B0-2---:R-:W0:Y:S02]  /*30a0*/  SHFL.BFLY PT, R3, R2, 0x2, 0x1f ;  /* 0x0c401f0002037f89 */ /* 0x005e2400000e0000 */
[----:B0-----:R-:W-:-:S05]  /*30b0*/  FMNMX.FTZ R3, R3, R2, !PT ;  /* 0x0000000203037209 */ /* 0x001fca0007810000 */
[----:B------:R-:W0:Y:S02]  /*30c0*/  SHFL.BFLY PT, R4, R3, 0x1, 0x1f ;  /* 0x0c201f0003047f89 */ /* 0x000e2400000e0000 */
[----:B0-----:R-:W-:-:S05]  /*30d0*/  FMNMX.FTZ R4, R3, R4, !PT ;  /* 0x0000000403047209 */ /* 0x001fca0007810000 */
[----:B------:R0:W2:Y:S01]  /*30e0*/  SHFL.IDX PT, R9, R4, RZ, 0x1f ;  /* 0x00001fff04097589 */ /* 0x0000a200000e0000 */
[----:B------:R-:W-:Y:S05]  /*30f0*/  @P1 BRA `(.L_x_2135) ;  /* 0x000001b000001947 */ /* 0x000fea0003800000 */
[----:B------:R-:W-:Y:S01]  /*3100*/  ISETP.NE.U32.AND P0, PT, RZ, c[0x0][0x200], PT ;  /* 0x00008000ff007a0c */ /* 0x000fe20003f05070 */
[----:B------:R-:W-:Y:S02]  /*3110*/  IMAD.MOV.U32 R7, RZ, RZ, RZ ;  /* 0x000000ffff077224 */ /* 0x000fe400078e00ff */
[----:B0-----:R-:W-:Y:S01]  /*3120*/  IMAD.MOV.U32 R4, RZ, RZ, R5 ;  /* 0x000000ffff047224 */ /* 0x001fe200078e0005 */
[----:B------:R-:W-:-:S08]  /*3130*/  ISETP.NE.AND.EX P0, PT, RZ, c[0x0][0x204], PT, P0 ;  /* 0x00008100ff007a0c */ /* 0x000fd00003f05300 */
.L_x_2139:
        /* <DEDUP_REMOVED lines=13> */
.L_x_2137:
[----:B------:R-:W0:Y:S02]  /*3210*/  LDS R2, [R11] ;  /* 0x000000000b027984 */ /* 0x000e240000000800 */
[----:B0-2---:R-:W-:-:S04]  /*3220*/  FADD.FTZ R2, -R9, R2 ;  /* 0x0000000209027221 */ /* 0x005fc80000010100 */
[----:B------:R-:W-:-:S04]  /*3230*/  FMUL.FTZ R2, R2, 1.4426950216293334961 ;  /* 0x3fb8aa3b02027820 */ /* 0x000fc80000410000 */
[----:B------:R0:W2:Y:S03]  /*3240*/  MUFU.EX2 R6, R2 ;  /* 0x0000000200067308 */ /* 0x0000a60000000800 */
.L_x_2138:
[----:B------:R-:W-:Y:S05]  /*3250*/  BSYNC B1 ;  /* 0x0000000000017941 */ /* 0x000fea0003800000 */
.L_x_2136:
[----:B--2---:R2:W-:Y:S01]  /*3260*/  STS [R11], R6 ;  /* 0x000000060b007388 */ /* 0x0045e20000000800 */
[----:B------:R-:W-:Y:S01]  /*3270*/  IADD3 R4, R4, 0x80, RZ ;  /* 0x0000008004047810 */ /* 0x000fe20007ffe0ff */
[----:B------:R-:W-:-:S03]  /*3280*/  FADD.FTZ R7, R6, R7 ;  /* 0x0000000706077221 */ /* 0x000fc60000010000 */
[----:B------:R-:W-:-:S13]  /*3290*/  ISETP.GT.AND P2, PT, R4, UR43, PT ;  /* 0x0000002b04007c0c */ /* 0x000fda000bf44270 */
[----:B--2---:R-:W-:Y:S05]  /*32a0*/  @!P2 BRA `(.L_x_2139) ;  /* 0xfffffe900000a947 */ /* 0x004fea000383ffff */
.L_x_2135:
[----:B------:R-:W-:Y:S05]  /*32b0*/  BSYNC B0 ;  /* 0x0000000000007941 */ /* 0x000fea0003800000 */
.L_x_2134:
[----:B0-----:R-:W0:Y:S01]  /*32c0*/  SHFL.BFLY PT, R2, R7, 0x10, 0x1f ;  /* 0x0e001f0007027f89 */ /* 0x001e2200000e0000 */
[----:B------:R-:W-:Y:S01]  /*32d0*/  LOP3.LUT P0, R8, R17, 0x1f, RZ, 0xc0, !PT ;  /* 0x0000001f11087812 */ /* 0x000fe2000780c0ff */
[----:B------:R-:W-:Y:S02]  /*32e0*/  ULDC UR7, c[0x0][0x1ec] ;  /* 0x00007b0000077ab9 */ /* 0x000fe40000000800 */
[----:B------:R-:W-:Y:S01]  /*32f0*/  ULDC UR4, c[0x0][0x1d4] ;  /* 0x0000750000047ab9 */ /* 0x000fe20000000800 */
[----:B------:R-:W-:Y:S01]  /*3300*/  ISETP.GT.U32.AND P2, PT, R8, 0x3, PT ;  /* 0x000000030800780c */ /* 0x000fe20003f44070 */
[----:B------:R-:W-:Y:S02]  /*3310*/  UISETP.LT.AND UP0, UPT, UR7, UR4, UPT ;  /* 0x000000040700728c */ /* 0x000fe4000bf01270 */
[----:B------:R-:W-:Y:S02]  /*3320*/  ULDC.U8 UR6, c[0x0][0x26c] ;  /* 0x00009b0000067ab9 */ /* 0x000fe40000000000 */
[----:B------:R-:W-:-:S04]  /*3330*/  USEL UR4, UR7, UR4, UP0 ;  /* 0x0000000407047287 */ /* 0x000fc80008000000 */
[----:B------:R-:W-:-:S04]  /*3340*/  UIADD3 UR4, UR4, 0x4, URZ ;  /* 0x0000000404047890 */ /* 0x000fc8000fffe03f */
[----:B------:R-:W-:-:S04]  /*3350*/  USHF.R.S32.HI UR5, URZ, 0x1f, UR4 ;  /* 0x0000001f3f057899 */ /* 0x000fc80008011404 */
[----:B------:R-:W-:Y:S01]  /*3360*/  ULEA.HI UR5, UR5, UR4, URZ, 0x2 ;  /* 0x0000000405057291 */ /* 0x000fe2000f8f103f */
[----:B0-----:R-:W-:Y:S01]  /*3370*/  FADD.FTZ R2, R2, R7 ;  /* 0x0000000702027221 */ /* 0x001fe20000010000 */
[----:B------:R-:W-:Y:S01]  /*3380*/  @!P0 SHF.R.U32.HI R7, RZ, 0x3, R17 ;  /* 0x00000003ff078819 */ /* 0x000fe20000011611 */
[----:B------:R-:W-:-:S03]  /*3390*/  UMOV UR4, URZ ;  /* 0x0000003f00047c82 */ /* 0x000fc60008000000 */
[----:B------:R-:W0:Y:S01]  /*33a0*/  SHFL.BFLY PT, R3, R2, 0x8, 0x1f ;  /* 0x0d001f0002037f89 */ /* 0x000e2200000e0000 */
        /* <DEDUP_REMOVED lines=10> */
[----:B------:R-:W-:Y:S01]  /*3450*/  ISETP.NE.AND P0, PT, RZ, UR6, PT ;  /* 0x00000006ff007c0c */ /* 0x000fe2000bf05270 */
[----:B------:R-:W-:-:S04]  /*3460*/  USHF.L.U32 UR6, UR5, 0x2, URZ ;  /* 0x0000000205067899 */ /* 0x000fc8000800063f */
[----:B------:R-:W-:Y:S02]  /*3470*/  UMOV UR5, URZ ;  /* 0x0000003f00057c82 */ /* 0x000fe40008000000 */
[----:B------:R-:W-:Y:S01]  /*3480*/  ULOP3.LUT UR6, UR6, 0xfffffff0, URZ, 0xc0, !UPT ;  /* 0xfffffff006067892 */ /* 0x000fe2000f8ec03f */
[----:B------:R-:W0:Y:S04]  /*3490*/  @!P2 LDS R6, [R8.X4+0x10] ;  /* 0x000010000806a984 */ /* 0x000e280000004800 */
[----:B0-----:R-:W0:Y:S02]  /*34a0*/  SHFL.BFLY PT, R3, R6, 0x2, 0x1f ;  /* 0x0c401f0006037f89 */ /* 0x001e2400000e0000 */
[----:B0-----:R-:W-:-:S05]  /*34b0*/  FADD.FTZ R3, R3, R6 ;  /* 0x0000000603037221 */ /* 0x001fca0000010000 */
[----:B------:R-:W0:Y:S02]  /*34c0*/  SHFL.BFLY PT, R2, R3, 0x1, 0x1f ;  /* 0x0c201f0003027f89 */ /* 0x000e2400000e0000 */
[----:B0-----:R-:W-:-:S06]  /*34d0*/  FADD.FTZ R2, R3, R2 ;  /* 0x0000000203027221 */ /* 0x001fcc0000010000 */
[----:B------:R-:W0:Y:S01]  /*34e0*/  SHFL.IDX PT, R2, R2, RZ, 0x1f ;  /* 0x00001fff02027589 */ /* 0x000e2200000e0000 */
[----:B------:R-:W-:Y:S05]  /*34f0*/  @!P0 BRA `(.L_x_2140) ;  /* 0x0000009000008947 */ /* 0x000fea0003800000 */
[----:B------:R-:W2:Y:S01]  /*3500*/  S2UR UR4, SR_CTAID.X ;  /* 0x00000000000479c3 */ /* 0x000ea20000002500 */
        /* <DEDUP_REMOVED lines=8> */
.L_x_2140:
[----:B------:R-:W-:Y:S01]  /*3590*/  BSSY B0, `(.L_x_2141) ;  /* 0x0000014000007945 */ /* 0x000fe20003800000 */
[----:B------:R-:W-:Y:S05]  /*35a0*/  @P1 BRA `(.L_x_2142) ;  /* 0x0000012000001947 */ /* 0x000fea0003800000 */
[----:B0-----:R-:W-:Y:S02]  /*35b0*/  FADD.FTZ R2, R2, 9.9999999747524270788e-07 ;  /* 0x358637bd02027421 */ /* 0x001fe40000010000 */
[----:B------:R-:W-:Y:S02]  /*35c0*/  IMAD.U32 R4, RZ, RZ, UR6 ;  /* 0x00000006ff047e24 */ /* 0x000fe4000f8e00ff */
[----:B------:R0:W2:Y:S03]  /*35d0*/  MUFU.RCP R9, R2 ;  /* 0x0000000200097308 */ /* 0x0000a60000001000 */
[----:B------:R-:W-:-:S05]  /*35e0*/  IADD3 R4, R4, 0x120, RZ ;  /* 0x0000012004047810 */ /* 0x000fca0007ffe0ff */
.L_x_2143:
[C---:B------:R-:W-:Y:S02]  /*35f0*/  IADD3 R11, R5.reuse, -UR45, RZ ;  /* 0x8000002d050b7c10 */ /* 0x040fe4000fffe0ff */
[----:B0-----:R-:W-:-:S03]  /*3600*/  @P0 IADD3 R3, P1, R5, UR4, RZ ;  /* 0x0000000405030c10 */ /* 0x001fc6000ff3e0ff */
[----:B0-----:R-:W0:Y:S01]  /*3610*/  LDS R2, [R11.X4+0x120] ;  /* 0x000120000b027984 */ /* 0x001e220000004800 */
[C---:B------:R-:W-:Y:S02]  /*3620*/  @P0 LEA.HI.X.SX32 R6, R5.reuse, UR5, 0x1, P1 ;  /* 0x0000000505060c11 */ /* 0x040fe400088f0eff */
[----:B------:R-:W-:Y:S01]  /*3630*/  IADD3 R5, R5, 0x80, RZ ;  /* 0x0000008005057810 */ /* 0x000fe20007ffe0ff */
[----:B0-2---:R-:W-:Y:S01]  /*3640*/  FMUL.FTZ R13, R2, R9 ;  /* 0x00000009020d7220 */ /* 0x005fe20000410000 */
[----:B------:R-:W-:-:S04]  /*3650*/  @P0 LEA R2, P1, R3, c[0x0][0x260], 0x2 ;  /* 0x0000980003020a11 */ /* 0x000fc800078210ff */
[----:B------:R-:W-:Y:S01]  /*3660*/  @P0 LEA.HI.X R3, R3, c[0x0][0x264], R6, 0x2, P1 ;  /* 0x0000990003030a11 */ /* 0x000fe200008f1406 */
[----:B------:R-:W-:Y:S01]  /*3670*/  IMAD R6, R11, 0x2, R4 ;  /* 0x000000020b067824 */ /* 0x000fe200078e0204 */
[----:B------:R-:W-:Y:S02]  /*3680*/  F2FP.PACK_AB R7, RZ, R13 ;  /* 0x0000000dff07723e */ /* 0x000fe400000000ff */
[----:B------:R-:W-:Y:S01]  /*3690*/  ISETP.GT.AND P1, PT, R5, UR43, PT ;  /* 0x0000002b05007c0c */ /* 0x000fe2000bf24270 */
[----:B------:R0:W-:Y:S04]  /*36a0*/  @P0 STG.E [R2.64], R13 ;  /* 0x0000000d02000986 */ /* 0x0001e8000c101924 */
[----:B------:R0:W-:Y:S08]  /*36b0*/  STS.U16 [R6], R7 ;  /* 0x0000000706007388 */ /* 0x0001f00000000400 */
[----:B------:R-:W-:Y:S05]  /*36c0*/  @!P1 BRA `(.L_x_2143) ;  /* 0xffffff2000009947 */ /* 0x000fea000383ffff */
.L_x_2142:
[----:B------:R-:W-:Y:S05]  /*36d0*/  BSYNC B0 ;  /* 0x0000000000007941 */ /* 0x000fea0003800000 */
.L_x_2141:
[----:B------:R-:W-:Y:S01]  /*36e0*/  USHF.R.S32.HI UR4, URZ, 0x1f, UR43 ;  /* 0x0000001f3f047899 */ /* 0x000fe2000801142b */
[----:B------:R-:W-:Y:S01]  /*36f0*/  ISETP.NE.U32.AND P0, PT, RZ, c[0x0][0x190], PT ;  /* 0x00006400ff007a0c */ /* 0x000fe20003f05070 */
[----:B0-----:R-:W-:Y:S01]  /*3700*/  CS2R R6, SRZ ;  /* 0x0000000000067805 */ /* 0x001fe2000001ff00 */
[----:B------:R-:W-:Y:S01]  /*3710*/  LEA.HI R0, R0, R17, RZ, 0x4 ;  /* 0x0000001100007211 */ /* 0x000fe200078f20ff */
[----:B------:R-:W-:Y:S01]  /*3720*/  ULEA.HI UR4, UR4, UR43, URZ, 0x3 ;  /* 0x0000002b04047291 */ /* 0x000fe2000f8f183f */
[----:B------:R-:W-:Y:S01]  /*3730*/  ISETP.NE.AND.EX P0, PT, RZ, c[0x0][0x194], PT, P0 ;  /* 0x00006500ff007a0c */ /* 0x000fe20003f05300 */
[----:B------:R-:W-:Y:S01]  /*3740*/  CS2R R4, SRZ ;  /* 0x0000000000047805 */ /* 0x000fe2000001ff00 */
[----:B------:R-:W-:Y:S01]  /*3750*/  SHF.R.S32.HI R31, RZ, 0x4, R0 ;  /* 0x00000004ff1f7819 */ /* 0x000fe20000011400 */
[----:B------:R-:W-:Y:S01]  /*3760*/  ULOP3.LUT UR4, UR4, 0xfffffff8, URZ, 0xc0, !UPT ;  /* 0xfffffff804047892 */ /* 0x000fe2000f8ec03f */
[----:B------:R-:W-:-:S03]  /*3770*/  LOP3.LUT R0, R0, 0x1ffffff0, RZ, 0xc0, !PT ;  /* 0x1ffffff000007812 */ /* 0x000fc600078ec0ff */
[----:B------:R-:W-:Y:S02]  /*3780*/  UIADD3 UR4, -UR4, UR43, URZ ;  /* 0x0000002b04047290 */ /* 0x000fe4000fffe13f */
[----:B------:R-:W-:Y:S01]  /*3790*/  ULDC UR5, c[0x0][0x1d4] ;  /* 0x0000750000057ab9 */ /* 0x000fe20000000800 */
[----:B------:R-:W-:-:S03]  /*37a0*/  IMAD.IADD R0, R17, 0x1, -R0 ;  /* 0x0000000111007824 */ /* 0x000fc600078e0a00 */
[C---:B------:R-:W-:Y:S01]  /*37b0*/  ISETP.NE.OR P0, PT, R31.reuse, UR4, !P0 ;  /* 0x000000041f007c0c */ /* 0x040fe2000c705670 */
[----:B------:R-:W-:Y:S01]  /*37c0*/  UISETP.LT.AND UP0, UPT, UR43, UR5, UPT ;  /* 0x000000052b00728c */ /* 0x000fe2000bf01270 */
[----:B------:R-:W-:Y:S01]  /*37d0*/  IADD3 R32, R31, UR45, RZ ;  /* 0x0000002d1f207c10 */ /* 0x000fe2000fffe0ff */
[----:B------:R-:W-:-:S10]  /*37e0*/  IMAD.SHL.U32 R0, R0, 0x8, RZ ;  /* 0x0000000800007824 */ /* 0x000fd400078e00ff */
[----:B------:R-:W0:Y:S01]  /*37f0*/  @!P0 S2R R3, SR_CTAID.X ;  /* 0x0000000000038919 */ /* 0x000e220000002500 */
[----:B------:R-:W-:Y:S01]  /*3800*/  USEL UR5, UR43, UR5, UP0 ;  /* 0x000000052b057287 */ /* 0x000fe20008000000 */
[----:B------:R-:W-:-:S05]  /*3810*/  @!P0 IMAD.MOV.U32 R9, RZ, RZ, 0x2 ;  /* 0x00000002ff098424 */ /* 0x000fca00078e00ff */
[----:B------:R-:W-:Y:S01]  /*3820*/  ISETP.GE.AND P1, PT, R32, UR5, PT ;  /* 0x0000000520007c0c */ /* 0x000fe2000bf26270 */
[----:B------:R-:W-:Y:S01]  /*3830*/  IMAD.U32 R11, RZ, RZ, UR46 ;  /* 0x0000002eff0b7e24 */ /* 0x000fe2000f8e00ff */
[----:B------:R-:W-:Y:S03]  /*3840*/  BSSY B0, `(.L_x_2144) ;  /* 0x00000a8000007945 */ /* 0x000fe60003800000 */
[--C-:B------:R-:W-:Y:S02]  /*3850*/  IMAD R34, R11, c[0x0][0x1d4], R0.reuse ;  /* 0x000075000b227a24 */ /* 0x100fe400078e0200 */
[----:B0-----:R-:W-:-:S04]  /*3860*/  @!P0 IMAD R8, R3, 0x80, R0 ;  /* 0x0000008003088824 */ /* 0x001fc800078e0200 */
[----:B------:R-:W-:Y:S01]  /*3870*/  @!P0 IMAD.WIDE R8, R8, R9, c[0x0][0x190] ;  /* 0x0000640008088625 */ /* 0x000fe200078e0209 */
[----:B------:R-:W-:-:S04]  /*3880*/  CS2R R2, SRZ ;  /* 0x0000000000027805 */ /* 0x000fc8000001ff00 */
[----:B------:R0:W5:Y:S04]  /*3890*/  @!P0 LDG.E.128 R4, [R8.64] ;  /* 0x0000002408048981 */ /* 0x000168000c1e1d00 */
[----:B------:R-:W-:Y:S01]  /*38a0*/  BAR.SYNC.DEFER_BLOCKING 0x0 ;  /* 0x0000000000007b1d */ /* 0x000fe20000010000 */
[----:B------:R-:W-:Y:S01]  /*38b0*/  ISETP.NE.AND P0, PT, R31, UR4, PT ;  /* 0x000000041f007c0c */ /* 0x000fe2000bf05270 */
[----:B----4-:R-:W-:Y:S01]  /*38c0*/  CS2R R18, SRZ ;  /* 0x0000000000127805 */ /* 0x010fe2000001ff00 */
[----:B------:R-:W-:Y:S01]  /*38d0*/  CS2R R28, SRZ ;  /* 0x00000000001c7805 */ /* 0x000fe2000001ff00 */
[----:B------:R-:W-:Y:S01]  /*38e0*/  IMAD.MOV.U32 R30, RZ, RZ, RZ ;  /* 0x000000ffff1e7224 */ /* 0x000fe200078e00ff */
[----:B------:R-:W-:Y:S01]  /*38f0*/  SHF.R.S32.HI R35, RZ, 0x1f, R34 ;  /* 0x0000001fff237819 */ /* 0x000fe20000011422 */
[----:B------:R-:W-:Y:S01]  /*3900*/  IMAD.MOV.U32 R33, RZ, RZ, RZ ;  /* 0x000000ffff217224 */ /* 0x000fe200078e00ff */
[----:B------:R-:W-:Y:S05]  /*3910*/  @P1 BRA `(.L_x_2145) ;  /* 0x000009a000001947 */ /* 0x000fea0003800000 */
[----:B0-----:R-:W-:Y:S01]  /*3920*/  IMAD.U32 R2, RZ, RZ, UR45 ;  /* 0x0000002dff027e24 */ /* 0x001fe2000f8e00ff */
[----:B------:R-:W-:Y:S01]  /*3930*/  ULOP3.LUT UR4, URZ, UR5, URZ, 0x33, !UPT ;  /* 0x000000053f047292 */ /* 0x000fe2000f8e333f */
[----:B------:R-:W-:Y:S01]  /*3940*/  BSSY B1, `(.L_x_2146) ;  /* 0x0000033000017945 */ /* 0x000fe20003800000 */
[----:B------:R-:W-:Y:S01]  /*3950*/  IMAD.MOV.U32 R33, RZ, RZ, RZ ;  /* 0x000000ffff217224 */ /* 0x000fe200078e00ff */
[----:B------:R-:W-:Y:S01]  /*3960*/  CS2R R28, SRZ ;  /* 0x00000000001c7805 */ /* 0x000fe2000001ff00 */
[----:B------:R-:W-:Y:S01]  /*3970*/  IADD3 R2, -R2, -0x2, -R31 ;  /* 0xfffffffe02027810 */ /* 0x000fe20007ffe91f */
[----:B------:R-:W-:Y:S01]  /*3980*/  IMAD.MOV.U32 R36, RZ, RZ, R32 ;  /* 0x000000ffff247224 */ /* 0x000fe200078e0020 */
[----:B------:R-:W-:Y:S01]  /*3990*/  CS2R R18, SRZ ;  /* 0x0000000000127805 */ /* 0x000fe2000001ff00 */
[----:B------:R-:W-:Y:S01]  /*39a0*/  IMAD.MOV.U32 R30, RZ, RZ, RZ ;  /* 0x000000ffff1e7224 */ /* 0x000fe200078e00ff */
[----:B------:R-:W-:-:S04]  /*39b0*/  IADD3 R3, R2, -UR4, RZ ;  /* 0x8000000402037c10 */ /* 0x000fc8000fffe0ff */
[C---:B------:R-:W-:Y:S02]  /*39c0*/  LEA.HI R2, R3.reuse, 0x1, RZ, 0x1d ;  /* 0x0000000103027811 */ /* 0x040fe400078fe8ff */
[----:B------:R-:W-:Y:S02]  /*39d0*/  ISETP.GE.U32.AND P2, PT, R3, 0x18, PT ;  /* 0x000000180300780c */ /* 0x000fe40003f46070 */
[----:B------:R-:W-:Y:S02]  /*39e0*/  LOP3.LUT P1, R8, R2, 0x3, RZ, 0xc0, !PT ;  /* 0x0000000302087812 */ /* 0x000fe4000782c0ff */
[----:B------:R-:W-:-:S11]  /*39f0*/  CS2R R2, SRZ ;  /* 0x0000000000027805 */ /* 0x000fd6000001ff00 */
[----:B------:R-:W-:Y:S05]  /*3a00*/  @!P1 BRA `(.L_x_2147) ;  /* 0x0000026000009947 */ /* 0x000fea0003800000 */
[----:B------:R-:W-:Y:S02]  /*3a10*/  IMAD.SHL.U32 R9, R32, 0x80, RZ ;  /* 0x0000008020097824 */ /* 0x000fe400078e00ff */
[----:B------:R-:W-:Y:S01]  /*3a20*/  IMAD.MOV.U32 R12, RZ, RZ, R8 ;  /* 0x000000ffff0c7224 */ /* 0x000fe200078e0008 */
[----:B------:R-:W-:Y:S01]  /*3a30*/  LEA R8, R31, UR6, 0x1 ;  /* 0x000000061f087c11 */ /* 0x000fe2000f8e08ff */
[----:B------:R-:W-:Y:S01]  /*3a40*/  IMAD.MOV.U32 R33, RZ, RZ, RZ ;  /* 0x000000ffff217224 */ /* 0x000fe200078e00ff */
[----:B------:R-:W-:Y:S01]  /*3a50*/  IADD3 R27, P1, R34, R9, RZ ;  /* 0x00000009221b7210 */ /* 0x000fe20007f3e0ff */
[----:B------:R-:W-:Y:S01]  /*3a60*/  IMAD.MOV.U32 R36, RZ, RZ, R32 ;  /* 0x000000ffff247224 */ /* 0x000fe200078e0020 */
[----:B------:R-:W-:Y:S02]  /*3a70*/  IADD3 R13, R8, 0x120, RZ ;  /* 0x00000120080d7810 */ /* 0x000fe40007ffe0ff */
[----:B------:R-:W-:Y:S02]  /*3a80*/  LEA.HI.X.SX32 R10, R9, R35, 0x1, P1 ;  /* 0x00000023090a7211 */ /* 0x000fe400008f0eff */
[----:B------:R-:W-:-:S04]  /*3a90*/  LEA R24, P1, R27, c[0x0][0x1a0], 0x1 ;  /* 0x000068001b187a11 */ /* 0x000fc800078208ff */
[----:B------:R-:W-:-:S03]  /*3aa0*/  LEA.HI.X R27, R27, c[0x0][0x1a4], R10, 0x1, P1 ;  /* 0x000069001b1b7a11 */ /* 0x000fc600008f0c0a */
.L_x_2148:
[----:B------:R-:W-:Y:S01]  /*3ab0*/  IMAD.MOV.U32 R8, RZ, RZ, R24 ;  /* 0x000000ffff087224 */ /* 0x000fe200078e0018 */
[----:B------:R0:W2:Y:S01]  /*3ac0*/  LDS.U16 R14, [R13] ;  /* 0x000000000d0e7984 */ /* 0x0000a20000000400 */
[----:B------:R-:W-:-:S06]  /*3ad0*/  IMAD.MOV.U32 R9, RZ, RZ, R27 ;  /* 0x000000ffff097224 */ /* 0x000fcc00078e001b */
[----:B------:R-:W4:Y:S01]  /*3ae0*/  LDG.E.128 R8, [R8.64] ;  /* 0x0000002408087981 */ /* 0x000f22000c1e1d00 */
[----:B------:R-:W-:Y:S02]  /*3af0*/  IADD3 R12, R12, -0x1, RZ ;  /* 0xffffffff0c0c7810 */ /* 0x000fe40007ffe0ff */
[----:B------:R-:W-:Y:S02]  /*3b00*/  IADD3 R24, P3, R24, 0x800, RZ ;  /* 0x0000080018187810 */ /* 0x000fe40007f7e0ff */
[----:B------:R-:W-:Y:S02]  /*3b10*/  ISETP.NE.AND P1, PT, R12, RZ, PT ;  /* 0x000000ff0c00720c */ /* 0x000fe40003f25270 */
[----:B------:R-:W-:Y:S01]  /*3b20*/  IADD3 R36, R36, 0x8, RZ ;  /* 0x0000000824247810 */ /* 0x000fe20007ffe0ff */
[----:B------:R-:W-:Y:S01]  /*3b30*/  IMAD.X R27, RZ, RZ, R27, P3 ;  /* 0x000000ffff1b7224 */ /* 0x000fe200018e061b */
[----:B0-----:R-:W-:Y:S01]  /*3b40*/  IADD3 R13, R13, 0x10, RZ ;  /* 0x000000100d0d7810 */ /* 0x001fe20007ffe0ff */
[----:B--2---:R-:W-:-:S02]  /*3b50*/  HADD2.F32 R14, -RZ, R14.H0_H0 ;  /* 0x2000000eff0e7230 */ /* 0x004fc40000004100 */
[--C-:B---34-:R-:W-:Y:S02]  /*3b60*/  HADD2.F32 R22, -RZ, R10.reuse.H0_H0 ;  /* 0x2000000aff167230 */ /* 0x118fe40000004100 */
        /* <DEDUP_REMOVED lines=16> */
.L_x_2147:
[----:B------:R-:W-:Y:S05]  /*3c70*/  BSYNC B1 ;  /* 0x0000000000017941 */ /* 0x000fea0003800000 */
.L_x_2146:
[----:B------:R-:W-:Y:S05]  /*3c80*/  @!P2 BRA `(.L_x_2145) ;  /* 0x000006300000a947 */ /* 0x000fea0003800000 */
[C---:B------:R-:W-:Y:S01]  /*3c90*/  LEA R8, R36.reuse, UR6, 0x1 ;  /* 0x0000000624087c11 */ /* 0x040fe2000f8e08ff */
[----:B------:R-:W-:Y:S02]  /*3ca0*/  IMAD.SHL.U32 R37, R36, 0x80, RZ ;  /* 0x0000008024257824 */ /* 0x000fe400078e00ff */
[----:B------:R-:W-:Y:S01]  /*3cb0*/  IMAD.U32 R9, RZ, RZ, UR45 ;  /* 0x0000002dff097e24 */ /* 0x000fe2000f8e00ff */
[----:B------:R-:W-:Y:S02]  /*3cc0*/  IADD3 R8, R8, 0x20, RZ ;  /* 0x0000002008087810 */ /* 0x000fe40007ffe0ff */
[----:B------:R-:W-:-:S03]  /*3cd0*/  IADD3 R39, P1, R34, R37, RZ ;  /* 0x0000002522277210 */ /* 0x000fc60007f3e0ff */
[----:B------:R-:W-:Y:S01]  /*3ce0*/  IMAD R8, R9, -0x2, R8 ;  /* 0xfffffffe09087824 */ /* 0x000fe200078e0208 */
[----:B------:R-:W-:Y:S02]  /*3cf0*/  LEA R38, P2, R39, c[0x0][0x1a0], 0x1 ;  /* 0x0000680027267a11 */ /* 0x000fe400078408ff */
[C---:B------:R-:W-:Y:S02]  /*3d00*/  LEA.HI.X.SX32 R10, R37.reuse, R35, 0x1, P1 ;  /* 0x00000023250a7211 */ /* 0x040fe400008f0eff */
[----:B------:R-:W-:Y:S02]  /*3d10*/  IADD3 R37, R37, 0xc00, RZ ;  /* 0x00000c0025257810 */ /* 0x000fe40007ffe0ff */
[----:B------:R-:W-:Y:S02]  /*3d20*/  LEA.HI.X R39, R39, c[0x0][0x1a4], R10, 0x1, P2 ;  /* 0x0000690027277a11 */ /* 0x000fe400010f0c0a */
[----:B------:R-:W-:-:S03]  /*3d30*/  IADD3 R40, R8, 0x120, RZ ;  /* 0x0000012008287810 */ /* 0x000fc60007ffe0ff */
.L_x_2149:
[----:B------:R0:W2:Y:S01]  /*3d40*/  LDG.E.128 R8, [R38.64] ;  /* 0x0000002426087981 */ /* 0x0000a2000c1e1d00 */
[----:B------:R-:W-:-:S03]  /*3d50*/  IADD3 R12, R37, -0x800, RZ ;  /* 0xfffff800250c7810 */ /* 0x000fc60007ffe0ff */
[----:B------:R-:W4:Y:S01]  /*3d60*/  LDS.U16 R41, [R40+-0x20] ;  /* 0xffffe00028297984 */ /* 0x000f220000000400 */
[----:B------:R-:W-:-:S03]  /*3d70*/  IADD3 R13, P1, R34, R12, RZ ;  /* 0x0000000c220d7210 */ /* 0x000fc60007f3e0ff */
[----:B------:R-:W3:Y:S01]  /*3d80*/  LDS.U16 R45, [R40+-0x10] ;  /* 0xfffff000282d7984 */ /* 0x000ee20000000400 */
[----:B------:R-:W-:Y:S02]  /*3d90*/  LEA.HI.X.SX32 R12, R12, R35, 0x1, P1 ;  /* 0x000000230c0c7211 */ /* 0x000fe400008f0eff */
[C---:B------:R-:W-:Y:S01]  /*3da0*/  LEA R42, P1, R13.reuse, c[0x0][0x1a0], 0x1 ;  /* 0x000068000d2a7a11 */ /* 0x040fe200078208ff */
[----:B------:R-:W1:Y:S03]  /*3db0*/  LDS.U16 R47, [R40] ;  /* 0x00000000282f7984 */ /* 0x000e660000000400 */
[----:B------:R-:W-:-:S05]  /*3dc0*/  LEA.HI.X R43, R13, c[0x0][0x1a4], R12, 0x1, P1 ;  /* 0x000069000d2b7a11 */ /* 0x000fca00008f0c0c */
[----:B------:R0:W2:Y:S04]  /*3dd0*/  LDG.E.128 R12, [R42.64] ;  /* 0x000000242a0c7981 */ /* 0x0000a8000c1e1d00 */
[----:B---3--:R3:W2:Y:S04]  /*3de0*/  LDG.E.128 R20, [R42.64+0x800] ;  /* 0x000800242a147981 */ /* 0x0086a8000c1e1d00 */
[----:B------:R3:W2:Y:S01]  /*3df0*/  LDG.E.128 R24, [R42.64+0x1000] ;  /* 0x001000242a187981 */ /* 0x0006a2000c1e1d00 */
[----:B----4-:R-:W-:Y:S01]  /*3e00*/  HADD2.F32 R41, -RZ, R41.H0_H0 ;  /* 0x20000029ff297230 */ /* 0x010fe20000004100 */
[----:B------:R-:W-:Y:S01]  /*3e10*/  IADD3 R36, R36, 0x20, RZ ;  /* 0x0000002024247810 */ /* 0x000fe20007ffe0ff */
[----:B------:R-:W-:-:S03]  /*3e20*/  HADD2.F32 R45, -RZ, R45.H0_H0 ;  /* 0x2000002dff2d7230 */ /* 0x000fc60000004100 */
[----:B------:R-:W-:Y:S02]  /*3e30*/  ISETP.GE.AND P1, PT, R36, UR5, PT ;  /* 0x0000000524007c0c */ /* 0x000fe4000bf26270 */
[----:B0-----:R-:W-:Y:S02]  /*3e40*/  IADD3 R38, P2, R38, 0x2000, RZ ;  /* 0x0000200026267810 */ /* 0x001fe40007f5e0ff */
[----:B------:R-:W-:-:S03]  /*3e50*/  IADD3 R37, R37, 0x1000, RZ ;  /* 0x0000100025257810 */ /* 0x000fc60007ffe0ff */
[----:B------:R-:W-:Y:S01]  /*3e60*/  IMAD.X R39, RZ, RZ, R39, P2 ;  /* 0x000000ffff277224 */ /* 0x000fe200010e0627 */
[--C-:B--2---:R-:W-:Y:S02]  /*3e70*/  HADD2.F32 R44, -RZ, R8.reuse.H0_H0 ;  /* 0x20000008ff2c7230 */ /* 0x104fe40000004100 */
[----:B------:R-:W-:-:S05]  /*3e80*/  HADD2.F32 R8, -RZ, R8.H1_H1 ;  /* 0x30000008ff087230 */ /* 0x000fca0000004100 */
[C---:B------:R-:W-:Y:S02]  /*3e90*/  FFMA.FTZ R8, R41.reuse, R8, R30 ;  /* 0x0000000829087223 */ /* 0x040fe4000001001e */
[----:B------:R-:W0:Y:S01]  /*3ea0*/  LDS.U16 R30, [R40+0x10] ;  /* 0x00001000281e7984 */ /* 0x000e220000000400 */
[--C-:B------:R-:W-:Y:S02]  /*3eb0*/  HADD2.F32 R48, -RZ, R10.reuse.H0_H0 ;  /* 0x2000000aff307230 */ /* 0x100fe40000004100 */
[----:B------:R-:W-:Y:S02]  /*3ec0*/  HADD2.F32 R10, -RZ, R10.H1_H1 ;  /* 0x3000000aff0a7230 */ /* 0x000fe40000004100 */
[--C-:B---3--:R-:W-:Y:S02]  /*3ed0*/  HADD2.F32 R42, -RZ, R11.reuse.H0_H0 ;  /* 0x2000000bff2a7230 */ /* 0x108fe40000004100 */
[----:B------:R-:W-:Y:S01]  /*3ee0*/  HADD2.F32 R11, -RZ, R11.H1_H1 ;  /* 0x3000000bff0b7230 */ /* 0x000fe20000004100 */
[C---:B------:R-:W-:Y:S01]  /*3ef0*/  FFMA.FTZ R10, R41.reuse, R10, R18 ;  /* 0x0000000a290a7223 */ /* 0x040fe20000010012 */
[--C-:B------:R-:W-:Y:S01]  /*3f00*/  HADD2.F32 R46, -RZ, R9.reuse.H0_H0 ;  /* 0x20000009ff2e7230 */ /* 0x100fe20000004100 */
[C---:B------:R-:W-:Y:S01]  /*3f10*/  FFMA.FTZ R42, R41.reuse, R42, R3 ;  /* 0x0000002a292a7223 */ /* 0x040fe20000010003 */
[----:B------:R-:W-:Y:S01]  /*3f20*/  HADD2.F32 R9, -RZ, R9.H1_H1 ;  /* 0x30000009ff097230 */ /* 0x000fe20000004100 */
[----:B------:R-:W-:Y:S01]  /*3f30*/  FFMA.FTZ R11, R41, R11, R2 ;  /* 0x0000000b290b7223 */ /* 0x000fe20000010002 */
[----:B------:R-:W-:-:S02]  /*3f40*/  HADD2.F32 R3, -RZ, R13.H0_H0 ;  /* 0x2000000dff037230 */ /* 0x000fc40000004100 */
[----:B------:R-:W-:Y:S02]  /*3f50*/  HADD2.F32 R18, -RZ, R13.H1_H1 ;  /* 0x3000000dff127230 */ /* 0x000fe40000004100 */
[----:B------:R-:W-:Y:S02]  /*3f60*/  HADD2.F32 R13, -RZ, R14.H0_H0 ;  /* 0x2000000eff0d7230 */ /* 0x000fe40000004100 */
        /* <DEDUP_REMOVED lines=8> */
[----:B------:R-:W-:Y:S01]  /*3ff0*/  FFMA.FTZ R46, R41, R46, R29 ;  /* 0x0000002e292e7223 */ /* 0x000fe2000001001d */
        /* <DEDUP_REMOVED lines=8> */
[----:B-1----:R-:W-:Y:S01]  /*4080*/  HADD2.F32 R12, -RZ, R47.H0_H0 ;  /* 0x2000002fff0c7230 */ /* 0x002fe20000004100 */
[C---:B------:R-:W-:Y:S01]  /*4090*/  FFMA.FTZ R3, R45.reuse, R3, R46 ;  /* 0x000000032d037223 */ /* 0x040fe2000001002e */
[----:B------:R-:W-:Y:S01]  /*40a0*/  HADD2.F32 R21, -RZ, R21.H1_H1 ;  /* 0x30000015ff157230 */ /* 0x000fe20000004100 */
[C---:B------:R-:W-:Y:S01]  /*40b0*/  FFMA.FTZ R13, R45.reuse, R13, R48 ;  /* 0x0000000d2d0d7223 */ /* 0x040fe20000010030 */
[--C-:B------:R-:W-:Y:S01]  /*40c0*/  HADD2.F32 R18, -RZ, R22.reuse.H0_H0 ;  /* 0x20000016ff127230 */ /* 0x100fe20000004100 */
[C---:B------:R-:W-:Y:S01]  /*40d0*/  FFMA.FTZ R19, R45.reuse, R19, R42 ;  /* 0x000000132d137223 */ /* 0x040fe2000001002a */
[----:B------:R-:W-:Y:S01]  /*40e0*/  HADD2.F32 R33, -RZ, R22.H1_H1 ;  /* 0x30000016ff217230 */ /* 0x000fe20000004100 */
[----:B------:R-:W-:Y:S01]  /*40f0*/  FFMA.FTZ R11, R45, R28, R11 ;  /* 0x0000001c2d0b7223 */ /* 0x000fe2000001000b */
[----:B------:R-:W-:Y:S01]  /*4100*/  HADD2.F32 R23, -RZ, R23.H1_H1 ;  /* 0x30000017ff177230 */ /* 0x000fe20000004100 */
[----:B------:R-:W-:-:S02]  /*4110*/  FFMA.FTZ R2, R12, R15, R2 ;  /* 0x0000000f0c027223 */ /* 0x000fc40000010002 */
[C---:B------:R-:W-:Y:S01]  /*4120*/  FFMA.FTZ R8, R12.reuse, R29, R8 ;  /* 0x0000001d0c087223 */ /* 0x040fe20000010008 */
[----:B------:R-:W-:Y:S01]  /*4130*/  HADD2.F32 R29, -RZ, R25.H0_H0 ;  /* 0x20000019ff1d7230 */ /* 0x000fe20000004100 */
[C---:B------:R-:W-:Y:S02]  /*4140*/  FFMA.FTZ R3, R12.reuse, R14, R3 ;  /* 0x0000000e0c037223 */ /* 0x040fe40000010003 */
[C---:B------:R-:W-:Y:S02]  /*4150*/  FFMA.FTZ R9, R12.reuse, R21, R9 ;  /* 0x000000150c097223 */ /* 0x040fe40000010009 */
[C---:B------:R-:W-:Y:S02]  /*4160*/  FFMA.FTZ R13, R12.reuse, R18, R13 ;  /* 0x000000120c0d7223 */ /* 0x040fe4000001000d */
[C---:B------:R-:W-:Y:S01]  /*4170*/  FFMA.FTZ R10, R12.reuse, R33, R10 ;  /* 0x000000210c0a7223 */ /* 0x040fe2000001000a */
[----:B------:R-:W-:Y:S01]  /*4180*/  HADD2.F32 R33, -RZ, R24.H0_H0 ;  /* 0x20000018ff217230 */ /* 0x000fe20000004100 */
[----:B------:R-:W-:-:S02]  /*4190*/  FFMA.FTZ R20, R12, R20, R19 ;  /* 0x000000140c147223 */ /* 0x000fc40000010013 */
[----:B------:R-:W-:Y:S01]  /*41a0*/  FFMA.FTZ R11, R12, R23, R11 ;  /* 0x000000170c0b7223 */ /* 0x000fe2000001000b */
[----:B0-----:R-:W-:Y:S02]  /*41b0*/  HADD2.F32 R12, -RZ, R30.H0_H0 ;  /* 0x2000001eff0c7230 */ /* 0x001fe40000004100 */
[----:B------:R-:W-:Y:S02]  /*41c0*/  HADD2.F32 R23, -RZ, R27.H0_H0 ;  /* 0x2000001bff177230 */ /* 0x000fe40000004100 */
[----:B------:R-:W-:Y:S02]  /*41d0*/  HADD2.F32 R15, -RZ, R24.H1_H1 ;  /* 0x30000018ff0f7230 */ /* 0x000fe40000004100 */
[----:B------:R-:W-:Y:S02]  /*41e0*/  HADD2.F32 R25, -RZ, R25.H1_H1 ;  /* 0x30000019ff197230 */ /* 0x000fe40000004100 */
[--C-:B------:R-:W-:Y:S02]  /*41f0*/  HADD2.F32 R19, -RZ, R26.reuse.H0_H0 ;  /* 0x2000001aff137230 */ /* 0x100fe40000004100 */
[----:B------:R-:W-:-:S02]  /*4200*/  HADD2.F32 R21, -RZ, R26.H1_H1 ;  /* 0x3000001aff157230 */ /* 0x000fc40000004100 */
[----:B------:R-:W-:Y:S01]  /*4210*/  HADD2.F32 R27, -RZ, R27.H1_H1 ;  /* 0x3000001bff1b7230 */ /* 0x000fe20000004100 */
[----:B------:R-:W-:Y:S01]  /*4220*/  FFMA.FTZ R33, R12, R33, R2 ;  /* 0x000000210c217223 */ /* 0x000fe20000010002 */
[----:B------:R-:W-:Y:S01]  /*4230*/  IADD3 R40, R40, 0x40, RZ ;  /* 0x0000004028287810 */ /* 0x000fe20007ffe0ff */
        /* <DEDUP_REMOVED lines=8> */
.L_x_2145:
[----:B0-----:R-:W-:Y:S05]  /*42c0*/  BSYNC B0 ;  /* 0x0000000000007941 */ /* 0x001fea0003800000 */
.L_x_2144:
[----:B------:R-:W-:Y:S01]  /*42d0*/  ISETP.GE.AND P1, PT, R32, UR43, PT ;  /* 0x0000002b20007c0c */ /* 0x000fe2000bf26270 */
[----:B------:R-:W-:-:S12]  /*42e0*/  BSSY B0, `(.L_x_2150) ;  /* 0x00000ad000007945 */ /* 0x000fd80003800000 */
[----:B------:R-:W-:Y:S05]  /*42f0*/  @P1 BRA `(.L_x_2151) ;  /* 0x00000ab000001947 */ /* 0x000fea0003800000 */
[----:B------:R-:W-:Y:S01]  /*4300*/  IMAD.U32 R9, RZ, RZ, UR45 ;  /* 0x0000002dff097e24 */ /* 0x000fe2000f8e00ff */
[----:B------:R-:W-:Y:S01]  /*4310*/  LOP3.LUT R8, RZ, R31, RZ, 0x33, !PT ;  /* 0x0000001fff087212 */ /* 0x000fe200078e33ff */
[----:B------:R-:W-:Y:S03]  /*4320*/  BSSY B1, `(.L_x_2152) ;  /* 0x0000038000017945 */ /* 0x000fe60003800000 */
[----:B---3--:R-:W-:-:S04]  /*4330*/  IADD3 R22, -R9, UR43, R8 ;  /* 0x0000002b09167c10 */ /* 0x008fc8000fffe108 */
        /* <DEDUP_REMOVED lines=32> */
[----:B------:R-:W2:Y:S01]  /*4540*/  LDG.E.128 R8, [R8.64] ;  /* 0x0000002408087981 */ /* 0x000ea2000c1e1d00 */
[----:B------:R-:W-:-:S05]  /*4550*/  LEA R24, R31, UR6, 0x1 ;  /* 0x000000061f187c11 */ /* 0x000fca000f8e08ff */
[----:B------:R-:W0:Y:S02]  /*4560*/  LDS.U16 R12, [R24+0x120] ;  /* 0x00012000180c7984 */ /* 0x000e240000000400 */
[----:B0-----:R-:W-:Y:S02]  /*4570*/  HADD2.F32 R12, -RZ, R12.H0_H0 ;  /* 0x2000000cff0c7230 */ /* 0x001fe40000004100 */
        /* <DEDUP_REMOVED lines=16> */
.L_x_2155:
[----:B------:R-:W-:Y:S05]  /*4680*/  BSYNC B2 ;  /* 0x0000000000027941 */ /* 0x000fea0003800000 */
.L_x_2154:
[----:B------:R-:W-:Y:S02]  /*4690*/  IADD3 R32, R32, 0x8, RZ ;  /* 0x0000000820207810 */ /* 0x000fe40007ffe0ff */
.L_x_2153:
[----:B------:R-:W-:Y:S05]  /*46a0*/  BSYNC B1 ;  /* 0x0000000000017941 */ /* 0x000fea0003800000 */
.L_x_2152:
[----:B------:R-:W-:-:S13]  /*46b0*/  LOP3.LUT P1, RZ, R22, 0xfffffff8, RZ, 0xc0, !PT ;  /* 0xfffffff816ff7812 */ /* 0x000fda000782c0ff */
[----:B------:R-:W-:Y:S05]  /*46c0*/  @!P1 BRA `(.L_x_2151) ;  /* 0x000006e000009947 */ /* 0x000fea0003800000 */
[----:B------:R-:W-:Y:S01]  /*46d0*/  LEA R13, R32, UR6, 0x1 ;  /* 0x00000006200d7c11 */ /* 0x000fe2000f8e08ff */
[----:B------:R-:W-:Y:S02]  /*46e0*/  IMAD.U32 R8, RZ, RZ, UR45 ;  /* 0x0000002dff087e24 */ /* 0x000fe4000f8e00ff */
[----:B------:R-:W-:Y:S02]  /*46f0*/  IMAD.MOV.U32 R12, RZ, RZ, RZ ;  /* 0x000000ffff0c7224 */ /* 0x000fe400078e00ff */
[----:B------:R-:W-:Y:S02]  /*4700*/  IMAD R13, R8, -0x2, R13 ;  /* 0xfffffffe080d7824 */ /* 0x000fe400078e020d */
.L_x_2160:
        /* <DEDUP_REMOVED lines=52> */
.L_x_2157:
[----:B------:R-:W-:Y:S05]  /*4a50*/  BSYNC B1 ;  /* 0x0000000000017941 */ /* 0x000fea0003800000 */
.L_x_2156:
        /* <DEDUP_REMOVED lines=48> */
.L_x_2159:
[----:B------:R-:W-:Y:S05]  /*4d60*/  BSYNC B1 ;  /* 0x0000000000017941 */ /* 0x000fea0003800000 */
.L_x_2158:
[----:B------:R-:W-:Y:S02]  /*4d70*/  IADD3 R32, R32, 0x10, RZ ;  /* 0x0000001020207810 */ /* 0x000fe40007ffe0ff */
[----:B------:R-:W-:Y:S02]  /*4d80*/  IADD3 R12, R12, 0x20, RZ ;  /* 0x000000200c0c7810 */ /* 0x000fe40007ffe0ff */
[----:B------:R-:W-:-:S13]  /*4d90*/  ISETP.GE.AND P1, PT, R32, UR43, PT ;  /* 0x0000002b20007c0c */ /* 0x000fda000bf26270 */
[----:B------:R-:W-:Y:S05]  /*4da0*/  @!P1 BRA `(.L_x_2160) ;  /* 0xfffff96000009947 */ /* 0x000fea000383ffff */
.L_x_2151:
[----:B------:R-:W-:Y:S05]  /*4db0*/  BSYNC B0 ;  /* 0x0000000000007941 */ /* 0x000fea0003800000 */
.L_x_2150:
        /* <DEDUP_REMOVED lines=11> */
[----:B---3--:R-:W-:Y:S01]  /*4e70*/  IADD3 R22, R0, UR44, RZ ;  /* 0x0000002c00167c10 */ /* 0x008fe2000fffe0ff */
        /* <DEDUP_REMOVED lines=26> */
[----:B------:R-:W-:Y:S01]  /*5020*/  I2F.S8 R23, R35 ;  /* 0x0000002300177306 */ /* 0x000fe20000001400 */
[----:B------:R-:W-:Y:S02]  /*5030*/  PRMT R12, R34, 0x9910, RZ ;  /* 0x00009910220c7816 */ /* 0x000fe400000000ff */
[----:B---3--:R-:W-:Y:S02]  /*5040*/  PRMT R14, R35, 0x9910, RZ ;  /* 0x00009910230e7816 */ /* 0x008fe400000000ff */
[----:B------:R-:W-:Y:S02]  /*5050*/  PRMT R13, R26, 0x9910, RZ ;  /* 0x000099101a0d7816 */ /* 0x000fe400000000ff */
[--C-:B------:R-:W-:Y:S01]  /*5060*/  SHF.R.S32.HI R25, RZ, 0x18, R35.reuse ;  /* 0x00000018ff197819 */ /* 0x100fe20000011423 */
[----:B------:R-:W4:Y:S01]  /*5070*/  I2F.S8 R16, R34 ;  /* 0x0000002200107306 */ /* 0x000f220000001400 */
[----:B------:R-:W-:-:S02]  /*5080*/  SHF.R.U32.HI R24, RZ, 0x10, R35 ;  /* 0x00000010ff187819 */ /* 0x000fc40000011623 */
[----:B------:R-:W-:Y:S02]  /*5090*/  SHF.R.S32.HI R12, RZ, 0x8, R12 ;  /* 0x00000008ff0c7819 */ /* 0x000fe4000001140c */
[----:B------:R-:W-:Y:S02]  /*50a0*/  SHF.R.S32.HI R14, RZ, 0x8, R14 ;  /* 0x00000008ff0e7819 */ /* 0x000fe4000001140e */
[----:B------:R-:W-:Y:S01]  /*50b0*/  SHF.R.S32.HI R13, RZ, 0x8, R13 ;  /* 0x00000008ff0d7819 */ /* 0x000fe2000001140d */
[----:B------:R-:W2:Y:S08]  /*50c0*/  I2F.S16 R25, R25 ;  /* 0x0000001900197306 */ /* 0x000eb00000101400 */
[----:B------:R-:W3:Y:S01]  /*50d0*/  I2F.S8 R24, R24 ;  /* 0x0000001800187306 */ /* 0x000ee20000001400 */
[----:B----4-:R-:W-:-:S07]  /*50e0*/  FMUL.FTZ R16, R16, R15 ;  /* 0x0000000f10107220 */ /* 0x010fce0000410000 */
[----:B------:R4:W1:Y:S01]  /*50f0*/  I2F.S8 R22, R26 ;  /* 0x0000001a00167306 */ /* 0x0008620000001400 */
[----:B--2---:R-:W-:-:S07]  /*5100*/  FMUL.FTZ R35, R25, R15 ;  /* 0x0000000f19237220 */ /* 0x004fce0000410000 */
[----:B------:R-:W2:Y:S01]  /*5110*/  I2F.S16 R12, R12 ;  /* 0x0000000c000c7306 */ /* 0x000ea20000101400 */
[-C--:B----4-:R-:W-:Y:S02]  /*5120*/  FMUL.FTZ R26, R23, R15.reuse ;  /* 0x0000000f171a7220 */ /* 0x090fe40000410000 */
[----:B---3--:R-:W-:-:S05]  /*5130*/  FMUL.FTZ R24, R24, R15 ;  /* 0x0000000f18187220 */ /* 0x008fca0000410000 */
[----:B------:R-:W3:Y:S01]  /*5140*/  I2F.S16 R14, R14 ;  /* 0x0000000e000e7306 */ /* 0x000ee20000101400 */
[----:B-1----:R-:W-:-:S07]  /*5150*/  FMUL.FTZ R22, R22, R15 ;  /* 0x0000000f16167220 */ /* 0x002fce0000410000 */
[----:B------:R-:W1:Y:S01]  /*5160*/  I2F.S16 R13, R13 ;  /* 0x0000000d000d7306 */ /* 0x000e620000101400 */
[----:B--2---:R-:W-:-:S05]  /*5170*/  FMUL.FTZ R23, R12, R15 ;  /* 0x0000000f0c177220 */ /* 0x004fca0000410000 */
[----:B------:R-:W-:Y:S01]  /*5180*/  F2FP.PACK_AB R12, R23, R16 ;  /* 0x00000010170c723e */ /* 0x000fe200000000ff */
[----:B---3--:R-:W-:-:S05]  /*5190*/  FMUL.FTZ R27, R14, R15 ;  /* 0x0000000f0e1b7220 */ /* 0x008fca0000410000 */
[----:B------:R-:W-:Y:S01]  /*51a0*/  F2FP.PACK_AB R14, R27, R26 ;  /* 0x0000001a1b0e723e */ /* 0x000fe200000000ff */
[----:B-1----:R-:W-:Y:S01]  /*51b0*/  FMUL.FTZ R25, R13, R15 ;  /* 0x0000000f0d197220 */ /* 0x002fe20000410000 */
[----:B------:R-:W-:-:S04]  /*51c0*/  F2FP.PACK_AB R15, R35, R24 ;  /* 0x00000018230f723e */ /* 0x000fc800000000ff */
[----:B------:R-:W-:-:S04]  /*51d0*/  F2FP.PACK_AB R13, R25, R22 ;  /* 0x00000016190d723e */ /* 0x000fc800000000ff */
.L_x_2163:
        /* <DEDUP_REMOVED lines=26> */
.L_x_2162:
[----:B0-----:R-:W-:Y:S05]  /*5380*/  BSYNC B0 ;  /* 0x0000000000007941 */ /* 0x001fea0003800000 */
.L_x_2161:
[----:B-----5:R-:W-:Y:S01]  /*5390*/  LOP3.LUT R4, R17, 0xffffffc0, RZ, 0xc0, !PT ;  /* 0xffffffc011047812 */ /* 0x020fe200078ec0ff */
        /* <DEDUP_REMOVED lines=20> */
.L_x_2165:
[----:B------:R-:W-:Y:S05]  /*54e0*/  BSYNC B0 ;  /* 0x0000000000007941 */ /* 0x000fea0003800000 */
.L_x_2164:
        /* <DEDUP_REMOVED lines=20> */
.L_x_2167:
[----:B------:R-:W-:Y:S05]  /*5630*/  BSYNC B0 ;  /* 0x0000000000007941 */ /* 0x000fea0003800000 */
.L_x_2166:
        /* <DEDUP_REMOVED lines=8> */
.L_x_2169:
[----:B------:R-:W-:Y:S05]  /*56c0*/  BSYNC B0 ;  /* 0x0000000000007941 */ /* 0x000fea0003800000 */
.L_x_2168:
        /* <DEDUP_REMOVED lines=20> */
.L_x_2171:
[----:B------:R-:W-:Y:S05]  /*5810*/  BSYNC B0 ;  /* 0x0000000000007941 */ /* 0x000fea0003800000 */
.L_x_2170:
        /* <DEDUP_REMOVED lines=8> */
.L_x_2173:
[----:B------:R-:W-:Y:S05]  /*58a0*/  BSYNC B0 ;  /* 0x0000000000007941 */ /* 0x000fea0003800000 */
.L_x_2172:
        /* <DEDUP_REMOVED lines=20> */
.L_x_2175:
[----:B------:R-:W-:Y:S05]  /*59f0*/  BSYNC B0 ;  /* 0x0000000000007941 */ /* 0x000fea0003800000 */
.L_x_2174:
        /* <DEDUP_REMOVED lines=16> */
.L_x_2176:
        /* <DEDUP_REMOVED lines=30> */
[----:B------:R-:W-:Y:S01]  /*5ce0*/  PRMT R4, R19, 0x7710, RZ ;  /* 0x0000771013047816 */ /* 0x000fe200000000ff */
[----:B------:R-:W0:Y:S01]  /*5cf0*/  F2I.S8.NTZ R3, R3 ;  /* 0x0000000300037305 */ /* 0x000e220000202100 */
[----:B--2---:R-:W-:-:S02]  /*5d00*/  PRMT R18, R18, 0x8880, RZ ;  /* 0x0000888012127816 */ /* 0x004fc400000000ff */
[----:B------:R-:W-:Y:S02]  /*5d10*/  LOP3.LUT R6, R6, R5, R9, 0xfe, !PT ;  /* 0x0000000506067212 */ /* 0x000fe400078efe09 */
[----:B------:R-:W-:Y:S02]  /*5d20*/  LOP3.LUT R5, R4, 0xff, RZ, 0xc0, !PT ;  /* 0x000000ff04057812 */ /* 0x000fe400078ec0ff */
[----:B------:R-:W-:Y:S01]  /*5d30*/  PRMT R4, R18, 0x7710, RZ ;  /* 0x0000771012047816 */ /* 0x000fe200000000ff */
[----:B------:R-:W2:Y:S01]  /*5d40*/  F2I.S8.NTZ R2, R2 ;  /* 0x0000000200027305 */ /* 0x000ea20000202100 */
[----:B----4-:R-:W-:Y:S02]  /*5d50*/  PRMT R33, R33, 0x8880, RZ ;  /* 0x0000888021217816 */ /* 0x010fe400000000ff */
[----:B------:R-:W-:Y:S02]  /*5d60*/  LOP3.LUT R5, R5, 0xffffff00, R6, 0xf8, !PT ;  /* 0xffffff0005057812 */ /* 0x000fe400078ef806 */
[----:B------:R-:W-:-:S02]  /*5d70*/  PRMT R6, R4, 0x7604, RZ ;  /* 0x0000760404067816 */ /* 0x000fc400000000ff */
[----:B0-----:R-:W-:Y:S02]  /*5d80*/  PRMT R9, R3, 0x8880, RZ ;  /* 0x0000888003097816 */ /* 0x001fe400000000ff */
[----:B------:R-:W-:Y:S02]  /*5d90*/  PRMT R3, R33, 0x7710, RZ ;  /* 0x0000771021037816 */ /* 0x000fe400000000ff */
[----:B------:R-:W-:Y:S02]  /*5da0*/  PRMT R4, R9, 0x7710, RZ ;  /* 0x0000771009047816 */ /* 0x000fe400000000ff */
[----:B------:R-:W-:Y:S01]  /*5db0*/  LOP3.LUT R6, R6, 0xffff00ff, R5, 0xf8, !PT ;  /* 0xffff00ff06067812 */ /* 0x000fe200078ef805 */
[----:B------:R-:W-:Y:S01]  /*5dc0*/  IMAD.U32 R5, R8, 0x10000, RZ ;  /* 0x0001000008057824 */ /* 0x000fe200078e00ff */
[----:B------:R-:W-:Y:S02]  /*5dd0*/  PRMT R10, R3, 0x6540, R10 ;  /* 0x00006540030a7816 */ /* 0x000fe4000000000a */
        /* <DEDUP_REMOVED lines=12> */
.L_x_2122:
[----:B------:R-:W-:Y:S01]  /*5ea0*/  IMAD.MOV.U32 R75, RZ, RZ, R9 ;  /* 0x000000ffff4b7224 */ /* 0x000fe200078e0009 */
[----:B------:R-:W-:Y:S01]  /*5eb0*/  MOV R76, 0x5f00 ;  /* 0x00005f00004c7802 */ /* 0x000fe20000000f00 */
[----:B------:R-:W-:Y:S02]  /*5ec0*/  IMAD.MOV.U32 R78, RZ, RZ, 0x10 ;  /* 0x00000010ff4e7424 */ /* 0x000fe400078e00ff */
[----:B------:R-:W-:Y:S02]  /*5ed0*/  IMAD.MOV.U32 R79, RZ, RZ, 0x1f ;  /* 0x0000001fff4f7424 */ /* 0x000fe400078e00ff */
[----:B------:R-:W-:Y:S02]  /*5ee0*/  IMAD.MOV.U32 R80, RZ, RZ, -0x1 ;  /* 0xffffffffff507424 */ /* 0x000fe400078e00ff */
[----:B01----:R-:W-:Y:S05]  /*5ef0*/  CALL.REL.NOINC `($__internal_16_$__cuda_sm70_shflsync_bfly_p) ;  /* 0x0000044000007944 */ /* 0x003fea0003c00000 */
[----:B-1----:R-:W-:Y:S01]  /*5f00*/  IMAD.MOV.U32 R0, RZ, RZ, R75 ;  /* 0x000000ffff007224 */ /* 0x002fe200078e004b */
[----:B0-----:R-:W-:Y:S05]  /*5f10*/  BRA `(.L_x_2177) ;  /* 0xffffbdb000007947 */ /* 0x001fea000383ffff */
.L_x_2123:
[----:B------:R-:W-:Y:S01]  /*5f20*/  IMAD.MOV.U32 R75, RZ, RZ, R9 ;  /* 0x000000ffff4b7224 */ /* 0x000fe200078e0009 */
[----:B------:R-:W-:Y:S01]  /*5f30*/  MOV R76, 0x5f80 ;  /* 0x00005f80004c7802 */ /* 0x000fe20000000f00 */
[----:B------:R-:W-:-:S02]  /*5f40*/  IMAD.MOV.U32 R78, RZ, RZ, 0x8 ;  /* 0x00000008ff4e7424 */ /* 0x000fc400078e00ff */
[----:B------:R-:W-:Y:S02]  /*5f50*/  IMAD.MOV.U32 R79, RZ, RZ, 0x1f ;  /* 0x0000001fff4f7424 */ /* 0x000fe400078e00ff */
[----:B------:R-:W-:Y:S02]  /*5f60*/  IMAD.MOV.U32 R80, RZ, RZ, -0x1 ;  /* 0xffffffffff507424 */ /* 0x000fe400078e00ff */
[----:B01----:R-:W-:Y:S05]  /*5f70*/  CALL.REL.NOINC `($__internal_16_$__cuda_sm70_shflsync_bfly_p) ;  /* 0x000003c000007944 */ /* 0x003fea0003c00000 */
[----:B-1----:R-:W-:Y:S01]  /*5f80*/  FADD.FTZ R0, R9, R75 ;  /* 0x0000004b09007221 */ /* 0x002fe20000010000 */
[----:B------:R-:W-:Y:S01]  /*5f90*/  MOV R76, 0x5ff0 ;  /* 0x00005ff0004c7802 */ /* 0x000fe20000000f00 */
[----:B0-----:R-:W-:Y:S02]  /*5fa0*/  IMAD.MOV.U32 R78, RZ, RZ, 0x4 ;  /* 0x00000004ff4e7424 */ /* 0x001fe400078e00ff */
[----:B------:R-:W-:Y:S02]  /*5fb0*/  IMAD.MOV.U32 R79, RZ, RZ, 0x1f ;  /* 0x0000001fff4f7424 */ /* 0x000fe400078e00ff */
[----:B------:R-:W-:Y:S02]  /*5fc0*/  IMAD.MOV.U32 R80, RZ, RZ, -0x1 ;  /* 0xffffffffff507424 */ /* 0x000fe400078e00ff */
[----:B------:R-:W-:-:S02]  /*5fd0*/  IMAD.MOV.U32 R75, RZ, RZ, R0 ;  /* 0x000000ffff4b7224 */ /* 0x000fc400078e0000 */
[----:B------:R-:W-:Y:S05]  /*5fe0*/  CALL.REL.NOINC `($__internal_16_$__cuda_sm70_shflsync_bfly_p) ;  /* 0x0000035000007944 */ /* 0x000fea0003c00000 */
[----:B-1----:R-:W-:Y:S01]  /*5ff0*/  FADD.FTZ R0, R0, R75 ;  /* 0x0000004b00007221 */ /* 0x002fe20000010000 */
[----:B------:R-:W-:Y:S01]  /*6000*/  MOV R76, 0x6060 ;  /* 0x00006060004c7802 */ /* 0x000fe20000000f00 */
[----:B0-----:R-:W-:-:S02]  /*6010*/  IMAD.MOV.U32 R78, RZ, RZ, 0x2 ;  /* 0x00000002ff4e7424 */ /* 0x001fc400078e00ff */
[----:B------:R-:W-:Y:S02]  /*6020*/  IMAD.MOV.U32 R79, RZ, RZ, 0x1f ;  /* 0x0000001fff4f7424 */ /* 0x000fe400078e00ff */
[----:B------:R-:W-:Y:S02]  /*6030*/  IMAD.MOV.U32 R80, RZ, RZ, -0x1 ;  /* 0xffffffffff507424 */ /* 0x000fe400078e00ff */
[----:B------:R-:W-:Y:S02]  /*6040*/  IMAD.MOV.U32 R75, RZ, RZ, R0 ;  /* 0x000000ffff4b7224 */ /* 0x000fe400078e0000 */
[----:B------:R-:W-:Y:S05]  /*6050*/  CALL.REL.NOINC `($__internal_16_$__cuda_sm70_shflsync_bfly_p) ;  /* 0x000002e000007944 */ /* 0x000fea0003c00000 */
[----:B-1----:R-:W-:Y:S01]  /*6060*/  FADD.FTZ R2, R0, R75 ;  /* 0x0000004b00027221 */ /* 0x002fe20000010000 */
[----:B------:R-:W-:Y:S01]  /*6070*/  MOV R76, 0x60d0 ;  /* 0x000060d0004c7802 */ /* 0x000fe20000000f00 */
[----:B0-----:R-:W-:Y:S02]  /*6080*/  IMAD.MOV.U32 R78, RZ, RZ, 0x1 ;  /* 0x00000001ff4e7424 */ /* 0x001fe400078e00ff */
[----:B------:R-:W-:Y:S02]  /*6090*/  IMAD.MOV.U32 R79, RZ, RZ, 0x1f ;  /* 0x0000001fff4f7424 */ /* 0x000fe400078e00ff */
[----:B------:R-:W-:-:S02]  /*60a0*/  IMAD.MOV.U32 R80, RZ, RZ, -0x1 ;  /* 0xffffffffff507424 */ /* 0x000fc400078e00ff */
[----:B------:R-:W-:Y:S02]  /*60b0*/  IMAD.MOV.U32 R75, RZ, RZ, R2 ;  /* 0x000000ffff4b7224 */ /* 0x000fe400078e0002 */
[----:B------:R-:W-:Y:S05]  /*60c0*/  CALL.REL.NOINC `($__internal_16_$__cuda_sm70_shflsync_bfly_p) ;  /* 0x0000027000007944 */ /* 0x000fea0003c00000 */
[----:B-1----:R-:W-:Y:S01]  /*60d0*/  IMAD.MOV.U32 R5, RZ, RZ, R75 ;  /* 0x000000ffff057224 */ /* 0x002fe200078e004b */
[----:B0-----:R-:W-:Y:S05]  /*60e0*/  BRA `(.L_x_2178) ;  /* 0xffffbc7000007947 */ /* 0x001fea000383ffff */
.L_x_2128:
[----:B------:R-:W-:Y:S01]  /*60f0*/  IMAD.MOV.U32 R75, RZ, RZ, R82 ;  /* 0x000000ffff4b7224 */ /* 0x000fe200078e0052 */
[----:B------:R-:W-:Y:S01]  /*6100*/  MOV R76, 0x6150 ;  /* 0x00006150004c7802 */ /* 0x000fe20000000f00 */
[----:B------:R-:W-:Y:S02]  /*6110*/  IMAD.MOV.U32 R78, RZ, RZ, 0x1 ;  /* 0x00000001ff4e7424 */ /* 0x000fe400078e00ff */
[----:B------:R-:W-:Y:S02]  /*6120*/  IMAD.MOV.U32 R79, RZ, RZ, 0x1f ;  /* 0x0000001fff4f7424 */ /* 0x000fe400078e00ff */
[----:B------:R-:W-:Y:S02]  /*6130*/  IMAD.MOV.U32 R80, RZ, RZ, -0x1 ;  /* 0xffffffffff507424 */ /* 0x000fe400078e00ff */
[----:B------:R-:W-:Y:S05]  /*6140*/  CALL.REL.NOINC `($__internal_16_$__cuda_sm70_shflsync_bfly_p) ;  /* 0x000001f000007944 */ /* 0x000fea0003c00000 */
[----:B01----:R-:W-:Y:S05]  /*6150*/  BRA `(.L_x_2179) ;  /* 0xffffcbb000007947 */ /* 0x003fea000383ffff */
.L_x_2132:
[----:B------:R-:W-:Y:S01]  /*6160*/  IMAD.MOV.U32 R75, RZ, RZ, R0 ;  /* 0x000000ffff4b7224 */ /* 0x000fe200078e0000 */
[----:B------:R-:W-:Y:S01]  /*6170*/  MOV R76, 0x61c0 ;  /* 0x000061c0004c7802 */ /* 0x000fe20000000f00 */
[----:B------:R-:W-:Y:S02]  /*6180*/  IMAD.MOV.U32 R78, RZ, RZ, 0x10 ;  /* 0x00000010ff4e7424 */ /* 0x000fe400078e00ff */
[----:B------:R-:W-:-:S02]  /*6190*/  IMAD.MOV.U32 R79, RZ, RZ, 0x1f ;  /* 0x0000001fff4f7424 */ /* 0x000fc400078e00ff */
[----:B------:R-:W-:Y:S02]  /*61a0*/  IMAD.MOV.U32 R80, RZ, RZ, -0x1 ;  /* 0xffffffffff507424 */ /* 0x000fe400078e00ff */
[----:B01-34-:R-:W-:Y:S05]  /*61b0*/  CALL.REL.NOINC `($__internal_16_$__cuda_sm70_shflsync_bfly_p) ;  /* 0x0000018000007944 */ /* 0x01bfea0003c00000 */
[----:B-1----:R-:W-:Y:S01]  /*61c0*/  IMAD.MOV.U32 R3, RZ, RZ, R75 ;  /* 0x000000ffff037224 */ /* 0x002fe200078e004b */
[----:B0-----:R-:W-:Y:S05]  /*61d0*/  BRA `(.L_x_2180) ;  /* 0xffffcd4000007947 */ /* 0x001fea000383ffff */
.L_x_2133:
[----:B------:R-:W-:Y:S01]  /*61e0*/  IMAD.MOV.U32 R75, RZ, RZ, R4 ;  /* 0x000000ffff4b7224 */ /* 0x000fe200078e0004 */
[----:B------:R-:W-:Y:S01]  /*61f0*/  MOV R76, 0x6240 ;  /* 0x00006240004c7802 */ /* 0x000fe20000000f00 */
[----:B------:R-:W-:Y:S02]  /*6200*/  IMAD.MOV.U32 R78, RZ, RZ, 0x8 ;  /* 0x00000008ff4e7424 */ /* 0x000fe400078e00ff */
[----:B------:R-:W-:Y:S02]  /*6210*/  IMAD.MOV.U32 R79, RZ, RZ, 0x1f ;  /* 0x0000001fff4f7424 */ /* 0x000fe400078e00ff */
[----:B------:R-:W-:Y:S02]  /*6220*/  IMAD.MOV.U32 R80, RZ, RZ, -0x1 ;  /* 0xffffffffff507424 */ /* 0x000fe400078e00ff */
[----:B-1234-:R-:W-:Y:S05]  /*6230*/  CALL.REL.NOINC `($__internal_16_$__cuda_sm70_shflsync_bfly_p) ;  /* 0x0000010000007944 */ /* 0x01efea0003c00000 */
[----:B-1----:R-:W-:Y:S01]  /*6240*/  FMNMX.FTZ R4, R4, R75, !PT ;  /* 0x0000004b04047209 */ /* 0x002fe20007810000 */
[----:B0-----:R-:W-:Y:S01]  /*6250*/  IMAD.MOV.U32 R78, RZ, RZ, 0x4 ;  /* 0x00000004ff4e7424 */ /* 0x001fe200078e00ff */
[----:B------:R-:W-:Y:S01]  /*6260*/  MOV R76, 0x62b0 ;  /* 0x000062b0004c7802 */ /* 0x000fe20000000f00 */
[----:B------:R-:W-:-:S02]  /*6270*/  IMAD.MOV.U32 R79, RZ, RZ, 0x1f ;  /* 0x0000001fff4f7424 */ /* 0x000fc400078e00ff */
[----:B------:R-:W-:Y:S02]  /*6280*/  IMAD.MOV.U32 R80, RZ, RZ, -0x1 ;  /* 0xffffffffff507424 */ /* 0x000fe400078e00ff */
[----:B------:R-:W-:Y:S02]  /*6290*/  IMAD.MOV.U32 R75, RZ, RZ, R4 ;  /* 0x000000ffff4b7224 */ /* 0x000fe400078e0004 */
[----:B------:R-:W-:Y:S05]  /*62a0*/  CALL.REL.NOINC `($__internal_16_$__cuda_sm70_shflsync_bfly_p) ;  /* 0x0000009000007944 */ /* 0x000fea0003c00000 */
[----:B-1----:R-:W-:Y:S01]  /*62b0*/  FMNMX.FTZ R3, R4, R75, !PT ;  /* 0x0000004b04037209 */ /* 0x002fe20007810000 */
[----:B0-----:R-:W-:Y:S01]  /*62c0*/  IMAD.MOV.U32 R78, RZ, RZ, 0x2 ;  /* 0x00000002ff4e7424 */ /* 0x001fe200078e00ff */
[----:B------:R-:W-:Y:S01]  /*62d0*/  MOV R76, 0x6320 ;  /* 0x00006320004c7802 */ /* 0x000fe20000000f00 */
[----:B------:R-:W-:Y:S02]  /*62e0*/  IMAD.MOV.U32 R79, RZ, RZ, 0x1f ;  /* 0x0000001fff4f7424 */ /* 0x000fe400078e00ff */
[----:B------:R-:W-:Y:S02]  /*62f0*/  IMAD.MOV.U32 R80, RZ, RZ, -0x1 ;  /* 0xffffffffff507424 */ /* 0x000fe400078e00ff */
[----:B------:R-:W-:Y:S02]  /*6300*/  IMAD.MOV.U32 R75, RZ, RZ, R3 ;  /* 0x000000ffff4b7224 */ /* 0x000fe400078e0003 */
[----:B------:R-:W-:Y:S05]  /*6310*/  CALL.REL.NOINC `($__internal_16_$__cuda_sm70_shflsync_bfly_p) ;  /* 0x0000002000007944 */ /* 0x000fea0003c00000 */
[----:B-1----:R-:W-:Y:S01]  /*6320*/  IMAD.MOV.U32 R2, RZ, RZ, R75 ;  /* 0x000000ffff027224 */ /* 0x002fe200078e004b */
[----:B0-----:R-:W-:Y:S05]  /*6330*/  BRA `(.L_x_2181) ;  /* 0xffffcc5000007947 */ /* 0x001fea000383ffff */
        .weak           $__internal_16_$__cuda_sm70_shflsync_bfly_p
        .type           $__internal_16_$__cuda_sm70_shflsync_bfly_p,@function
        .size           $__internal_16_$__cuda_sm70_shflsync_bfly_p,(.L_x_2689 - $__internal_16_$__cuda_sm70_shflsync_bfly_p)
$__internal_16_$__cuda_sm70_shflsync_bfly_p:
[----:B------:R-:W-:Y:S01]  /*6340*/  IMAD.MOV.U32 R77, RZ, RZ, 0x0 ;  /* 0x00000000ff4d7424 */ /* 0x000fe200078e00ff */
[----:B------:R-:W-:Y:S04]  /*6350*/  WARPSYNC R80 ;  /* 0x0000005000007348 */ /* 0x000fe80003800000 */
[----:B------:R0:W1:Y:S01]  /*6360*/  SHFL.BFLY PT, R75, R75, R78, R79 ;  /* 0x0c00004e4b4b7389 */ /* 0x00006200000e004f */
[----:B------:R-:W-:Y:S05]  /*6370*/  RET.REL.NODEC R76 `(_ZN4mmha33masked_multihead_attention_kernelItLi128ELi128ELi2ELi16ELi128ELb0ELb0EEEv26Multihead_attention_paramsIT_XT5_EE) ;  /* 0xffff9c804c007950 */ /* 0x000fea0003c3ffff */
.L_x_2182:
        /* <DEDUP_REMOVED lines=16> */
.L_x_2689:


//--------------------- .text._ZN4mmha33masked_multihead_attention_kernelItLi128ELi128ELi4ELi16ELi64ELb0ELb0EEEv26Multihead_attention_paramsIT_XT5_EE --------------------------
	.section	.text._ZN4mmha33masked_multihead_attention_kernelItLi128ELi128ELi4ELi16ELi64ELb0ELb0EEEv26Multihead_attention_paramsIT_XT5_EE,"ax",@progbits
	.sectioninfo	@"SHI_REGISTERS=57"
	.align	128
        .global         _ZN4mmha33masked_multihead_attention_kernelItLi128ELi128ELi4ELi16ELi64ELb0ELb0EEEv26Multihead_attention_paramsIT_XT5_EE
        .type           _ZN4mmha33masked_multihead_attention_kernelItLi128ELi128ELi4ELi16ELi64ELb0ELb0EEEv26Multihead_attention_paramsIT_XT5_EE,@function
        .size           _ZN4mmha33masked_multihead_attention_kernelItLi128ELi128ELi4ELi16ELi64ELb0ELb0EEEv26Multihead_attention_paramsIT_XT5_EE,(.L_x_2690 - _ZN4mmha33masked_multihead_attention_kernelItLi128ELi128ELi4ELi16ELi64ELb0ELb0EEEv26Multihead_attention_paramsIT_XT5_EE)
        .other          _ZN4mmha33masked_multihead_attention_kernelItLi128ELi128ELi4ELi16ELi64ELb0ELb0EEEv26Multihead_attention_paramsIT_XT5_EE,@"STO_CUDA_ENTRY STV_DEFAULT"
_ZN4mmha33masked_multihead_attention_kernelItLi128ELi128ELi4ELi16ELi64ELb0ELb0EEEv26Multihead_attention_paramsIT_XT5_EE:
.text._ZN4mmha33masked_multihead_attention_kernelItLi128ELi128ELi4ELi16ELi64ELb0ELb0EEEv26Multihead_attention_paramsIT_XT5_EE:
        /* <DEDUP_REMOVED lines=14> */
.L_x_2183:
        /* <DEDUP_REMOVED lines=127> */
.L_x_2185:
[----:B------:R-:W-:Y:S02]  /*08d0*/  CS2R R24, SRZ ;  /* 0x0000000000187805 */ /* 0x000fe4000001ff00 */
.L_x_2186:
[----:B------:R-:W-:Y:S05]  /*08e0*/  BSYNC B0 ;  /* 0x0000000000007941 */ /* 0x000fea0003800000 */
.L_x_2184:
        /* <DEDUP_REMOVED lines=14> */
.L_x_2188:
        /* <DEDUP_REMOVED lines=20> */
.L_x_2189:
[----:B------:R-:W-:Y:S05]  /*0b10*/  BSYNC B0 ;  /* 0x0000000000007941 */ /* 0x000fea0003800000 */
.L_x_2187:
        /* <DEDUP_REMOVED lines=102> */
.L_x_2192:
        /* <DEDUP_REMOVED lines=87> */
.L_x_2196:
[----:B------:R-:W-:Y:S05]  /*16f0*/  BSYNC B1 ;  /* 0x0000000000017941 */ /* 0x000fea0003800000 */
.L_x_2195:
        /* <DEDUP_REMOVED lines=8> */
.L_x_2194:
[----:B------:R-:W-:Y:S05]  /*1780*/  BSYNC B0 ;  /* 0x0000000000007941 */ /* 0x000fea0003800000 */
.L_x_2193:
[----:B------:R-:W-:Y:S06]  /*1790*/  BAR.SYNC.DEFER_BLOCKING 0x0 ;  /* 0x0000000000007b1d */ /* 0x000fec0000010000 */
[----:B0-----:R0:W3:Y:S04]  /*17a0*/  @P6 LDS.64 R24, [R0] ;  /* 0x0000000000186984 */ /* 0x0010e80000000a00 */
[----:B------:R0:W4:Y:S04]  /*17b0*/  @P6 LDS.64 R22, [R3] ;  /* 0x0000000003166984 */ /* 0x0001280000000a00 */
[----:B------:R-:W-:Y:S06]  /*17c0*/  BAR.SYNC.DEFER_BLOCKING 0x0 ;  /* 0x0000000000007b1d */ /* 0x000fec0000010000 */
[----:B------:R-:W-:Y:S05]  /*17d0*/  BRA `(.L_x_2191) ;  /* 0x0000036000007947 */ /* 0x000fea0003800000 */
.L_x_2190:
        /* <DEDUP_REMOVED lines=53> */
.L_x_2197:
[----:B------:R-:W-:Y:S05]  /*1b30*/  BSYNC B0 ;  /* 0x0000000000007941 */ /* 0x000fea0003800000 */
.L_x_2191:
        /* <DEDUP_REMOVED lines=24> */
.L_x_2252:
        /* <DEDUP_REMOVED lines=9> */
.L_x_2253:
[----:B--2---:R-:W-:Y:S02]  /*1d50*/  FADD.FTZ R3, R5, R4 ;  /* 0x0000000405037221 */ /* 0x004fe40000010000 */
.L_x_2199:
[----:B------:R-:W-:Y:S05]  /*1d60*/  BSYNC B0 ;  /* 0x0000000000007941 */ /* 0x000fea0003800000 */
.L_x_2198:
        /* <DEDUP_REMOVED lines=16> */
[----:B0-----:R-:W-:Y:S02]  /*1e70*/  IMAD.U32 R4, RZ, RZ, UR4 ;  /* 0x00000004ff047e24 */ /* 0x001fe4000f8e00ff */
[----:B------:R-:W-:-:S05]  /*1e80*/  IMAD.U32 R5, RZ, RZ, UR5 ;  /* 0x00000005ff057e24 */ /* 0x000fca000f8e00ff */
[----:B------:R-:W2:Y:S02]  /*1e90*/  LDG.E.U16 R4, [R4.64] ;  /* 0x0000002404047981 */ /* 0x000ea4000c1e1500 */
[----:B--2---:R-:W-:-:S05]  /*1ea0*/  HADD2.F32 R3, -RZ, R4.H0_H0 ;  /* 0x20000004ff037230 */ /* 0x004fca0000004100 */
[----:B------:R-:W-:-:S05]  /*1eb0*/  FADD.FTZ R0, R0, R3 ;  /* 0x0000000300007221 */ /* 0x000fca0000010000 */
.L_x_2203:
[----:B------:R2:W-:Y:S02]  /*1ec0*/  STS [R7.X4+0x110], R0 ;  /* 0x0001100007007388 */ /* 0x0005e40000004800 */
.L_x_2202:
        /* <DEDUP_REMOVED lines=46> */
.L_x_2210:
[----:B------:R-:W-:Y:S02]  /*21b0*/  IABS R33, c[0x0][0x1d4] ;  /* 0x0000750000217a13 */ /* 0x000fe40000000000 */
[C---:B------:R-:W-:Y:S02]  /*21c0*/  ISETP.GE.AND P2, PT, R22.reuse, RZ, PT ;  /* 0x000000ff1600720c */ /* 0x040fe40003f46270 */
[----:B------:R-:W1:Y:S01]  /*21d0*/  I2F.RP R32, R33 ;  /* 0x0000002100207306 */ /* 0x000e620000209400 */
[----:B------:R-:W-:Y:S02]  /*21e0*/  ISETP.NE.AND P3, PT, RZ, c[0x0][0x1d4], PT ;  /* 0x00007500ff007a0c */ /* 0x000fe40003f65270 */
[----:B------:R-:W-:-:S05]  /*21f0*/  ISETP.GE.AND P1, PT, R22, UR43, PT ;  /* 0x0000002b16007c0c */ /* 0x000fca000bf26270 */
[----:B-1----:R-:W1:Y:S02]  /*2200*/  MUFU.RCP R32, R32 ;  /* 0x0000002000207308 */ /* 0x002e640000001000 */
[----:B-1----:R-:W-:-:S06]  /*2210*/  IADD3 R34, R32, 0xffffffe, RZ ;  /* 0x0ffffffe20227810 */ /* 0x002fcc0007ffe0ff */
[----:B------:R-:W1:Y:S02]  /*2220*/  F2I.FTZ.U32.TRUNC.NTZ R31, R34 ;  /* 0x00000022001f7305 */ /* 0x000e64000021f000 */
[----:B-1----:R-:W-:-:S04]  /*2230*/  IMAD.MOV R30, RZ, RZ, -R31 ;  /* 0x000000ffff1e7224 */ /* 0x002fc800078e0a1f */
[----:B------:R-:W-:Y:S02]  /*2240*/  IMAD R35, R30, R33, RZ ;  /* 0x000000211e237224 */ /* 0x000fe400078e02ff */
[----:B------:R-:W-:-:S04]  /*2250*/  IMAD.MOV.U32 R30, RZ, RZ, RZ ;  /* 0x000000ffff1e7224 */ /* 0x000fc800078e00ff */
[----:B------:R-:W-:Y:S01]  /*2260*/  IMAD.HI.U32 R30, R31, R35, R30 ;  /* 0x000000231f1e7227 */ /* 0x000fe200078e001e */
[----:B------:R-:W-:-:S05]  /*2270*/  IABS R31, R22 ;  /* 0x00000016001f7213 */ /* 0x000fca0000000000 */
        /* <DEDUP_REMOVED lines=10> */
[C---:B------:R-:W-:Y:S01]  /*2320*/  IADD3 R34, R33.reuse, c[0x0][0x1d4], RZ ;  /* 0x0000750021227a10 */ /* 0x040fe20007ffe0ff */
[----:B------:R-:W-:-:S03]  /*2330*/  @!P1 IMAD.SHL.U32 R31, R33, 0x8, RZ ;  /* 0x00000008211f9824 */ /* 0x000fc600078e00ff */
[C---:B------:R-:W-:Y:S01]  /*2340*/  IADD3 R37, R34.reuse, c[0x0][0x1d4], RZ ;  /* 0x0000750022257a10 */ /* 0x040fe20007ffe0ff */
[----:B------:R-:W-:Y:S01]  /*2350*/  @!P1 IMAD.SHL.U32 R33, R34, 0x8, RZ ;  /* 0x0000000822219824 */ /* 0x000fe200078e00ff */
[----:B------:R-:W-:-:S04]  /*2360*/  @!P1 IADD3 R32, P0, R20, R31, RZ ;  /* 0x0000001f14209210 */ /* 0x000fc80007f1e0ff */
[----:B------:R-:W-:Y:S02]  /*2370*/  @!P1 LEA.HI.X.SX32 R31, R31, R24, 0x1, P0 ;  /* 0x000000181f1f9211 */ /* 0x000fe400000f0eff */
[----:B------:R-:W-:Y:S01]  /*2380*/  @!P1 LEA R30, P0, R32, c[0x0][0x198], 0x1 ;  /* 0x00006600201e9a11 */ /* 0x000fe200078008ff */
[----:B------:R-:W-:-:S03]  /*2390*/  @!P1 IMAD.SHL.U32 R35, R37, 0x8, RZ ;  /* 0x0000000825239824 */ /* 0x000fc600078e00ff */
[----:B------:R-:W-:Y:S02]  /*23a0*/  @!P1 LEA.HI.X R31, R32, c[0x0][0x19c], R31, 0x1, P0 ;  /* 0x00006700201f9a11 */ /* 0x000fe400000f0c1f */
[----:B------:R-:W-:Y:S02]  /*23b0*/  @!P1 IADD3 R34, P0, R20, R33, RZ ;  /* 0x0000002114229210 */ /* 0x000fe40007f1e0ff */
[----:B------:R-:W-:Y:S01]  /*23c0*/  IADD3 R37, R37, c[0x0][0x1d4], RZ ;  /* 0x0000750025257a10 */ /* 0x000fe20007ffe0ff */
[----:B------:R1:W2:Y:S01]  /*23d0*/  @!P1 LDG.E R26, [R30.64] ;  /* 0x000000241e1a9981 */ /* 0x0002a2000c1e1900 */
[----:B------:R-:W-:Y:S02]  /*23e0*/  @!P1 LEA.HI.X.SX32 R33, R33, R24, 0x1, P0 ;  /* 0x0000001821219211 */ /* 0x000fe400000f0eff */
[----:B------:R-:W-:Y:S02]  /*23f0*/  @!P1 LEA R32, P0, R34, c[0x0][0x198], 0x1 ;  /* 0x0000660022209a11 */ /* 0x000fe400078008ff */
[----:B------:R-:W-:-:S02]  /*2400*/  @!P1 IADD3 R36, P2, R20, R35, RZ ;  /* 0x0000002314249210 */ /* 0x000fc40007f5e0ff */
[----:B------:R-:W-:Y:S02]  /*2410*/  @!P1 LEA.HI.X R33, R34, c[0x0][0x19c], R33, 0x1, P0 ;  /* 0x0000670022219a11 */ /* 0x000fe400000f0c21 */
[-C--:B------:R-:W-:Y:S01]  /*2420*/  @!P1 LEA.HI.X.SX32 R35, R35, R24.reuse, 0x1, P2 ;  /* 0x0000001823239211 */ /* 0x080fe200010f0eff */
[C---:B-1----:R-:W-:Y:S01]  /*2430*/  @!P1 IMAD.SHL.U32 R31, R37.reuse, 0x8, RZ ;  /* 0x00000008251f9824 */ /* 0x042fe200078e00ff */
[C---:B------:R-:W-:Y:S01]  /*2440*/  @!P1 LEA R34, P0, R36.reuse, c[0x0][0x198], 0x1 ;  /* 0x0000660024229a11 */ /* 0x040fe200078008ff */
[----:B------:R1:W3:Y:S01]  /*2450*/  @!P1 LDG.E R25, [R32.64] ;  /* 0x0000002420199981 */ /* 0x0002e2000c1e1900 */
[----:B------:R-:W-:Y:S02]  /*2460*/  IADD3 R51, R37, c[0x0][0x1d4], RZ ;  /* 0x0000750025337a10 */ /* 0x000fe40007ffe0ff */
[----:B------:R-:W-:Y:S02]  /*2470*/  @!P1 LEA.HI.X R35, R36, c[0x0][0x19c], R35, 0x1, P0 ;  /* 0x0000670024239a11 */ /* 0x000fe400000f0c23 */
[----:B------:R-:W-:Y:S01]  /*2480*/  @!P1 IADD3 R49, P0, R20, R31, RZ ;  /* 0x0000001f14319210 */ /* 0x000fe20007f1e0ff */
[C---:B------:R-:W-:Y:S01]  /*2490*/  @!P1 IMAD.SHL.U32 R37, R51.reuse, 0x8, RZ ;  /* 0x0000000833259824 */ /* 0x040fe200078e00ff */
[----:B------:R-:W-:Y:S01]  /*24a0*/  IADD3 R51, R51, c[0x0][0x1d4], RZ ;  /* 0x0000750033337a10 */ /* 0x000fe20007ffe0ff */
[----:B------:R4:W5:Y:S01]  /*24b0*/  @!P1 LDG.E R38, [R34.64] ;  /* 0x0000002422269981 */ /* 0x000962000c1e1900 */
[----:B------:R-:W-:-:S02]  /*24c0*/  @!P1 LEA.HI.X.SX32 R54, R31, R24, 0x1, P0 ;  /* 0x000000181f369211 */ /* 0x000fc400000f0eff */
[C---:B------:R-:W-:Y:S02]  /*24d0*/  @!P1 LEA R30, P0, R49.reuse, c[0x0][0x198], 0x1 ;  /* 0x00006600311e9a11 */ /* 0x040fe400078008ff */
[----:B------:R-:W-:Y:S02]  /*24e0*/  @!P1 IADD3 R36, P2, R20, R37, RZ ;  /* 0x0000002514249210 */ /* 0x000fe40007f5e0ff */
[----:B------:R-:W-:Y:S02]  /*24f0*/  @!P1 LEA.HI.X R31, R49, c[0x0][0x19c], R54, 0x1, P0 ;  /* 0x00006700311f9a11 */ /* 0x000fe400000f0c36 */
[----:B------:R-:W-:Y:S01]  /*2500*/  @!P1 LEA.HI.X.SX32 R37, R37, R24, 0x1, P2 ;  /* 0x0000001825259211 */ /* 0x000fe200010f0eff */
[C---:B----4-:R-:W-:Y:S01]  /*2510*/  @!P1 IMAD.SHL.U32 R35, R51.reuse, 0x8, RZ ;  /* 0x0000000833239824 */ /* 0x050fe200078e00ff */
[----:B-1----:R-:W-:Y:S01]  /*2520*/  @!P1 LEA R32, P0, R36, c[0x0][0x198], 0x1 ;  /* 0x0000660024209a11 */ /* 0x002fe200078008ff */
[----:B------:R1:W4:Y:S01]  /*2530*/  @!P1 LDG.E R27, [R30.64] ;  /* 0x000000241e1b9981 */ /* 0x000322000c1e1900 */
[----:B------:R-:W-:-:S02]  /*2540*/  IADD3 R51, R51, c[0x0][0x1d4], RZ ;  /* 0x0000750033337a10 */ /* 0x000fc40007ffe0ff */
[----:B------:R-:W-:Y:S02]  /*2550*/  @!P1 LEA.HI.X R33, R36, c[0x0][0x19c], R37, 0x1, P0 ;  /* 0x0000670024219a11 */ /* 0x000fe400000f0c25 */
[C---:B------:R-:W-:Y:S01]  /*2560*/  @!P1 IADD3 R49, P0, R20.reuse, R35, RZ ;  /* 0x0000002314319210 */ /* 0x040fe20007f1e0ff */
[C---:B------:R-:W-:Y:S01]  /*2570*/  @!P1 IMAD.SHL.U32 R37, R51.reuse, 0x8, RZ ;  /* 0x0000000833259824 */ /* 0x040fe200078e00ff */
[----:B------:R-:W-:Y:S01]  /*2580*/  IADD3 R51, R51, c[0x0][0x1d4], RZ ;  /* 0x0000750033337a10 */ /* 0x000fe20007ffe0ff */
[----:B------:R0:W4:Y:S01]  /*2590*/  @!P1 LDG.E R40, [R32.64] ;  /* 0x0000002420289981 */ /* 0x000122000c1e1900 */
[----:B------:R-:W-:Y:S02]  /*25a0*/  @!P1 LEA.HI.X.SX32 R54, R35, R24, 0x1, P0 ;  /* 0x0000001823369211 */ /* 0x000fe400000f0eff */
[----:B------:R-:W-:Y:S02]  /*25b0*/  @!P1 LEA R34, P0, R49, c[0x0][0x198], 0x1 ;  /* 0x0000660031229a11 */ /* 0x000fe400078008ff */
[----:B------:R-:W-:-:S02]  /*25c0*/  @!P1 IADD3 R36, P2, R20, R37, RZ ;  /* 0x0000002514249210 */ /* 0x000fc40007f5e0ff */
[----:B------:R-:W-:Y:S02]  /*25d0*/  @!P1 LEA.HI.X R35, R49, c[0x0][0x19c], R54, 0x1, P0 ;  /* 0x0000670031239a11 */ /* 0x000fe400000f0c36 */
[-C--:B------:R-:W-:Y:S01]  /*25e0*/  @!P1 LEA.HI.X.SX32 R37, R37, R24.reuse, 0x1, P2 ;  /* 0x0000001825259211 */ /* 0x080fe200010f0eff */
[C---:B0-----:R-:W-:Y:S01]  /*25f0*/  @!P1 IMAD.SHL.U32 R33, R51.reuse, 0x8, RZ ;  /* 0x0000000833219824 */ /* 0x041fe200078e00ff */
[C---:B-1----:R-:W-:Y:S01]  /*2600*/  @!P1 LEA R30, P0, R36.reuse, c[0x0][0x198], 0x1 ;  /* 0x00006600241e9a11 */ /* 0x042fe200078008ff */
[----:B------:R0:W4:Y:S01]  /*2610*/  @!P1 LDG.E R39, [R34.64] ;  /* 0x0000002422279981 */ /* 0x000122000c1e1900 */
[----:B------:R-:W-:Y:S02]  /*2620*/  IADD3 R51, R51, c[0x0][0x1d4], RZ ;  /* 0x0000750033337a10 */ /* 0x000fe40007ffe0ff */
[----:B------:R-:W-:Y:S02]  /*2630*/  @!P1 LEA.HI.X R31, R36, c[0x0][0x19c], R37, 0x1, P0 ;  /* 0x00006700241f9a11 */ /* 0x000fe400000f0c25 */
[----:B------:R-:W-:Y:S01]  /*2640*/  @!P1 IADD3 R49, P0, R20, R33, RZ ;  /* 0x0000002114319210 */ /* 0x000fe20007f1e0ff */
[C---:B------:R-:W-:Y:S01]  /*2650*/  @!P1 IMAD.SHL.U32 R37, R51.reuse, 0x8, RZ ;  /* 0x0000000833259824 */ /* 0x040fe200078e00ff */
[----:B------:R-:W-:Y:S01]  /*2660*/  IADD3 R51, R51, c[0x0][0x1d4], RZ ;  /* 0x0000750033337a10 */ /* 0x000fe20007ffe0ff */
[----:B------:R1:W4:Y:S01]  /*2670*/  @!P1 LDG.E R42, [R30.64] ;  /* 0x000000241e2a9981 */ /* 0x000322000c1e1900 */
[----:B------:R-:W-:-:S02]  /*2680*/  @!P1 LEA.HI.X.SX32 R54, R33, R24, 0x1, P0 ;  /* 0x0000001821369211 */ /* 0x000fc400000f0eff */
[C---:B------:R-:W-:Y:S02]  /*2690*/  @!P1 LEA R32, P0, R49.reuse, c[0x0][0x198], 0x1 ;  /* 0x0000660031209a11 */ /* 0x040fe400078008ff */
[----:B------:R-:W-:Y:S02]  /*26a0*/  @!P1 IADD3 R36, P2, R20, R37, RZ ;  /* 0x0000002514249210 */ /* 0x000fe40007f5e0ff */
[----:B------:R-:W-:Y:S02]  /*26b0*/  @!P1 LEA.HI.X R33, R49, c[0x0][0x19c], R54, 0x1, P0 ;  /* 0x0000670031219a11 */ /* 0x000fe400000f0c36 */
[----:B------:R-:W-:Y:S01]  /*26c0*/  @!P1 LEA.HI.X.SX32 R37, R37, R24, 0x1, P2 ;  /* 0x0000001825259211 */ /* 0x000fe200010f0eff */
[C---:B-1----:R-:W-:Y:S01]  /*26d0*/  @!P1 IMAD.SHL.U32 R31, R51.reuse, 0x8, RZ ;  /* 0x00000008331f9824 */ /* 0x042fe200078e00ff */
[----:B0-----:R-:W-:Y:S01]  /*26e0*/  @!P1 LEA R34, P0, R36, c[0x0][0x198], 0x1 ;  /* 0x0000660024229a11 */ /* 0x001fe200078008ff */
        /* <DEDUP_REMOVED lines=11> */
[----:B------:R-:W-:Y:S01]  /*27a0*/  @!P1 LEA.HI.X.SX32 R37, R37, R24, 0x1, P2 ;  /* 0x0000001825259211 */ /* 0x000fe200010f0eff */
[C---:B-1----:R-:W-:Y:S01]  /*27b0*/  @!P1 IMAD.SHL.U32 R35, R51.reuse, 0x8, RZ ;  /* 0x0000000833239824 */ /* 0x042fe200078e00ff */
[C---:B0-----:R-:W-:Y:S01]  /*27c0*/  @!P1 LEA R32, P0, R36.reuse, c[0x0][0x198], 0x1 ;  /* 0x0000660024209a11 */ /* 0x041fe200078008ff */
[----:B------:R0:W4:Y:S01]  /*27d0*/  @!P1 LDG.E R43, [R30.64] ;  /* 0x000000241e2b9981 */ /* 0x000122000c1e1900 */
[----:B------:R-:W-:Y:S02]  /*27e0*/  IADD3 R51, R51, c[0x0][0x1d4], RZ ;  /* 0x0000750033337a10 */ /* 0x000fe40007ffe0ff */
[----:B------:R-:W-:Y:S02]  /*27f0*/  @!P1 LEA.HI.X R33, R36, c[0x0][0x19c], R37, 0x1, P0 ;  /* 0x0000670024219a11 */ /* 0x000fe400000f0c25 */
[----:B------:R-:W-:Y:S01]  /*2800*/  @!P1 IADD3 R36, P0, R20, R35, RZ ;  /* 0x0000002314249210 */ /* 0x000fe20007f1e0ff */
[----:B------:R-:W-:-:S02]  /*2810*/  @!P1 IMAD.SHL.U32 R37, R51, 0x8, RZ ;  /* 0x0000000833259824 */ /* 0x000fc400078e00ff */
[----:B------:R1:W4:Y:S01]  /*2820*/  @!P1 LDG.E R46, [R32.64] ;  /* 0x00000024202e9981 */ /* 0x000322000c1e1900 */
[-C--:B------:R-:W-:Y:S02]  /*2830*/  @!P1 LEA.HI.X.SX32 R35, R35, R24.reuse, 0x1, P0 ;  /* 0x0000001823239211 */ /* 0x080fe400000f0eff */
[----:B------:R-:W-:Y:S02]  /*2840*/  @!P1 LEA R34, P0, R36, c[0x0][0x198], 0x1 ;  /* 0x0000660024229a11 */ /* 0x000fe400078008ff */
[----:B------:R-:W-:Y:S02]  /*2850*/  @!P1 IADD3 R49, P2, R20, R37, RZ ;  /* 0x0000002514319210 */ /* 0x000fe40007f5e0ff */
[----:B------:R-:W-:Y:S02]  /*2860*/  @!P1 LEA.HI.X R35, R36, c[0x0][0x19c], R35, 0x1, P0 ;  /* 0x0000670024239a11 */ /* 0x000fe400000f0c23 */
[----:B------:R-:W-:Y:S02]  /*2870*/  ISETP.NE.U32.AND P0, PT, RZ, c[0x0][0x200], PT ;  /* 0x00008000ff007a0c */ /* 0x000fe40003f05070 */
[----:B0-----:R-:W-:Y:S01]  /*2880*/  @!P1 LEA.HI.X.SX32 R30, R37, R24, 0x1, P2 ;  /* 0x00000018251e9211 */ /* 0x001fe200010f0eff */
[----:B------:R-:W-:Y:S01]  /*2890*/  IMAD.U32 R31, RZ, RZ, UR48 ;  /* 0x00000030ff1f7e24 */ /* 0x000fe2000f8e00ff */
[----:B------:R-:W-:Y:S01]  /*28a0*/  @!P1 LEA R36, P2, R49, c[0x0][0x198], 0x1 ;  /* 0x0000660031249a11 */ /* 0x000fe200078408ff */
[----:B------:R-:W-:Y:S01]  /*28b0*/  IMAD.U32 R54, RZ, RZ, UR49 ;  /* 0x00000031ff367e24 */ /* 0x000fe2000f8e00ff */
[----:B------:R-:W-:Y:S01]  /*28c0*/  ISETP.NE.AND.EX P0, PT, RZ, c[0x0][0x204], PT, P0 ;  /* 0x00008100ff007a0c */ /* 0x000fe20003f05300 */
[----:B------:R0:W4:Y:S01]  /*28d0*/  @!P1 LDG.E R45, [R34.64] ;  /* 0x00000024222d9981 */ /* 0x000122000c1e1900 */
[----:B-1----:R-:W-:-:S02]  /*28e0*/  IADD3 R32, R51, c[0x0][0x1d4], RZ ;  /* 0x0000750033207a10 */ /* 0x002fc40007ffe0ff */
[----:B------:R-:W-:Y:S02]  /*28f0*/  @!P1 LEA.HI.X R37, R49, c[0x0][0x19c], R30, 0x1, P2 ;  /* 0x0000670031259a11 */ /* 0x000fe400010f0c1e */
[----:B------:R-:W-:-:S03]  /*2900*/  IADD3 R49, R32, c[0x0][0x1d4], RZ ;  /* 0x0000750020317a10 */ /* 0x000fc60007ffe0ff */
[----:B------:R1:W4:Y:S01]  /*2910*/  @!P1 LDG.E R48, [R36.64] ;  /* 0x0000002424309981 */ /* 0x000322000c1e1900 */
[----:B------:R-:W-:-:S03]  /*2920*/  IADD3 R33, R49, c[0x0][0x1d4], RZ ;  /* 0x0000750031217a10 */ /* 0x000fc60007ffe0ff */
[----:B------:R-:W-:Y:S02]  /*2930*/  @P0 IADD3 R30, P2, P3, R22, c[0x0][0x200], R31 ;  /* 0x00008000161e0a10 */ /* 0x000fe40007b5e01f */
[----:B------:R-:W-:Y:S01]  /*2940*/  @!P1 IMAD.SHL.U32 R33, R33, 0x8, RZ ;  /* 0x0000000821219824 */ /* 0x000fe200078e00ff */
[----:B------:R-:W-:-:S04]  /*2950*/  @P0 SHF.R.S32.HI R31, RZ, 0x1f, R22 ;  /* 0x0000001fff1f0819 */ /* 0x000fc80000011416 */
[----:B------:R-:W-:Y:S02]  /*2960*/  @P0 IADD3.X R31, R31, c[0x0][0x204], R54, P2, P3 ;  /* 0x000081001f1f0a10 */ /* 0x000fe400017e6436 */
[----:B------:R-:W-:Y:S01]  /*2970*/  @!P1 IADD3 R51, P2, R20, R33, RZ ;  /* 0x0000002114339210 */ /* 0x000fe20007f5e0ff */
[----:B0-----:R-:W-:Y:S02]  /*2980*/  @!P1 IMAD.SHL.U32 R35, R32, 0x8, RZ ;  /* 0x0000000820239824 */ /* 0x001fe400078e00ff */
[----:B------:R-:W-:Y:S01]  /*2990*/  @!P1 IMAD.SHL.U32 R49, R49, 0x8, RZ ;  /* 0x0000000831319824 */ /* 0x000fe200078e00ff */
[----:B------:R-:W-:Y:S01]  /*29a0*/  @!P1 LEA.HI.X.SX32 R34, R33, R24, 0x1, P2 ;  /* 0x0000001821229211 */ /* 0x000fe200010f0eff */
[----:B------:R2:W4:Y:S01]  /*29b0*/  @P0 LDG.E.U8 R30, [R30.64] ;  /* 0x000000241e1e0981 */ /* 0x000522000c1e1100 */
[----:B------:R-:W-:-:S04]  /*29c0*/  @!P1 LEA R32, P2, R51, c[0x0][0x198], 0x1 ;  /* 0x0000660033209a11 */ /* 0x000fc800078408ff */
[----:B------:R-:W-:Y:S02]  /*29d0*/  @!P1 LEA.HI.X R33, R51, c[0x0][0x19c], R34, 0x1, P2 ;  /* 0x0000670033219a11 */ /* 0x000fe400010f0c22 */
[----:B-1----:R-:W-:-:S03]  /*29e0*/  @!P1 IADD3 R36, P2, R20, R35, RZ ;  /* 0x0000002314249210 */ /* 0x002fc60007f5e0ff */
[----:B------:R-:W4:Y:S01]  /*29f0*/  @!P1 LDG.E R52, [R32.64] ;  /* 0x0000002420349981 */ /* 0x000f22000c1e1900 */
[----:B------:R-:W-:Y:S02]  /*2a00*/  @!P1 LEA.HI.X.SX32 R35, R35, R24, 0x1, P2 ;  /* 0x0000001823239211 */ /* 0x000fe400010f0eff */
[----:B------:R-:W-:-:S04]  /*2a10*/  @!P1 LEA R34, P2, R36, c[0x0][0x198], 0x1 ;  /* 0x0000660024229a11 */ /* 0x000fc800078408ff */
[----:B------:R-:W-:Y:S02]  /*2a20*/  @!P1 LEA.HI.X R35, R36, c[0x0][0x19c], R35, 0x1, P2 ;  /* 0x0000670024239a11 */ /* 0x000fe400010f0c23 */
[----:B------:R-:W-:-:S03]  /*2a30*/  @!P1 IADD3 R37, P2, R20, R49, RZ ;  /* 0x0000003114259210 */ /* 0x000fc60007f5e0ff */
[----:B------:R-:W4:Y:S01]  /*2a40*/  @!P1 LDG.E R50, [R34.64] ;  /* 0x0000002422329981 */ /* 0x000f22000c1e1900 */
[----:B------:R-:W-:Y:S02]  /*2a50*/  @!P1 LEA.HI.X.SX32 R54, R49, R24, 0x1, P2 ;  /* 0x0000001831369211 */ /* 0x000fe400010f0eff */
[----:B------:R-:W-:-:S04]  /*2a60*/  @!P1 LEA R36, P2, R37, c[0x0][0x198], 0x1 ;  /* 0x0000660025249a11 */ /* 0x000fc800078408ff */
[----:B------:R-:W-:-:S05]  /*2a70*/  @!P1 LEA.HI.X R37, R37, c[0x0][0x19c], R54, 0x1, P2 ;  /* 0x0000670025259a11 */ /* 0x000fca00010f0c36 */
[----:B------:R-:W4:Y:S01]  /*2a80*/  @!P1 LDG.E R47, [R36.64] ;  /* 0x00000024242f9981 */ /* 0x000f22000c1e1900 */
[----:B--2---:R-:W-:-:S04]  /*2a90*/  HMUL2 R31, R3, R26 ;  /* 0x0000001a031f7232 */ /* 0x004fc80000000000 */
[----:B---3--:R-:W-:-:S06]  /*2aa0*/  HFMA2 R31, R4, R25, R31 ;  /* 0x00000019041f7231 */ /* 0x008fcc000000001f */
[----:B-----5:R-:W-:-:S10]  /*2ab0*/  HFMA2.MMA R31, R5, R38, R31 ;  /* 0x00000026051f7235 */ /* 0x020fd4000000001f */
[----:B----4-:R-:W-:-:S06]  /*2ac0*/  HFMA2 R31, R6, R27, R31 ;  /* 0x0000001b061f7231 */ /* 0x010fcc000000001f */
        /* <DEDUP_REMOVED lines=8> */
[----:B------:R-:W-:Y:S01]  /*2b50*/  HFMA2.MMA R31, R15, R48, R31 ;  /* 0x000000300f1f7235 */ /* 0x000fe2000000001f */
[----:B------:R-:W-:-:S09]  /*2b60*/  ISETP.NE.AND P0, PT, R30, RZ, P0 ;  /* 0x000000ff1e00720c */ /* 0x000fd20000705270 */
[----:B------:R-:W-:-:S06]  /*2b70*/  HFMA2 R31, R17, R50, R31 ;  /* 0x00000032111f7231 */ /* 0x000fcc000000001f */
[----:B------:R-:W-:-:S10]  /*2b80*/  HFMA2.MMA R31, R18, R47, R31 ;  /* 0x0000002f121f7235 */ /* 0x000fd4000000001f */
[----:B------:R-:W-:-:S05]  /*2b90*/  HFMA2 R31, R19, R52, R31 ;  /* 0x00000034131f7231 */ /* 0x000fca000000001f */
[--C-:B------:R-:W-:Y:S02]  /*2ba0*/  HADD2.F32 R30, -RZ, R31.reuse.H0_H0 ;  /* 0x2000001fff1e7230 */ /* 0x100fe40000004100 */
[----:B------:R-:W-:-:S05]  /*2bb0*/  HADD2.F32 R31, -RZ, R31.H1_H1 ;  /* 0x3000001fff1f7230 */ /* 0x000fca0000004100 */
[----:B------:R-:W-:Y:S01]  /*2bc0*/  FADD.FTZ R37, R30, R31 ;  /* 0x0000001f1e257221 */ /* 0x000fe20000010000 */
[----:B------:R-:W-:Y:S05]  /*2bd0*/  BRA.DIV ~URZ, `(.L_x_2206) ;  /* 0x000032327f007947 */ /* 0x000fea000b800000 */
[----:B------:R0:W1:Y:S02]  /*2be0*/  SHFL.BFLY PT, R30, R37, 0x2, 0x1f ;  /* 0x0c401f00251e7f89 */ /* 0x00006400000e0000 */
.L_x_2254:
[----:B01----:R-:W-:Y:S01]  /*2bf0*/  FADD.FTZ R37, R37, R30 ;  /* 0x0000001e25257221 */ /* 0x003fe20000010000 */
[----:B------:R-:W-:Y:S05]  /*2c00*/  BRA.DIV ~URZ, `(.L_x_2207) ;  /* 0x000032827f007947 */ /* 0x000fea000b800000 */
[----:B------:R0:W1:Y:S02]  /*2c10*/  SHFL.BFLY PT, R30, R37, 0x1, 0x1f ;  /* 0x0c201f00251e7f89 */ /* 0x00006400000e0000 */
.L_x_2255:
        /* <DEDUP_REMOVED lines=26> */
.L_x_2209:
[----:B------:R-:W-:Y:S05]  /*2dc0*/  BSYNC B1 ;  /* 0x0000000000017941 */ /* 0x000fea0003800000 */
.L_x_2208:
[----:B------:R-:W-:-:S04]  /*2dd0*/  IADD3 R22, R22, 0x10, RZ ;  /* 0x0000001016167810 */ /* 0x000fc80007ffe0ff */
[----:B------:R-:W-:-:S13]  /*2de0*/  ISETP.GE.AND P0, PT, R22, UR5, PT ;  /* 0x0000000516007c0c */ /* 0x000fda000bf06270 */
[----:B0-----:R-:W-:Y:S05]  /*2df0*/  @!P0 BRA `(.L_x_2210) ;  /* 0xfffff3b000008947 */ /* 0x001fea000383ffff */
.L_x_2205:
[----:B------:R-:W-:Y:S05]  /*2e00*/  BSYNC B0 ;  /* 0x0000000000007941 */ /* 0x000fea0003800000 */
.L_x_2204:
[----:B--2---:R-:W2:Y:S02]  /*2e10*/  S2R R6, SR_TID.X ;  /* 0x0000000000067919 */ /* 0x004ea40000002100 */
[----:B--2---:R-:W-:Y:S01]  /*2e20*/  SHF.R.S32.HI R7, RZ, 0x1f, R6 ;  /* 0x0000001fff077819 */ /* 0x004fe20000011406 */
[----:B------:R-:W-:Y:S05]  /*2e30*/  BRA.DIV ~URZ, `(.L_x_2211) ;  /* 0x000030d27f007947 */ /* 0x000fea000b800000 */
[----:B------:R2:W4:Y:S02]  /*2e40*/  SHFL.BFLY PT, R3, R0, 0x10, 0x1f ;  /* 0x0e001f0000037f89 */ /* 0x00052400000e0000 */
.L_x_2256:
[----:B----4-:R-:W-:Y:S01]  /*2e50*/  FMNMX.FTZ R5, R3, R0, !PT ;  /* 0x0000000003057209 */ /* 0x010fe20007810000 */
[----:B------:R-:W-:Y:S05]  /*2e60*/  BRA.DIV ~URZ, `(.L_x_2212) ;  /* 0x000031227f007947 */ /* 0x000fea000b800000 */
[----:B--2---:R-:W2:Y:S02]  /*2e70*/  SHFL.BFLY PT, R0, R5, 0x8, 0x1f ;  /* 0x0d001f0005007f89 */ /* 0x004ea400000e0000 */
[----:B--2---:R-:W-:-:S05]  /*2e80*/  FMNMX.FTZ R0, R5, R0, !PT ;  /* 0x0000000005007209 */ /* 0x004fca0007810000 */
[----:B------:R2:W4:Y:S02]  /*2e90*/  SHFL.BFLY PT, R3, R0, 0x4, 0x1f ;  /* 0x0c801f0000037f89 */ /* 0x00052400000e0000 */
.L_x_2257:
[----:B0-----:R-:W-:Y:S01]  /*2ea0*/  LEA.HI R4, R7, R6, RZ, 0x5 ;  /* 0x0000000607047211 */ /* 0x001fe200078f28ff */
[----:B------:R-:W-:Y:S03]  /*2eb0*/  WARPSYNC 0xffffffff ;  /* 0xffffffff00007948 */ /* 0x000fe60003800000 */
[----:B------:R-:W-:-:S05]  /*2ec0*/  LOP3.LUT R5, R4, 0xffffffe0, RZ, 0xc0, !PT ;  /* 0xffffffe004057812 */ /* 0x000fca00078ec0ff */
        /* <DEDUP_REMOVED lines=22> */
.L_x_2218:
        /* <DEDUP_REMOVED lines=9> */
[----:B------:R-:W4:Y:S02]  /*30c0*/  LDG.E.U8 R4, [R4.64] ;  /* 0x0000002404047981 */ /* 0x000f24000c1e1100 */
[----:B----4-:R-:W-:-:S13]  /*30d0*/  ISETP.NE.AND P2, PT, R4, RZ, PT ;  /* 0x000000ff0400720c */ /* 0x010fda0003f45270 */
[----:B------:R-:W-:Y:S01]  /*30e0*/  @P2 IMAD.MOV.U32 R8, RZ, RZ, RZ ;  /* 0x000000ffff082224 */ /* 0x000fe200078e00ff */
[----:B------:R-:W-:Y:S05]  /*30f0*/  @P2 BRA `(.L_x_2217) ;  /* 0x0000004000002947 */ /* 0x000fea0003800000 */
.L_x_2216:
[----:B------:R-:W0:Y:S02]  /*3100*/  LDS R3, [R9] ;  /* 0x0000000009037984 */ /* 0x000e240000000800 */
[----:B0-2---:R-:W-:-:S04]  /*3110*/  FADD.FTZ R3, -R10, R3 ;  /* 0x000000030a037221 */ /* 0x005fc80000010100 */
[----:B------:R-:W-:-:S04]  /*3120*/  FMUL.FTZ R3, R3, 1.4426950216293334961 ;  /* 0x3fb8aa3b03037820 */ /* 0x000fc80000410000 */
[----:B------:R0:W2:Y:S03]  /*3130*/  MUFU.EX2 R8, R3 ;  /* 0x0000000300087308 */ /* 0x0000a60000000800 */
.L_x_2217:
[----:B------:R-:W-:Y:S05]  /*3140*/  BSYNC B1 ;  /* 0x0000000000017941 */ /* 0x000fea0003800000 */
.L_x_2215:
[----:B--2---:R2:W-:Y:S01]  /*3150*/  STS [R9], R8 ;  /* 0x0000000809007388 */ /* 0x0045e20000000800 */
[----:B------:R-:W-:Y:S01]  /*3160*/  IADD3 R0, R0, 0x40, RZ ;  /* 0x0000004000007810 */ /* 0x000fe20007ffe0ff */
[----:B------:R-:W-:-:S03]  /*3170*/  FADD.FTZ R7, R8, R7 ;  /* 0x0000000708077221 */ /* 0x000fc60000010000 */
[----:B------:R-:W-:-:S13]  /*3180*/  ISETP.GT.AND P2, PT, R0, UR43, PT ;  /* 0x0000002b00007c0c */ /* 0x000fda000bf44270 */
[----:B--2---:R-:W-:Y:S05]  /*3190*/  @!P2 BRA `(.L_x_2218) ;  /* 0xfffffe900000a947 */ /* 0x004fea000383ffff */
.L_x_2214:
[----:B------:R-:W-:Y:S05]  /*31a0*/  BSYNC B0 ;  /* 0x0000000000007941 */ /* 0x000fea0003800000 */
.L_x_2213:
[----:B------:R-:W4:Y:S01]  /*31b0*/  SHFL.BFLY PT, R0, R7, 0x10, 0x1f ;  /* 0x0e001f0007007f89 */ /* 0x000f2200000e0000 */
[----:B------:R-:W-:Y:S02]  /*31c0*/  ULDC UR7, c[0x0][0x1ec] ;  /* 0x00007b0000077ab9 */ /* 0x000fe40000000800 */
[----:B------:R-:W-:Y:S01]  /*31d0*/  ULDC UR4, c[0x0][0x1d4] ;  /* 0x0000750000047ab9 */ /* 0x000fe20000000800 */
[----:B--2---:R-:W2:Y:S01]  /*31e0*/  S2R R10, SR_TID.X ;  /* 0x00000000000a7919 */ /* 0x004ea20000002100 */
[----:B------:R-:W-:Y:S02]  /*31f0*/  UISETP.LT.AND UP0, UPT, UR7, UR4, UPT ;  /* 0x000000040700728c */ /* 0x000fe4000bf01270 */
[----:B------:R-:W-:Y:S01]  /*3200*/  ULDC.U8 UR6, c[0x0][0x26c] ;  /* 0x00009b0000067ab9 */ /* 0x000fe20000000000 */
[----:B------:R-:W0:Y:S01]  /*3210*/  S2R R13, SR_TID.X ;  /* 0x00000000000d7919 */ /* 0x000e220000002100 */
[----:B------:R-:W-:-:S04]  /*3220*/  USEL UR4, UR7, UR4, UP0 ;  /* 0x0000000407047287 */ /* 0x000fc80008000000 */
[----:B------:R-:W-:-:S04]  /*3230*/  UIADD3 UR4, UR4, 0x4, URZ ;  /* 0x0000000404047890 */ /* 0x000fc8000fffe03f */
[----:B------:R-:W-:-:S04]  /*3240*/  USHF.R.S32.HI UR5, URZ, 0x1f, UR4 ;  /* 0x0000001f3f057899 */ /* 0x000fc80008011404 */
[----:B------:R-:W-:Y:S01]  /*3250*/  ULEA.HI UR5, UR5, UR4, URZ, 0x2 ;  /* 0x0000000405057291 */ /* 0x000fe2000f8f103f */
[----:B----4-:R-:W-:Y:S02]  /*3260*/  FADD.FTZ R0, R0, R7 ;  /* 0x0000000700007221 */ /* 0x010fe40000010000 */
[----:B------:R-:W-:Y:S01]  /*3270*/  UMOV UR4, URZ ;  /* 0x0000003f00047c82 */ /* 0x000fe20008000000 */
[----:B--2---:R-:W-:Y:S02]  /*3280*/  LOP3.LUT P0, R9, R10, 0x1f, RZ, 0xc0, !PT ;  /* 0x0000001f0a097812 */ /* 0x004fe4000780c0ff */
[----:B0-----:R-:W0:Y:S02]  /*3290*/  SHFL.BFLY PT, R3, R0, 0x8, 0x1f ;  /* 0x0d001f0000037f89 */ /* 0x001e2400000e0000 */
[----:B------:R-:W-:-:S09]  /*32a0*/  ISETP.GT.U32.AND P2, PT, R9, 0x1, PT ;  /* 0x000000010900780c */ /* 0x000fd20003f44070 */
[----:B------:R-:W-:-:S04]  /*32b0*/  @!P0 SHF.R.U32.HI R7, RZ, 0x3, R10 ;  /* 0x00000003ff078819 */ /* 0x000fc8000001160a */
        /* <DEDUP_REMOVED lines=28> */
.L_x_2219:
[----:B------:R-:W-:Y:S01]  /*3480*/  BSSY B0, `(.L_x_2220) ;  /* 0x0000014000007945 */ /* 0x000fe20003800000 */
[----:B------:R-:W-:Y:S05]  /*3490*/  @P1 BRA `(.L_x_2221) ;  /* 0x0000012000001947 */ /* 0x000fea0003800000 */
[----:B0-----:R-:W-:Y:S02]  /*34a0*/  FADD.FTZ R3, R3, 9.9999999747524270788e-07 ;  /* 0x358637bd03037421 */ /* 0x001fe40000010000 */
[----:B------:R-:W-:Y:S02]  /*34b0*/  IMAD.U32 R0, RZ, RZ, UR6 ;  /* 0x00000006ff007e24 */ /* 0x000fe4000f8e00ff */
[----:B------:R0:W2:Y:S03]  /*34c0*/  MUFU.RCP R10, R3 ;  /* 0x00000003000a7308 */ /* 0x0000a60000001000 */
[----:B------:R-:W-:-:S05]  /*34d0*/  IADD3 R0, R0, 0x110, RZ ;  /* 0x0000011000007810 */ /* 0x000fca0007ffe0ff */
.L_x_2222:
[C---:B------:R-:W-:Y:S02]  /*34e0*/  IADD3 R9, R6.reuse, -UR45, RZ ;  /* 0x8000002d06097c10 */ /* 0x040fe4000fffe0ff */
[----:B0-----:R-:W-:-:S03]  /*34f0*/  @P0 IADD3 R5, P1, R6, UR4, RZ ;  /* 0x0000000406050c10 */ /* 0x001fc6000ff3e0ff */
[----:B0-----:R-:W0:Y:S01]  /*3500*/  LDS R3, [R9.X4+0x110] ;  /* 0x0001100009037984 */ /* 0x001e220000004800 */
[C---:B------:R-:W-:Y:S02]  /*3510*/  @P0 LEA.HI.X.SX32 R8, R6.reuse, UR5, 0x1, P1 ;  /* 0x0000000506080c11 */ /* 0x040fe400088f0eff */
[C---:B------:R-:W-:Y:S02]  /*3520*/  @P0 LEA R4, P1, R5.reuse, c[0x0][0x260], 0x2 ;  /* 0x0000980005040a11 */ /* 0x040fe400078210ff */
[----:B------:R-:W-:Y:S02]  /*3530*/  IADD3 R6, R6, 0x40, RZ ;  /* 0x0000004006067810 */ /* 0x000fe40007ffe0ff */
[----:B------:R-:W-:Y:S02]  /*3540*/  @P0 LEA.HI.X R5, R5, c[0x0][0x264], R8, 0x2, P1 ;  /* 0x0000990005050a11 */ /* 0x000fe400008f1408 */
[----:B------:R-:W-:Y:S01]  /*3550*/  ISETP.GT.AND P1, PT, R6, UR43, PT ;  /* 0x0000002b06007c0c */ /* 0x000fe2000bf24270 */
[----:B0-2---:R-:W-:-:S02]  /*3560*/  FMUL.FTZ R11, R3, R10 ;  /* 0x0000000a030b7220 */ /* 0x005fc40000410000 */
[----:B------:R-:W-:-:S03]  /*3570*/  IMAD R3, R9, 0x2, R0 ;  /* 0x0000000209037824 */ /* 0x000fc600078e0200 */
[----:B------:R-:W-:Y:S01]  /*3580*/  F2FP.PACK_AB R7, RZ, R11 ;  /* 0x0000000bff07723e */ /* 0x000fe200000000ff */
[----:B------:R0:W-:Y:S04]  /*3590*/  @P0 STG.E [R4.64], R11 ;  /* 0x0000000b04000986 */ /* 0x0001e8000c101924 */
[----:B------:R0:W-:Y:S02]  /*35a0*/  STS.U16 [R3], R7 ;  /* 0x0000000703007388 */ /* 0x0001e40000000400 */
[----:B------:R-:W-:Y:S05]  /*35b0*/  @!P1 BRA `(.L_x_2222) ;  /* 0xffffff2000009947 */ /* 0x000fea000383ffff */
.L_x_2221:
[----:B------:R-:W-:Y:S05]  /*35c0*/  BSYNC B0 ;  /* 0x0000000000007941 */ /* 0x000fea0003800000 */
.L_x_2220:
[----:B------:R-:W-:Y:S01]  /*35d0*/  USHF.R.S32.HI UR4, URZ, 0x1f, UR43 ;  /* 0x0000001f3f047899 */ /* 0x000fe2000801142b */
[----:B------:R-:W-:Y:S01]  /*35e0*/  SHF.R.S32.HI R0, RZ, 0x1f, R13 ;  /* 0x0000001fff007819 */ /* 0x000fe2000001140d */
[----:B0-----:R-:W-:Y:S01]  /*35f0*/  CS2R R6, SRZ ;  /* 0x0000000000067805 */ /* 0x001fe2000001ff00 */
[----:B------:R-:W-:Y:S01]  /*3600*/  ISETP.NE.U32.AND P0, PT, RZ, c[0x0][0x190], PT ;  /* 0x00006400ff007a0c */ /* 0x000fe20003f05070 */
[----:B------:R-:W-:Y:S01]  /*3610*/  ULEA.HI UR4, UR4, UR43, URZ, 0x2 ;  /* 0x0000002b04047291 */ /* 0x000fe2000f8f103f */
[----:B------:R-:W-:Y:S01]  /*3620*/  LEA.HI R0, R0, R13, RZ, 0x4 ;  /* 0x0000000d00007211 */ /* 0x000fe200078f20ff */
[----:B------:R-:W-:Y:S01]  /*3630*/  CS2R R4, SRZ ;  /* 0x0000000000047805 */ /* 0x000fe2000001ff00 */
        /* <DEDUP_REMOVED lines=8> */
[----:B------:R-:W-:Y:S01]  /*36c0*/  ISETP.NE.OR P0, PT, R31, UR4, !P0 ;  /* 0x000000041f007c0c */ /* 0x000fe2000c705670 */
[----:B------:R-:W-:Y:S01]  /*36d0*/  USEL UR5, UR43, UR5, UP0 ;  /* 0x000000052b057287 */ /* 0x000fe20008000000 */
[----:B------:R-:W-:-:S11]  /*36e0*/  IMAD.SHL.U32 R30, R0, 0x8, RZ ;  /* 0x00000008001e7824 */ /* 0x000fd600078e00ff */
[----:B------:R-:W0:Y:S01]  /*36f0*/  @!P0 S2R R3, SR_CTAID.X ;  /* 0x0000000000038919 */ /* 0x000e220000002500 */
[----:B------:R-:W-:Y:S01]  /*3700*/  IADD3 R32, R31, UR45, RZ ;  /* 0x0000002d1f207c10 */ /* 0x000fe2000fffe0ff */
[----:B------:R-:W-:-:S03]  /*3710*/  @!P0 IMAD.MOV.U32 R9, RZ, RZ, 0x2 ;  /* 0x00000002ff098424 */ /* 0x000fc600078e00ff */
[----:B------:R-:W-:Y:S01]  /*3720*/  ISETP.GE.AND P1, PT, R32, UR5, PT ;  /* 0x0000000520007c0c */ /* 0x000fe2000bf26270 */
[----:B------:R-:W-:Y:S01]  /*3730*/  IMAD.U32 R33, RZ, RZ, UR46 ;  /* 0x0000002eff217e24 */ /* 0x000fe2000f8e00ff */
[----:B------:R-:W-:Y:S03]  /*3740*/  BSSY B0, `(.L_x_2223) ;  /* 0x00000aa000007945 */ /* 0x000fe60003800000 */
[----:B------:R-:W-:Y:S01]  /*3750*/  IMAD R33, R33, c[0x0][0x1d4], R30 ;  /* 0x0000750021217a24 */ /* 0x000fe200078e021e */
[----:B0-----:R-:W-:-:S05]  /*3760*/  @!P0 LEA R8, R3, R30, 0x7 ;  /* 0x0000001e03088211 */ /* 0x001fca00078e38ff */
[----:B------:R-:W-:Y:S01]  /*3770*/  @!P0 IMAD.WIDE R8, R8, R9, c[0x0][0x190] ;  /* 0x0000640008088625 */ /* 0x000fe200078e0209 */
[----:B------:R-:W-:-:S04]  /*3780*/  CS2R R28, SRZ ;  /* 0x00000000001c7805 */ /* 0x000fc8000001ff00 */
[----:B------:R0:W5:Y:S04]  /*3790*/  @!P0 LDG.E.128 R4, [R8.64] ;  /* 0x0000002408048981 */ /* 0x000168000c1e1d00 */
[----:B------:R-:W-:Y:S01]  /*37a0*/  BAR.SYNC.DEFER_BLOCKING 0x0 ;  /* 0x0000000000007b1d */ /* 0x000fe20000010000 */
[----:B------:R-:W-:Y:S01]  /*37b0*/  ISETP.NE.AND P0, PT, R31, UR4, PT ;  /* 0x000000041f007c0c */ /* 0x000fe2000bf05270 */
[----:B------:R-:W-:Y:S01]  /*37c0*/  CS2R R26, SRZ ;  /* 0x00000000001a7805 */ /* 0x000fe2000001ff00 */
[----:B---3--:R-:W-:Y:S01]  /*37d0*/  CS2R R24, SRZ ;  /* 0x0000000000187805 */ /* 0x008fe2000001ff00 */
[----:B------:R-:W-:Y:S01]  /*37e0*/  IMAD.MOV.U32 R3, RZ, RZ, RZ ;  /* 0x000000ffff037224 */ /* 0x000fe200078e00ff */
[----:B------:R-:W-:Y:S01]  /*37f0*/  SHF.R.S32.HI R34, RZ, 0x1f, R33 ;  /* 0x0000001fff227819 */ /* 0x000fe20000011421 */
[----:B------:R-:W-:Y:S01]  /*3800*/  IMAD.MOV.U32 R0, RZ, RZ, RZ ;  /* 0x000000ffff007224 */ /* 0x000fe200078e00ff */
[----:B------:R-:W-:Y:S05]  /*3810*/  @P1 BRA `(.L_x_2224) ;  /* 0x000009c000001947 */ /* 0x000fea0003800000 */
[----:B0-----:R-:W-:Y:S01]  /*3820*/  IMAD.U32 R0, RZ, RZ, UR45 ;  /* 0x0000002dff007e24 */ /* 0x001fe2000f8e00ff */
[----:B------:R-:W-:Y:S01]  /*3830*/  ULOP3.LUT UR4, URZ, UR5, URZ, 0x33, !UPT ;  /* 0x000000053f047292 */ /* 0x000fe2000f8e333f */
[----:B------:R-:W-:Y:S01]  /*3840*/  BSSY B1, `(.L_x_2225) ;  /* 0x0000033000017945 */ /* 0x000fe20003800000 */
[----:B------:R-:W-:Y:S01]  /*3850*/  IMAD.MOV.U32 R35, RZ, RZ, R32 ;  /* 0x000000ffff237224 */ /* 0x000fe200078e0020 */
[----:B------:R-:W-:Y:S01]  /*3860*/  CS2R R24, SRZ ;  /* 0x0000000000187805 */ /* 0x000fe2000001ff00 */
[----:B------:R-:W-:Y:S01]  /*3870*/  IADD3 R0, -R0, -0x2, -R31 ;  /* 0xfffffffe00007810 */ /* 0x000fe20007ffe91f */
[----:B------:R-:W-:Y:S01]  /*3880*/  CS2R R26, SRZ ;  /* 0x00000000001a7805 */ /* 0x000fe2000001ff00 */
[----:B------:R-:W-:-:S02]  /*3890*/  CS2R R28, SRZ ;  /* 0x00000000001c7805 */ /* 0x000fc4000001ff00 */
[----:B------:R-:W-:Y:S01]  /*38a0*/  IADD3 R8, R0, -UR4, RZ ;  /* 0x8000000400087c10 */ /* 0x000fe2000fffe0ff */
[----:B------:R-:W-:-:S03]  /*38b0*/  IMAD.MOV.U32 R0, RZ, RZ, RZ ;  /* 0x000000ffff007224 */ /* 0x000fc600078e00ff */
[C---:B------:R-:W-:Y:S02]  /*38c0*/  LEA.HI R3, R8.reuse, 0x1, RZ, 0x1e ;  /* 0x0000000108037811 */ /* 0x040fe400078ff0ff */
[----:B------:R-:W-:Y:S02]  /*38d0*/  ISETP.GE.U32.AND P1, PT, R8, 0xc, PT ;  /* 0x0000000c0800780c */ /* 0x000fe40003f26070 */
[----:B------:R-:W-:Y:S01]  /*38e0*/  LOP3.LUT P2, R8, R3, 0x3, RZ, 0xc0, !PT ;  /* 0x0000000303087812 */ /* 0x000fe2000784c0ff */
[----:B------:R-:W-:-:S12]  /*38f0*/  IMAD.MOV.U32 R3, RZ, RZ, RZ ;  /* 0x000000ffff037224 */ /* 0x000fd800078e00ff */
[----:B------:R-:W-:Y:S05]  /*3900*/  @!P2 BRA `(.L_x_2226) ;  /* 0x000002600000a947 */ /* 0x000fea0003800000 */
[----:B------:R-:W-:Y:S02]  /*3910*/  IMAD.SHL.U32 R0, R32, 0x80, RZ ;  /* 0x0000008020007824 */ /* 0x000fe400078e00ff */
[----:B------:R-:W-:Y:S01]  /*3920*/  IMAD.MOV.U32 R12, RZ, RZ, R8 ;  /* 0x000000ffff0c7224 */ /* 0x000fe200078e0008 */
[----:B------:R-:W-:Y:S01]  /*3930*/  LEA R8, R31, UR6, 0x1 ;  /* 0x000000061f087c11 */ /* 0x000fe2000f8e08ff */
[----:B------:R-:W-:Y:S01]  /*3940*/  IMAD.MOV.U32 R35, RZ, RZ, R32 ;  /* 0x000000ffff237224 */ /* 0x000fe200078e0020 */
[----:B------:R-:W-:Y:S02]  /*3950*/  IADD3 R23, P2, R33, R0, RZ ;  /* 0x0000000021177210 */ /* 0x000fe40007f5e0ff */
[----:B------:R-:W-:Y:S02]  /*3960*/  IADD3 R13, R8, 0x110, RZ ;  /* 0x00000110080d7810 */ /* 0x000fe40007ffe0ff */
[----:B------:R-:W-:Y:S02]  /*3970*/  LEA.HI.X.SX32 R0, R0, R34, 0x1, P2 ;  /* 0x0000002200007211 */ /* 0x000fe400010f0eff */
[----:B------:R-:W-:-:S04]  /*3980*/  LEA R20, P2, R23, c[0x0][0x1a0], 0x1 ;  /* 0x0000680017147a11 */ /* 0x000fc800078408ff */
[----:B------:R-:W-:Y:S01]  /*3990*/  LEA.HI.X R23, R23, c[0x0][0x1a4], R0, 0x1, P2 ;  /* 0x0000690017177a11 */ /* 0x000fe200010f0c00 */
[----:B------:R-:W-:Y:S02]  /*39a0*/  IMAD.MOV.U32 R0, RZ, RZ, RZ ;  /* 0x000000ffff007224 */ /* 0x000fe400078e00ff */
.L_x_2227:
[----:B------:R-:W-:Y:S01]  /*39b0*/  IMAD.MOV.U32 R8, RZ, RZ, R20 ;  /* 0x000000ffff087224 */ /* 0x000fe200078e0014 */
[----:B------:R0:W2:Y:S01]  /*39c0*/  LDS.U16 R14, [R13] ;  /* 0x000000000d0e7984 */ /* 0x0000a20000000400 */
[----:B------:R-:W-:-:S06]  /*39d0*/  IMAD.MOV.U32 R9, RZ, RZ, R23 ;  /* 0x000000ffff097224 */ /* 0x000fcc00078e0017 */
[----:B------:R-:W3:Y:S01]  /*39e0*/  LDG.E.128 R8, [R8.64] ;  /* 0x0000002408087981 */ /* 0x000ee2000c1e1d00 */
[----:B------:R-:W-:Y:S02]  /*39f0*/  IADD3 R12, R12, -0x1, RZ ;  /* 0xffffffff0c0c7810 */ /* 0x000fe40007ffe0ff */
[----:B------:R-:W-:Y:S02]  /*3a00*/  IADD3 R20, P3, R20, 0x400, RZ ;  /* 0x0000040014147810 */ /* 0x000fe40007f7e0ff */
[----:B------:R-:W-:Y:S02]  /*3a10*/  ISETP.NE.AND P2, PT, R12, RZ, PT ;  /* 0x000000ff0c00720c */ /* 0x000fe40003f45270 */
[----:B------:R-:W-:Y:S01]  /*3a20*/  IADD3 R35, R35, 0x4, RZ ;  /* 0x0000000423237810 */ /* 0x000fe20007ffe0ff */
[----:B------:R-:W-:Y:S01]  /*3a30*/  IMAD.X R23, RZ, RZ, R23, P3 ;  /* 0x000000ffff177224 */ /* 0x000fe200018e0617 */
[----:B0-----:R-:W-:Y:S01]  /*3a40*/  IADD3 R13, R13, 0x8, RZ ;  /* 0x000000080d0d7810 */ /* 0x001fe20007ffe0ff */
[----:B--2---:R-:W-:-:S02]  /*3a50*/  HADD2.F32 R14, -RZ, R14.H0_H0 ;  /* 0x2000000eff0e7230 */ /* 0x004fc40000004100 */
[----:B---3--:R-:W-:Y:S02]  /*3a60*/  HADD2.F32 R19, -RZ, R10.H0_H0 ;  /* 0x2000000aff137230 */ /* 0x008fe40000004100 */
        /* <DEDUP_REMOVED lines=16> */
.L_x_2226:
[----:B------:R-:W-:Y:S05]  /*3b70*/  BSYNC B1 ;  /* 0x0000000000017941 */ /* 0x000fea0003800000 */
.L_x_2225:
        /* <DEDUP_REMOVED lines=11> */
[----:B------:R-:W-:Y:S02]  /*3c30*/  IADD3 R38, R8, 0x110, RZ ;  /* 0x0000011008267810 */ /* 0x000fe40007ffe0ff */
.L_x_2228:
[----:B------:R-:W-:Y:S01]  /*3c40*/  IMAD.MOV.U32 R8, RZ, RZ, R36 ;  /* 0x000000ffff087224 */ /* 0x000fe200078e0024 */
[----:B------:R-:W-:Y:S01]  /*3c50*/  IADD3 R12, R37, -0x400, RZ ;  /* 0xfffffc00250c7810 */ /* 0x000fe20007ffe0ff */
[----:B------:R-:W-:Y:S01]  /*3c60*/  IMAD.MOV.U32 R9, RZ, RZ, R39 ;  /* 0x000000ffff097224 */ /* 0x000fe200078e0027 */
[----:B------:R-:W0:Y:S04]  /*3c70*/  LDS.U16 R41, [R38+-0x10] ;  /* 0xfffff00026297984 */ /* 0x000e280000000400 */
[----:B------:R-:W2:Y:S04]  /*3c80*/  LDS.U16 R47, [R38+-0x8] ;  /* 0xfffff800262f7984 */ /* 0x000ea80000000400 */
[----:B------:R-:W3:Y:S01]  /*3c90*/  LDG.E.128 R8, [R8.64] ;  /* 0x0000002408087981 */ /* 0x000ee2000c1e1d00 */
[----:B------:R-:W-:-:S03]  /*3ca0*/  IADD3 R13, P1, R33, R12, RZ ;  /* 0x0000000c210d7210 */ /* 0x000fc60007f3e0ff */
[----:B------:R-:W4:Y:S01]  /*3cb0*/  LDS.U16 R40, [R38] ;  /* 0x0000000026287984 */ /* 0x000f220000000400 */
[----:B------:R-:W-:Y:S02]  /*3cc0*/  LEA.HI.X.SX32 R12, R12, R34, 0x1, P1 ;  /* 0x000000220c0c7211 */ /* 0x000fe400008f0eff */
[----:B------:R-:W-:-:S04]  /*3cd0*/  LEA R42, P1, R13, c[0x0][0x1a0], 0x1 ;  /* 0x000068000d2a7a11 */ /* 0x000fc800078208ff */
[----:B------:R-:W-:-:S05]  /*3ce0*/  LEA.HI.X R43, R13, c[0x0][0x1a4], R12, 0x1, P1 ;  /* 0x000069000d2b7a11 */ /* 0x000fca00008f0c0c */
[----:B------:R1:W3:Y:S04]  /*3cf0*/  LDG.E.128 R12, [R42.64] ;  /* 0x000000242a0c7981 */ /* 0x0002e8000c1e1d00 */
[----:B------:R1:W3:Y:S04]  /*3d00*/  LDG.E.128 R16, [R42.64+0x400] ;  /* 0x000400242a107981 */ /* 0x0002e8000c1e1d00 */
[----:B------:R1:W3:Y:S01]  /*3d10*/  LDG.E.128 R20, [R42.64+0x800] ;  /* 0x000800242a147981 */ /* 0x0002e2000c1e1d00 */
[----:B------:R-:W-:Y:S02]  /*3d20*/  IADD3 R35, R35, 0x10, RZ ;  /* 0x0000001023237810 */ /* 0x000fe40007ffe0ff */
[----:B------:R-:W-:-:S02]  /*3d30*/  IADD3 R36, P2, R36, 0x1000, RZ ;  /* 0x0000100024247810 */ /* 0x000fc40007f5e0ff */
[----:B------:R-:W-:Y:S02]  /*3d40*/  ISETP.GE.AND P1, PT, R35, UR5, PT ;  /* 0x0000000523007c0c */ /* 0x000fe4000bf26270 */
[----:B------:R-:W-:Y:S01]  /*3d50*/  IADD3 R37, R37, 0x800, RZ ;  /* 0x0000080025257810 */ /* 0x000fe20007ffe0ff */
[----:B0-----:R-:W-:Y:S01]  /*3d60*/  HADD2.F32 R41, -RZ, R41.H0_H0 ;  /* 0x20000029ff297230 */ /* 0x001fe20000004100 */
[----:B------:R-:W-:Y:S01]  /*3d70*/  IMAD.X R39, RZ, RZ, R39, P2 ;  /* 0x000000ffff277224 */ /* 0x000fe200010e0627 */
[----:B--2---:R-:W-:Y:S02]  /*3d80*/  HADD2.F32 R47, -RZ, R47.H0_H0 ;  /* 0x2000002fff2f7230 */ /* 0x004fe40000004100 */
[----:B----4-:R-:W-:Y:S02]  /*3d90*/  HADD2.F32 R40, -RZ, R40.H0_H0 ;  /* 0x20000028ff287230 */ /* 0x010fe40000004100 */
[--C-:B---3--:R-:W-:Y:S02]  /*3da0*/  HADD2.F32 R44, -RZ, R8.reuse.H0_H0 ;  /* 0x20000008ff2c7230 */ /* 0x108fe40000004100 */
[----:B------:R-:W-:-:S02]  /*3db0*/  HADD2.F32 R46, -RZ, R8.H1_H1 ;  /* 0x30000008ff2e7230 */ /* 0x000fc40000004100 */
[--C-:B------:R-:W-:Y:S01]  /*3dc0*/  HADD2.F32 R45, -RZ, R9.reuse.H0_H0 ;  /* 0x20000009ff2d7230 */ /* 0x100fe20000004100 */
[C---:B------:R-:W-:Y:S01]  /*3dd0*/  FFMA.FTZ R8, R41.reuse, R44, R0 ;  /* 0x0000002c29087223 */ /* 0x040fe20000010000 */
[----:B------:R-:W-:Y:S01]  /*3de0*/  HADD2.F32 R48, -RZ, R9.H1_H1 ;  /* 0x30000009ff307230 */ /* 0x000fe20000004100 */
[----:B------:R-:W0:Y:S01]  /*3df0*/  LDS.U16 R0, [R38+0x8] ;  /* 0x0000080026007984 */ /* 0x000e220000000400 */
[--C-:B------:R-:W-:Y:S01]  /*3e00*/  HADD2.F32 R9, -RZ, R10.reuse.H0_H0 ;  /* 0x2000000aff097230 */ /* 0x100fe20000004100 */
[C---:B------:R-:W-:Y:S01]  /*3e10*/  FFMA.FTZ R46, R41.reuse, R46, R3 ;  /* 0x0000002e292e7223 */ /* 0x040fe20000010003 */
[--C-:B------:R-:W-:Y:S01]  /*3e20*/  HADD2.F32 R50, -RZ, R11.reuse.H1_H1 ;  /* 0x3000000bff327230 */ /* 0x100fe20000004100 */
[C---:B------:R-:W-:Y:S01]  /*3e30*/  FFMA.FTZ R45, R41.reuse, R45, R24 ;  /* 0x0000002d292d7223 */ /* 0x040fe20000010018 */
[----:B------:R-:W-:Y:S01]  /*3e40*/  HADD2.F32 R10, -RZ, R10.H1_H1 ;  /* 0x3000000aff0a7230 */ /* 0x000fe20000004100 */
[C---:B------:R-:W-:Y:S01]  /*3e50*/  FFMA.FTZ R9, R41.reuse, R9, R26 ;  /* 0x0000000929097223 */ /* 0x040fe2000001001a */
[----:B-1----:R-:W-:Y:S01]  /*3e60*/  HADD2.F32 R42, -RZ, R11.H0_H0 ;  /* 0x2000000bff2a7230 */ /* 0x002fe20000004100 */
[C---:B------:R-:W-:Y:S01]  /*3e70*/  FFMA.FTZ R48, R41.reuse, R48, R25 ;  /* 0x0000003029307223 */ /* 0x040fe20000010019 */
[----:B------:R-:W-:Y:S01]  /*3e80*/  HADD2.F32 R3, -RZ, R12.H0_H0 ;  /* 0x2000000cff037230 */ /* 0x000fe20000004100 */
[C---:B------:R-:W-:Y:S01]  /*3e90*/  FFMA.FTZ R50, R41.reuse, R50, R29 ;  /* 0x0000003229327223 */ /* 0x040fe2000001001d */
[----:B------:R-:W-:Y:S01]  /*3ea0*/  HADD2.F32 R11, -RZ, R15.H0_H0 ;  /* 0x2000000fff0b7230 */ /* 0x000fe20000004100 */
[----:B------:R-:W-:Y:S01]  /*3eb0*/  FFMA.FTZ R10, R41, R10, R27 ;  /* 0x0000000a290a7223 */ /* 0x000fe2000001001b */
[----:B------:R-:W-:Y:S01]  /*3ec0*/  HADD2.F32 R24, -RZ, R13.H0_H0 ;  /* 0x2000000dff187230 */ /* 0x000fe20000004100 */
[----:B------:R-:W-:Y:S01]  /*3ed0*/  FFMA.FTZ R3, R47, R3, R8 ;  /* 0x000000032f037223 */ /* 0x000fe20000010008 */
[--C-:B------:R-:W-:Y:S01]  /*3ee0*/  HADD2.F32 R26, -RZ, R14.reuse.H0_H0 ;  /* 0x2000000eff1a7230 */ /* 0x100fe20000004100 */
[----:B------:R-:W-:Y:S01]  /*3ef0*/  FFMA.FTZ R42, R41, R42, R28 ;  /* 0x0000002a292a7223 */ /* 0x000fe2000001001c */
        /* <DEDUP_REMOVED lines=12> */
[----:B------:R-:W-:Y:S01]  /*3fc0*/  HADD2.F32 R16, -RZ, R19.H0_H0 ;  /* 0x20000013ff107230 */ /* 0x000fe20000004100 */
[C---:B------:R-:W-:Y:S01]  /*3fd0*/  FFMA.FTZ R3, R40.reuse, R8, R3 ;  /* 0x0000000828037223 */ /* 0x040fe20000010003 */
[----:B------:R-:W-:Y:S01]  /*3fe0*/  HADD2.F32 R27, -RZ, R17.H0_H0 ;  /* 0x20000011ff1b7230 */ /* 0x000fe20000004100 */
        /* <DEDUP_REMOVED lines=13> */
[----:B------:R-:W-:Y:S01]  /*40c0*/  HADD2.F32 R19, -RZ, R21.H0_H0 ;  /* 0x20000015ff137230 */ /* 0x000fe20000004100 */
[----:B------:R-:W-:Y:S01]  /*40d0*/  FFMA.FTZ R10, R40, R29, R10 ;  /* 0x0000001d280a7223 */ /* 0x000fe2000001000a */
        /* <DEDUP_REMOVED lines=11> */
[----:B------:R-:W-:Y:S01]  /*4190*/  FFMA.FTZ R26, R8, R26, R9 ;  /* 0x0000001a081a7223 */ /* 0x000fe20000010009 */
[----:B------:R-:W-:Y:S01]  /*41a0*/  IADD3 R38, R38, 0x20, RZ ;  /* 0x0000002026267810 */ /* 0x000fe20007ffe0ff */
[----:B------:R-:W-:-:S02]  /*41b0*/  FFMA.FTZ R27, R8, R27, R10 ;  /* 0x0000001b081b7223 */ /* 0x000fc4000001000a */
[----:B------:R-:W-:Y:S01]  /*41c0*/  FFMA.FTZ R29, R8, R23, R15 ;  /* 0x00000017081d7223 */ /* 0x000fe2000001000f */
[----:B------:R-:W-:Y:S05]  /*41d0*/  @!P1 BRA `(.L_x_2228) ;  /* 0xfffffa6000009947 */ /* 0x000fea000383ffff */
.L_x_2224:
[----:B0-----:R-:W-:Y:S05]  /*41e0*/  BSYNC B0 ;  /* 0x0000000000007941 */ /* 0x001fea0003800000 */
.L_x_2223:
        /* <DEDUP_REMOVED lines=59> */
.L_x_2234:
[----:B------:R-:W-:Y:S05]  /*45a0*/  BSYNC B2 ;  /* 0x0000000000027941 */ /* 0x000fea0003800000 */
.L_x_2233:
[----:B------:R-:W-:Y:S02]  /*45b0*/  IADD3 R32, R32, 0x4, RZ ;  /* 0x0000000420207810 */ /* 0x000fe40007ffe0ff */
.L_x_2232:
[----:B------:R-:W-:Y:S05]  /*45c0*/  BSYNC B1 ;  /* 0x0000000000017941 */ /* 0x000fea0003800000 */
.L_x_2231:
[----:B------:R-:W-:-:S13]  /*45d0*/  LOP3.LUT P1, RZ, R18, 0xfffffffc, RZ, 0xc0, !PT ;  /* 0xfffffffc12ff7812 */ /* 0x000fda000782c0ff */
[----:B------:R-:W-:Y:S05]  /*45e0*/  @!P1 BRA `(.L_x_2230) ;  /* 0x000006e000009947 */ /* 0x000fea0003800000 */
[----:B------:R-:W-:Y:S01]  /*45f0*/  LEA R13, R32, UR6, 0x1 ;  /* 0x00000006200d7c11 */ /* 0x000fe2000f8e08ff */
[----:B------:R-:W-:Y:S02]  /*4600*/  IMAD.U32 R8, RZ, RZ, UR45 ;  /* 0x0000002dff087e24 */ /* 0x000fe4000f8e00ff */
[----:B------:R-:W-:Y:S02]  /*4610*/  IMAD.MOV.U32 R12, RZ, RZ, RZ ;  /* 0x000000ffff0c7224 */ /* 0x000fe400078e00ff */
[----:B------:R-:W-:Y:S02]  /*4620*/  IMAD R13, R8, -0x2, R13 ;  /* 0xfffffffe080d7824 */ /* 0x000fe400078e020d */
.L_x_2239:
        /* <DEDUP_REMOVED lines=52> */
.L_x_2236:
[----:B------:R-:W-:Y:S05]  /*4970*/  BSYNC B1 ;  /* 0x0000000000017941 */ /* 0x000fea0003800000 */
.L_x_2235:
        /* <DEDUP_REMOVED lines=48> */
.L_x_2238:
[----:B------:R-:W-:Y:S05]  /*4c80*/  BSYNC B1 ;  /* 0x0000000000017941 */ /* 0x000fea0003800000 */
.L_x_2237:
[----:B------:R-:W-:Y:S02]  /*4c90*/  IADD3 R32, R32, 0x8, RZ ;  /* 0x0000000820207810 */ /* 0x000fe40007ffe0ff */
[----:B------:R-:W-:Y:S02]  /*4ca0*/  IADD3 R12, R12, 0x10, RZ ;  /* 0x000000100c0c7810 */ /* 0x000fe40007ffe0ff */
[----:B------:R-:W-:-:S13]  /*4cb0*/  ISETP.GE.AND P1, PT, R32, UR43, PT ;  /* 0x0000002b20007c0c */ /* 0x000fda000bf26270 */
[----:B------:R-:W-:Y:S05]  /*4cc0*/  @!P1 BRA `(.L_x_2239) ;  /* 0xfffff96000009947 */ /* 0x000fea000383ffff */
.L_x_2230:
[----:B------:R-:W-:Y:S05]  /*4cd0*/  BSYNC B0 ;  /* 0x0000000000007941 */ /* 0x000fea0003800000 */
.L_x_2229:
        /* <DEDUP_REMOVED lines=66> */
.L_x_2242:
        /* <DEDUP_REMOVED lines=26> */
.L_x_2241:
[----:B0-----:R-:W-:Y:S05]  /*52a0*/  BSYNC B0 ;  /* 0x0000000000007941 */ /* 0x001fea0003800000 */
.L_x_2240:
[----:B-----5:R-:W0:Y:S01]  /*52b0*/  S2R R6, SR_TID.X ;  /* 0x0000000000067919 */ /* 0x020e220000002100 */
[----:B------:R-:W-:Y:S01]  /*52c0*/  IMAD R31, R31, 0x80, R30 ;  /* 0x000000801f1f7824 */ /* 0x000fe200078e021e */
[----:B------:R-:W-:Y:S02]  /*52d0*/  BSSY B0, `(.L_x_2243) ;  /* 0x0000011000007945 */ /* 0x000fe40003800000 */
[----:B------:R-:W-:Y:S02]  /*52e0*/  BAR.SYNC.DEFER_BLOCKING 0x0 ;  /* 0x0000000000007b1d */ /* 0x000fe40000010000 */
[----:B------:R-:W-:Y:S02]  /*52f0*/  LEA R31, R31, 0x110, 0x1 ;  /* 0x000001101f1f7811 */ /* 0x000fe400078e08ff */
[----:B0-----:R-:W-:-:S02]  /*5300*/  LOP3.LUT R2, R6, 0xffffffe0, RZ, 0xc0, !PT ;  /* 0xffffffe006027812 */ /* 0x001fc400078ec0ff */
[----:B------:R-:W-:Y:S02]  /*5310*/  LOP3.LUT R4, R6, 0xfffffff0, RZ, 0xc0, !PT ;  /* 0xfffffff006047812 */ /* 0x000fe400078ec0ff */
        /* <DEDUP_REMOVED lines=12> */
.L_x_2244:
[----:B------:R-:W-:Y:S05]  /*53e0*/  BSYNC B0 ;  /* 0x0000000000007941 */ /* 0x000fea0003800000 */
.L_x_2243:
        /* <DEDUP_REMOVED lines=20> */
.L_x_2246:
[----:B------:R-:W-:Y:S05]  /*5530*/  BSYNC B0 ;  /* 0x0000000000007941 */ /* 0x000fea0003800000 */
.L_x_2245:
        /* <DEDUP_REMOVED lines=8> */
.L_x_2248:
[----:B------:R-:W-:Y:S05]  /*55c0*/  BSYNC B0 ;  /* 0x0000000000007941 */ /* 0x000fea0003800000 */
.L_x_2247:
        /* <DEDUP_REMOVED lines=20> */
.L_x_2250:
[----:B------:R-:W-:Y:S05]  /*5710*/  BSYNC B0 ;  /* 0x0000000000007941 */ /* 0x000fea0003800000 */
.L_x_2249:
        /* <DEDUP_REMOVED lines=16> */
.L_x_2251:
[----:B------:R-:W-:Y:S02]  /*5820*/  IMAD.MOV.U32 R4, RZ, RZ, c[0x0][0x250] ;  /* 0x00009400ff047624 */ /* 0x000fe400078e00ff */
[----:B------:R-:W-:-:S05]  /*5830*/  IMAD.MOV.U32 R5, RZ, RZ, c[0x0][0x254] ;  /* 0x00009500ff057624 */ /* 0x000fca00078e00ff */
[----:B------:R-:W2:Y:S01]  /*5840*/  LDG.E R4, [R4.64] ;  /* 0x0000002404047981 */ /* 0x000ea2000c1e1900 */
[----:B------:R-:W-:Y:S01]  /*5850*/  IADD3 R30, R30, UR42, RZ ;  /* 0x0000002a1e1e7c10 */ /* 0x000fe2000fffe0ff */
        /* <DEDUP_REMOVED lines=15> */
[----:B------:R-:W-:Y:S02]  /*5950*/  PRMT R2, R2, 0x7710, RZ ;  /* 0x0000771002027816 */ /* 0x000fe400000000ff */
[----:B------:R-:W-:Y:S01]  /*5960*/  LOP3.LUT R7, R3, 0xff, RZ, 0xc0, !PT ;  /* 0x000000ff03077812 */ /* 0x000fe200078ec0ff */
        /* <DEDUP_REMOVED lines=9> */
[----:B------:R-:W-:Y:S01]  /*5a00*/  SHF.L.U64.HI R3, R5, 0x18, RZ ;  /* 0x0000001805037819 */ /* 0x000fe200000102ff */
[----:B------:R-:W0:Y:S01]  /*5a10*/  F2I.S8.NTZ R28, R28 ;  /* 0x0000001c001c7305 */ /* 0x000e220000202100 */
[----:B------:R-:W-:-:S02]  /*5a20*/  PRMT R2, R2, 0x7710, RZ ;  /* 0x0000771002027816 */ /* 0x000fc400000000ff */
[----:B--2---:R-:W-:Y:S02]  /*5a30*/  PRMT R27, R27, 0x8880, RZ ;  /* 0x000088801b1b7816 */ /* 0x004fe400000000ff */
[----:B------:R-:W-:Y:S02]  /*5a40*/  LOP3.LUT R3, R3, R6, R8, 0xfe, !PT ;  /* 0x0000000603037212 */ /* 0x000fe400078efe08 */
[----:B------:R-:W-:Y:S01]  /*5a50*/  LOP3.LUT R6, R2, 0xff, RZ, 0xc0, !PT ;  /* 0x000000ff02067812 */ /* 0x000fe200078ec0ff */
[----:B------:R-:W2:Y:S01]  /*5a60*/  F2I.S8.NTZ R4, R4 ;  /* 0x0000000400047305 */ /* 0x000ea20000202100 */
[----:B------:R-:W-:Y:S02]  /*5a70*/  PRMT R2, R27, 0x7710, RZ ;  /* 0x000077101b027816 */ /* 0x000fe400000000ff */
[----:B---3--:R-:W-:Y:S02]  /*5a80*/  PRMT R0, R0, 0x8880, RZ ;  /* 0x0000888000007816 */ /* 0x008fe400000000ff */
[----:B------:R-:W-:-:S02]  /*5a90*/  LOP3.LUT R6, R6, 0xffffff00, R3, 0xf8, !PT ;  /* 0xffffff0006067812 */ /* 0x000fc400078ef803 */
[----:B------:R-:W-:Y:S02]  /*5aa0*/  PRMT R3, R2, 0x7604, RZ ;  /* 0x0000760402037816 */ /* 0x000fe400000000ff */
[----:B0-----:R-:W-:Y:S02]  /*5ab0*/  PRMT R28, R28, 0x8880, RZ ;  /* 0x000088801c1c7816 */ /* 0x001fe400000000ff */
[----:B------:R-:W-:Y:S02]  /*5ac0*/  PRMT R0, R0, 0x7710, RZ ;  /* 0x0000771000007816 */ /* 0x000fe400000000ff */
[----:B------:R-:W-:Y:S02]  /*5ad0*/  PRMT R2, R28, 0x7710, RZ ;  /* 0x000077101c027816 */ /* 0x000fe400000000ff */
[----:B------:R-:W-:Y:S01]  /*5ae0*/  LOP3.LUT R3, R3, 0xffff00ff, R6, 0xf8, !PT ;  /* 0xffff00ff03037812 */ /* 0x000fe200078ef806 */
[----:B------:R-:W-:Y:S01]  /*5af0*/  IMAD.U32 R6, R7, 0x10000, RZ ;  /* 0x0001000007067824 */ /* 0x000fe200078e00ff */
[----:B------:R-:W-:-:S02]  /*5b00*/  PRMT R9, R0, 0x6540, R9 ;  /* 0x0000654000097816 */ /* 0x000fc40000000009 */
        /* <DEDUP_REMOVED lines=11> */
.L_x_2200:
[----:B------:R-:W-:Y:S01]  /*5bc0*/  IMAD.MOV.U32 R32, RZ, RZ, R11 ;  /* 0x000000ffff207224 */ /* 0x000fe200078e000b */
[----:B------:R-:W-:Y:S01]  /*5bd0*/  MOV R30, 0x5c20 ;  /* 0x00005c20001e7802 */ /* 0x000fe20000000f00 */
[----:B------:R-:W-:Y:S02]  /*5be0*/  IMAD.MOV.U32 R33, RZ, RZ, 0x10 ;  /* 0x00000010ff217424 */ /* 0x000fe400078e00ff */
[----:B------:R-:W-:Y:S02]  /*5bf0*/  IMAD.MOV.U32 R34, RZ, RZ, 0x1f ;  /* 0x0000001fff227424 */ /* 0x000fe400078e00ff */
[----:B------:R-:W-:Y:S02]  /*5c00*/  IMAD.MOV.U32 R35, RZ, RZ, -0x1 ;  /* 0xffffffffff237424 */ /* 0x000fe400078e00ff */
[----:B01----:R-:W-:Y:S05]  /*5c10*/  CALL.REL.NOINC `($__internal_17_$__cuda_sm70_shflsync_bfly_p) ;  /* 0x0000046000007944 */ /* 0x003fea0003c00000 */
[----:B-1----:R-:W-:Y:S01]  /*5c20*/  IMAD.MOV.U32 R0, RZ, RZ, R32 ;  /* 0x000000ffff007224 */ /* 0x002fe200078e0020 */
[----:B0-----:R-:W-:Y:S05]  /*5c30*/  BRA `(.L_x_2252) ;  /* 0xffffc08000007947 */ /* 0x001fea000383ffff */
.L_x_2201:
[----:B------:R-:W-:Y:S01]  /*5c40*/  IMAD.MOV.U32 R32, RZ, RZ, R11 ;  /* 0x000000ffff207224 */ /* 0x000fe200078e000b */
[----:B------:R-:W-:Y:S01]  /*5c50*/  MOV R30, 0x5ca0 ;  /* 0x00005ca0001e7802 */ /* 0x000fe20000000f00 */
[----:B------:R-:W-:-:S02]  /*5c60*/  IMAD.MOV.U32 R33, RZ, RZ, 0x8 ;  /* 0x00000008ff217424 */ /* 0x000fc400078e00ff */
[----:B------:R-:W-:Y:S02]  /*5c70*/  IMAD.MOV.U32 R34, RZ, RZ, 0x1f ;  /* 0x0000001fff227424 */ /* 0x000fe400078e00ff */
[----:B------:R-:W-:Y:S02]  /*5c80*/  IMAD.MOV.U32 R35, RZ, RZ, -0x1 ;  /* 0xffffffffff237424 */ /* 0x000fe400078e00ff */
[----:B01----:R-:W-:Y:S05]  /*5c90*/  CALL.REL.NOINC `($__internal_17_$__cuda_sm70_shflsync_bfly_p) ;  /* 0x000003e000007944 */ /* 0x003fea0003c00000 */
[----:B-1----:R-:W-:Y:S01]  /*5ca0*/  FADD.FTZ R11, R11, R32 ;  /* 0x000000200b0b7221 */ /* 0x002fe20000010000 */
[----:B------:R-:W-:Y:S01]  /*5cb0*/  MOV R30, 0x5d10 ;  /* 0x00005d10001e7802 */ /* 0x000fe20000000f00 */
[----:B0-----:R-:W-:Y:S02]  /*5cc0*/  IMAD.MOV.U32 R33, RZ, RZ, 0x4 ;  /* 0x00000004ff217424 */ /* 0x001fe400078e00ff */
[----:B------:R-:W-:Y:S02]  /*5cd0*/  IMAD.MOV.U32 R34, RZ, RZ, 0x1f ;  /* 0x0000001fff227424 */ /* 0x000fe400078e00ff */
[----:B------:R-:W-:Y:S02]  /*5ce0*/  IMAD.MOV.U32 R35, RZ, RZ, -0x1 ;  /* 0xffffffffff237424 */ /* 0x000fe400078e00ff */
[----:B------:R-:W-:-:S02]  /*5cf0*/  IMAD.MOV.U32 R32, RZ, RZ, R11 ;  /* 0x000000ffff207224 */ /* 0x000fc400078e000b */
[----:B------:R-:W-:Y:S05]  /*5d00*/  CALL.REL.NOINC `($__internal_17_$__cuda_sm70_shflsync_bfly_p) ;  /* 0x0000037000007944 */ /* 0x000fea0003c00000 */
[----:B-1----:R-:W-:Y:S01]  /*5d10*/  FADD.FTZ R11, R11, R32 ;  /* 0x000000200b0b7221 */ /* 0x002fe20000010000 */
[----:B------:R-:W-:Y:S01]  /*5d20*/  MOV R30, 0x5d80 ;  /* 0x00005d80001e7802 */ /* 0x000fe20000000f00 */
[----:B0-----:R-:W-:-:S02]  /*5d30*/  IMAD.MOV.U32 R33, RZ, RZ, 0x2 ;  /* 0x00000002ff217424 */ /* 0x001fc400078e00ff */
[----:B------:R-:W-:Y:S02]  /*5d40*/  IMAD.MOV.U32 R34, RZ, RZ, 0x1f ;  /* 0x0000001fff227424 */ /* 0x000fe400078e00ff */
[----:B------:R-:W-:Y:S02]  /*5d50*/  IMAD.MOV.U32 R35, RZ, RZ, -0x1 ;  /* 0xffffffffff237424 */ /* 0x000fe400078e00ff */
[----:B------:R-:W-:Y:S02]  /*5d60*/  IMAD.MOV.U32 R32, RZ, RZ, R11 ;  /* 0x000000ffff207224 */ /* 0x000fe400078e000b */
[----:B------:R-:W-:Y:S05]  /*5d70*/  CALL.REL.NOINC `($__internal_17_$__cuda_sm70_shflsync_bfly_p) ;  /* 0x0000030000007944 */ /* 0x000fea0003c00000 */
[----:B-1----:R-:W-:Y:S01]  /*5d80*/  FADD.FTZ R4, R11, R32 ;  /* 0x000000200b047221 */ /* 0x002fe20000010000 */
[----:B------:R-:W-:Y:S01]  /*5d90*/  MOV R30, 0x5df0 ;  /* 0x00005df0001e7802 */ /* 0x000fe20000000f00 */
[----:B0-----:R-:W-:Y:S02]  /*5da0*/  IMAD.MOV.U32 R33, RZ, RZ, 0x1 ;  /* 0x00000001ff217424 */ /* 0x001fe400078e00ff */
[----:B------:R-:W-:Y:S02]  /*5db0*/  IMAD.MOV.U32 R34, RZ, RZ, 0x1f ;  /* 0x0000001fff227424 */ /* 0x000fe400078e00ff */
[----:B------:R-:W-:-:S02]  /*5dc0*/  IMAD.MOV.U32 R35, RZ, RZ, -0x1 ;  /* 0xffffffffff237424 */ /* 0x000fc400078e00ff */
[----:B------:R-:W-:Y:S02]  /*5dd0*/  IMAD.MOV.U32 R32, RZ, RZ, R4 ;  /* 0x000000ffff207224 */ /* 0x000fe400078e0004 */
[----:B------:R-:W-:Y:S05]  /*5de0*/  CALL.REL.NOINC `($__internal_17_$__cuda_sm70_shflsync_bfly_p) ;  /* 0x0000029000007944 */ /* 0x000fea0003c00000 */
[----:B-1----:R-:W-:Y:S01]  /*5df0*/  IMAD.MOV.U32 R5, RZ, RZ, R32 ;  /* 0x000000ffff057224 */ /* 0x002fe200078e0020 */
[----:B0-----:R-:W-:Y:S05]  /*5e00*/  BRA `(.L_x_2253) ;  /* 0xffffbf4000007947 */ /* 0x001fea000383ffff */
.L_x_2206:
[----:B------:R-:W-:Y:S01]  /*5e10*/  IMAD.MOV.U32 R32, RZ, RZ, R37 ;  /* 0x000000ffff207224 */ /* 0x000fe200078e0025 */
[----:B------:R-:W-:Y:S01]  /*5e20*/  MOV R30, 0x5e70 ;  /* 0x00005e70001e7802 */ /* 0x000fe20000000f00 */
[----:B------:R-:W-:Y:S02]  /*5e30*/  IMAD.MOV.U32 R33, RZ, RZ, 0x2 ;  /* 0x00000002ff217424 */ /* 0x000fe400078e00ff */
[----:B------:R-:W-:Y:S02]  /*5e40*/  IMAD.MOV.U32 R34, RZ, RZ, 0x1f ;  /* 0x0000001fff227424 */ /* 0x000fe400078e00ff */
[----:B------:R-:W-:Y:S02]  /*5e50*/  IMAD.MOV.U32 R35, RZ, RZ, -0x1 ;  /* 0xffffffffff237424 */ /* 0x000fe400078e00ff */
[----:B------:R-:W-:Y:S05]  /*5e60*/  CALL.REL.NOINC `($__internal_17_$__cuda_sm70_shflsync_bfly_p) ;  /* 0x0000021000007944 */ /* 0x000fea0003c00000 */
[----:B-1----:R-:W-:Y:S01]  /*5e70*/  IMAD.MOV.U32 R30, RZ, RZ, R32 ;  /* 0x000000ffff1e7224 */ /* 0x002fe200078e0020 */
[----:B0-----:R-:W-:Y:S05]  /*5e80*/  BRA `(.L_x_2254) ;  /* 0xffffcd6000007947 */ /* 0x001fea000383ffff */
.L_x_2207:
[----:B------:R-:W-:Y:S01]  /*5e90*/  IMAD.MOV.U32 R32, RZ, RZ, R37 ;  /* 0x000000ffff207224 */ /* 0x000fe200078e0025 */
[----:B------:R-:W-:Y:S01]  /*5ea0*/  MOV R30, 0x5ef0 ;  /* 0x00005ef0001e7802 */ /* 0x000fe20000000f00 */
[----:B------:R-:W-:-:S02]  /*5eb0*/  IMAD.MOV.U32 R33, RZ, RZ, 0x1 ;  /* 0x00000001ff217424 */ /* 0x000fc400078e00ff */
[----:B------:R-:W-:Y:S02]  /*5ec0*/  IMAD.MOV.U32 R34, RZ, RZ, 0x1f ;  /* 0x0000001fff227424 */ /* 0x000fe400078e00ff */
[----:B------:R-:W-:Y:S02]  /*5ed0*/  IMAD.MOV.U32 R35, RZ, RZ, -0x1 ;  /* 0xffffffffff237424 */ /* 0x000fe400078e00ff */
[----:B------:R-:W-:Y:S05]  /*5ee0*/  CALL.REL.NOINC `($__internal_17_$__cuda_sm70_shflsync_bfly_p) ;  /* 0x0000019000007944 */ /* 0x000fea0003c00000 */
[----:B-1----:R-:W-:Y:S01]  /*5ef0*/  IMAD.MOV.U32 R30, RZ, RZ, R32 ;  /* 0x000000ffff1e7224 */ /* 0x002fe200078e0020 */
[----:B0-----:R-:W-:Y:S05]  /*5f00*/  BRA `(.L_x_2255) ;  /* 0xffffcd1000007947 */ /* 0x001fea000383ffff */
.L_x_2211:
[----:B------:R-:W-:Y:S01]  /*5f10*/  IMAD.MOV.U32 R32, RZ, RZ, R0 ;  /* 0x000000ffff207224 */ /* 0x000fe200078e0000 */
[----:B------:R-:W-:Y:S01]  /*5f20*/  MOV R30, 0x5f70 ;  /* 0x00005f70001e7802 */ /* 0x000fe20000000f00 */
[----:B------:R-:W-:Y:S02]  /*5f30*/  IMAD.MOV.U32 R33, RZ, RZ, 0x10 ;  /* 0x00000010ff217424 */ /* 0x000fe400078e00ff */
[----:B------:R-:W-:Y:S02]  /*5f40*/  IMAD.MOV.U32 R34, RZ, RZ, 0x1f ;  /* 0x0000001fff227424 */ /* 0x000fe400078e00ff */
[----:B------:R-:W-:Y:S02]  /*5f50*/  IMAD.MOV.U32 R35, RZ, RZ, -0x1 ;  /* 0xffffffffff237424 */ /* 0x000fe400078e00ff */
[----:B01-3--:R-:W-:Y:S05]  /*5f60*/  CALL.REL.NOINC `($__internal_17_$__cuda_sm70_shflsync_bfly_p) ;  /* 0x0000011000007944 */ /* 0x00bfea0003c00000 */
[----:B-1----:R-:W-:Y:S01]  /*5f70*/  IMAD.MOV.U32 R3, RZ, RZ, R32 ;  /* 0x000000ffff037224 */ /* 0x002fe200078e0020 */
[----:B0-----:R-:W-:Y:S05]  /*5f80*/  BRA `(.L_x_2256) ;  /* 0xffffcec000007947 */ /* 0x001fea000383ffff */
.L_x_2212:
[----:B------:R-:W-:Y:S01]  /*5f90*/  IMAD.MOV.U32 R32, RZ, RZ, R5 ;  /* 0x000000ffff207224 */ /* 0x000fe200078e0005 */
[----:B------:R-:W-:Y:S01]  /*5fa0*/  MOV R30, 0x5ff0 ;  /* 0x00005ff0001e7802 */ /* 0x000fe20000000f00 */
[----:B------:R-:W-:-:S02]  /*5fb0*/  IMAD.MOV.U32 R33, RZ, RZ, 0x8 ;  /* 0x00000008ff217424 */ /* 0x000fc400078e00ff */
[----:B------:R-:W-:Y:S02]  /*5fc0*/  IMAD.MOV.U32 R34, RZ, RZ, 0x1f ;  /* 0x0000001fff227424 */ /* 0x000fe400078e00ff */
[----:B------:R-:W-:Y:S02]  /*5fd0*/  IMAD.MOV.U32 R35, RZ, RZ, -0x1 ;  /* 0xffffffffff237424 */ /* 0x000fe400078e00ff */
[----:B0123--:R-:W-:Y:S05]  /*5fe0*/  CALL.REL.NOINC `($__internal_17_$__cuda_sm70_shflsync_bfly_p) ;  /* 0x0000009000007944 */ /* 0x00ffea0003c00000 */
[----:B-1----:R-:W-:Y:S01]  /*5ff0*/  FMNMX.FTZ R0, R5, R32, !PT ;  /* 0x0000002005007209 */ /* 0x002fe20007810000 */
[----:B0-----:R-:W-:Y:S01]  /*6000*/  IMAD.MOV.U32 R33, RZ, RZ, 0x4 ;  /* 0x00000004ff217424 */ /* 0x001fe200078e00ff */
[----:B------:R-:W-:Y:S01]  /*6010*/  MOV R30, 0x6060 ;  /* 0x00006060001e7802 */ /* 0x000fe20000000f00 */
[----:B------:R-:W-:Y:S02]  /*6020*/  IMAD.MOV.U32 R34, RZ, RZ, 0x1f ;  /* 0x0000001fff227424 */ /* 0x000fe400078e00ff */
[----:B------:R-:W-:Y:S02]  /*6030*/  IMAD.MOV.U32 R35, RZ, RZ, -0x1 ;  /* 0xffffffffff237424 */ /* 0x000fe400078e00ff */
[----:B------:R-:W-:Y:S02]  /*6040*/  IMAD.MOV.U32 R32, RZ, RZ, R0 ;  /* 0x000000ffff207224 */ /* 0x000fe400078e0000 */
[----:B------:R-:W-:Y:S05]  /*6050*/  CALL.REL.NOINC `($__internal_17_$__cuda_sm70_shflsync_bfly_p) ;  /* 0x0000002000007944 */ /* 0x000fea0003c00000 */
[----:B-1----:R-:W-:Y:S01]  /*6060*/  IMAD.MOV.U32 R3, RZ, RZ, R32 ;  /* 0x000000ffff037224 */ /* 0x002fe200078e0020 */
[----:B0-----:R-:W-:Y:S05]  /*6070*/  BRA `(.L_x_2257) ;  /* 0xffffce2000007947 */ /* 0x001fea000383ffff */
        .weak           $__internal_17_$__cuda_sm70_shflsync_bfly_p
        .type           $__internal_17_$__cuda_sm70_shflsync_bfly_p,@function
        .size           $__internal_17_$__cuda_sm70_shflsync_bfly_p,(.L_x_2690 - $__internal_17_$__cuda_sm70_shflsync_bfly_p)
$__internal_17_$__cuda_sm70_shflsync_bfly_p:
[----:B------:R-:W-:Y:S01]  /*6080*/  IMAD.MOV.U32 R31, RZ, RZ, 0x0 ;  /* 0x00000000ff1f7424 */ /* 0x000fe200078e00ff */
[----:B------:R-:W-:Y:S04]  /*6090*/  WARPSYNC R35 ;  /* 0x0000002300007348 */ /* 0x000fe80003800000 */
[----:B------:R0:W1:Y:S01]  /*60a0*/  SHFL.BFLY PT, R32, R32, R33, R34 ;  /* 0x0c00002120207389 */ /* 0x00006200000e0022 */
[----:B------:R-:W-:Y:S05]  /*60b0*/  RET.REL.NODEC R30 `(_ZN4mmha33masked_multihead_attention_kernelItLi128ELi128ELi4ELi16ELi64ELb0ELb0EEEv26Multihead_attention_paramsIT_XT5_EE) ;  /* 0xffff9f401e007950 */ /* 0x000fea0003c3ffff */
.L_x_2258:
        /* <DEDUP_REMOVED lines=12> */
.L_x_2690:


//--------------------- .text._ZN4mmha33masked_multihead_attention_kernelIfLi128ELi128ELi1ELi32ELi256ELb0ELb1EEEv26Multihead_attention_paramsIT_XT5_EE --------------------------
	.section	.text._ZN4mmha33masked_multihead_attention_kernelIfLi128ELi128ELi1ELi32ELi256ELb0ELb1EEEv26Multihead_attention_paramsIT_XT5_EE,"ax",@progbits
	.sectioninfo	@"SHI_REGISTERS=255"
	.align	128
        .global         _ZN4mmha33masked_multihead_attention_kernelIfLi128ELi128ELi1ELi32ELi256ELb0ELb1EEEv26Multihead_attention_paramsIT_XT5_EE
        .type           _ZN4mmha33masked_multihead_attention_kernelIfLi128ELi128ELi1ELi32ELi256ELb0ELb1EEEv26Multihead_attention_paramsIT_XT5_EE,@function
        .size           _ZN4mmha33masked_multihead_attention_kernelIfLi128ELi128ELi1ELi32ELi256ELb0ELb1EEEv26Multihead_attention_paramsIT_XT5_EE,(.L_x_2691 - _ZN4mmha33masked_multihead_attention_kernelIfLi128ELi128ELi1ELi32ELi256ELb0ELb1EEEv26Multihead_attention_paramsIT_XT5_EE)
        .other          _ZN4mmha33masked_multihead_attention_kernelIfLi128ELi128ELi1ELi32ELi256ELb0ELb1EEEv26Multihead_attention_paramsIT_XT5_EE,@"STO_CUDA_ENTRY STV_DEFAULT"
_ZN4mmha33masked_multihead_attention_kernelIfLi128ELi128ELi1ELi32ELi256ELb0ELb1EEEv26Multihead_attention_paramsIT_XT5_EE:
.text._ZN4mmha33masked_multihead_attention_kernelIfLi128ELi128ELi1ELi32ELi256ELb0ELb1EEEv26Multihead_attention_paramsIT_XT5_EE:
[----:B------:R-:W-:Y:S02]  /*0000*/  IMAD.MOV.U32 R1, RZ, RZ, c[0x0][0x28] ;  /* 0x00000a00ff017624 */ /* 0x000fe400078e00ff */
[----:B------:R-:W-:Y:S01]  /*0010*/  ISETP.NE.U32.AND P0, PT, RZ, c[0x0][0x270], PT ;  /* 0x00009c00ff007a0c */ /* 0x000fe20003f05070 */
[----:B------:R-:W-:Y:S01]  /*0020*/  ULDC.64 UR36, c[0x0][0x118] ;  /* 0x0000460000247ab9 */ /* 0x000fe20000000a00 */
[----:B------:R-:W0:Y:S01]  /*0030*/  S2UR UR48, SR_CTAID.Y ;  /* 0x00000000003079c3 */ /* 0x000e220000002600 */
[----:B------:R-:W-:Y:S02]  /*0040*/  IADD3 R1, R1, -0x70, RZ ;  /* 0xffffff9001017810 */ /* 0x000fe40007ffe0ff */
        /* <DEDUP_REMOVED lines=10> */
.L_x_2259:
[----:B------:R-:W-:Y:S01]  /*00f0*/  IABS R4, c[0x0][0x1d0] ;  /* 0x0000740000047a13 */ /* 0x000fe20000000000 */
[----:B------:R-:W-:Y:S02]  /*0100*/  ULDC.64 UR4, c[0x0][0x280] ;  /* 0x0000a00000047ab9 */ /* 0x000fe40000000a00 */
[----:B------:R-:W-:Y:S01]  /*0110*/  UISETP.NE.U32.AND UP0, UPT, URZ, UR4, UPT ;  /* 0x000000043f00728c */ /* 0x000fe2000bf05070 */
[----:B------:R-:W1:Y:S03]  /*0120*/  R2UR UR8, R4 ;  /* 0x00000000040873c2 */ /* 0x000e6600000e0000 */
[----:B------:R-:W-:-:S03]  /*0130*/  UISETP.NE.AND.EX UP0, UPT, URZ, UR5, UPT, UP0 ;  /* 0x000000053f00728c */ /* 0x000fc6000bf05300 */
[----:B------:R-:W-:-:S03]  /*0140*/  ULDC.64 UR4, c[0x0][0x280] ;  /* 0x0000a00000047ab9 */ /* 0x000fc60000000a00 */
[----:B------:R-:W-:-:S05]  /*0150*/  PLOP3.LUT P0, PT, PT, PT, UP0, 0x80, 0x0 ;  /* 0x000000000000781c */ /* 0x000fca0003f0f008 */
[----:B------:R-:W-:Y:S02]  /*0160*/  @UP0 UMOV UR6, 0x4 ;  /* 0x0000000400060882 */ /* 0x000fe40000000000 */
[----:B0-----:R-:W-:-:S06]  /*0170*/  @UP0 UIMAD.WIDE UR4, UR48, UR6, UR4 ;  /* 0x00000006300402a5 */ /* 0x001fcc000f8e0204 */
[----:B------:R-:W-:Y:S01]  /*0180*/  MOV R2, UR4 ;  /* 0x0000000400027c02 */ /* 0x000fe20008000f00 */
[----:B------:R-:W-:Y:S01]  /*0190*/  IMAD.U32 R3, RZ, RZ, UR5 ;  /* 0x00000005ff037e24 */ /* 0x000fe2000f8e00ff */
[----:B-1----:R-:W0:Y:S04]  /*01a0*/  I2F.RP R0, UR8 ;  /* 0x0000000800007d06 */ /* 0x002e280008209400 */
[----:B------:R1:W2:Y:S04]  /*01b0*/  @P0 LDG.E R5, [R2.64] ;  /* 0x0000002402050981 */ /* 0x0002a8000c1e1900 */
[----:B0-----:R-:W0:Y:S02]  /*01c0*/  MUFU.RCP R0, R0 ;  /* 0x0000000000007308 */ /* 0x001e240000001000 */
[----:B0-----:R-:W-:-:S06]  /*01d0*/  IADD3 R4, R0, 0xffffffe, RZ ;  /* 0x0ffffffe00047810 */ /* 0x001fcc0007ffe0ff */
[----:B------:R-:W0:Y:S01]  /*01e0*/  F2I.FTZ.U32.TRUNC.NTZ R4, R4 ;  /* 0x0000000400047305 */ /* 0x000e22000021f000 */
[----:B------:R-:W-:Y:S01]  /*01f0*/  IABS R0, UR48 ;  /* 0x0000003000007c13 */ /* 0x000fe20008000000 */
[----:B0-----:R-:W0:Y:S08]  /*0200*/  R2UR UR5, R4 ;  /* 0x00000000040573c2 */ /* 0x001e3000000e0000 */
[----:B------:R-:W3:Y:S01]  /*0210*/  R2UR UR7, R0 ;  /* 0x00000000000773c2 */ /* 0x000ee200000e0000 */
[----:B------:R-:W-:-:S02]  /*0220*/  UMOV UR4, URZ ;  /* 0x0000003f00047c82 */ /* 0x000fc40008000000 */
[----:B0-----:R-:W-:-:S04]  /*0230*/  UIADD3 UR6, URZ, -UR5, URZ ;  /* 0x800000053f067290 */ /* 0x001fc8000fffe03f */
[----:B------:R-:W-:-:S04]  /*0240*/  UIMAD UR6, UR6, UR8, URZ ;  /* 0x00000008060672a4 */ /* 0x000fc8000f8e023f */
[----:B------:R-:W-:-:S04]  /*0250*/  UIMAD.WIDE.U32 UR4, UR5, UR6, UR4 ;  /* 0x00000006050472a5 */ /* 0x000fc8000f8e0004 */
[----:B---3--:R-:W-:-:S04]  /*0260*/  UIMAD.WIDE.U32 UR4, UR5, UR7, URZ ;  /* 0x00000007050472a5 */ /* 0x008fc8000f8e003f */
[----:B------:R-:W-:-:S04]  /*0270*/  UIADD3 UR4, -UR5, URZ, URZ ;  /* 0x0000003f05047290 */ /* 0x000fc8000fffe13f */
[----:B------:R-:W-:-:S03]  /*0280*/  UIMAD UR4, UR8, UR4, UR7 ;  /* 0x00000004080472a4 */ /* 0x000fc6000f8e0207 */
[----:B------:R-:W-:Y:S02]  /*0290*/  ULDC.64 UR6, c[0x0][0x240] ;  /* 0x0000900000067ab9 */ /* 0x000fe40000000a00 */
[----:B------:R-:W-:-:S11]  /*02a0*/  UISETP.GT.U32.AND UP3, UPT, UR8, UR4, UPT ;  /* 0x000000040800728c */ /* 0x000fd6000bf64070 */
[----:B------:R-:W-:-:S04]  /*02b0*/  @!UP3 UIADD3 UR4, UR4, -UR8, URZ ;  /* 0x800000080404b290 */ /* 0x000fc8000fffe03f */
[----:B------:R-:W-:-:S03]  /*02c0*/  UISETP.GE.U32.AND UP2, UPT, UR4, UR8, UPT ;  /* 0x000000080400728c */ /* 0x000fc6000bf46070 */
[----:B------:R-:W-:Y:S02]  /*02d0*/  ULDC.64 UR8, c[0x0][0x1d0] ;  /* 0x0000740000087ab9 */ /* 0x000fe40000000a00 */
[----:B------:R-:W-:Y:S02]  /*02e0*/  ULOP3.LUT UR4, UR48, UR8, URZ, 0x3c, !UPT ;  /* 0x0000000830047292 */ /* 0x000fe4000f8e3c3f */
[----:B------:R-:W-:Y:S02]  /*02f0*/  @!UP3 UIADD3 UR5, UR5, 0x1, URZ ;  /* 0x000000010505b890 */ /* 0x000fe4000fffe03f */
[----:B------:R-:W-:Y:S02]  /*0300*/  UISETP.NE.U32.AND UP1, UPT, URZ, UR6, UPT ;  /* 0x000000063f00728c */ /* 0x000fe4000bf25070 */
[----:B------:R-:W-:Y:S02]  /*0310*/  UISETP.GE.AND UP3, UPT, UR4, URZ, UPT ;  /* 0x0000003f0400728c */ /* 0x000fe4000bf66270 */
[----:B------:R-:W-:-:S02]  /*0320*/  @UP2 UIADD3 UR5, UR5, 0x1, URZ ;  /* 0x0000000105052890 */ /* 0x000fc4000fffe03f */
        /* <DEDUP_REMOVED lines=9> */
[----:B-1----:R-:W-:Y:S01]  /*03c0*/  IMAD.U32 R2, RZ, RZ, UR4 ;  /* 0x00000004ff027e24 */ /* 0x002fe2000f8e00ff */
[----:B------:R-:W-:-:S05]  /*03d0*/  MOV R3, UR5 ;  /* 0x0000000500037c02 */ /* 0x000fca0008000f00 */
[----:B------:R0:W3:Y:S01]  /*03e0*/  @P1 LDG.E R2, [R2.64] ;  /* 0x0000002402021981 */ /* 0x0000e2000c1e1900 */
[----:B------:R-:W-:-:S04]  /*03f0*/  IABS R6, c[0x0][0x1d4] ;  /* 0x0000750000067a13 */ /* 0x000fc80000000000 */
[----:B------:R-:W1:Y:S02]  /*0400*/  R2UR UR7, R6 ;  /* 0x00000000060773c2 */ /* 0x000e6400000e0000 */
[----:B-1----:R-:W1:Y:S08]  /*0410*/  I2F.RP R0, UR7 ;  /* 0x0000000700007d06 */ /* 0x002e700008209400 */
[----:B-1----:R-:W1:Y:S02]  /*0420*/  MUFU.RCP R0, R0 ;  /* 0x0000000000007308 */ /* 0x002e640000001000 */
[----:B-1----:R-:W-:-:S06]  /*0430*/  IADD3 R4, R0, 0xffffffe, RZ ;  /* 0x0ffffffe00047810 */ /* 0x002fcc0007ffe0ff */
[----:B------:R-:W1:Y:S01]  /*0440*/  F2I.FTZ.U32.TRUNC.NTZ R4, R4 ;  /* 0x0000000400047305 */ /* 0x000e62000021f000 */
[----:B------:R-:W-:Y:S01]  /*0450*/  ULDC UR4, c[0x0][0x210] ;  /* 0x0000840000047ab9 */ /* 0x000fe20000000800 */
[----:B-1----:R-:W1:Y:S08]  /*0460*/  R2UR UR5, R4 ;  /* 0x00000000040573c2 */ /* 0x002e7000000e0000 */
[----:B--2---:R-:W2:Y:S02]  /*0470*/  @P0 R2UR UR42, R5 ;  /* 0x00000000052a03c2 */ /* 0x004ea400000e0000 */
[----:B--2---:R-:W-:-:S07]  /*0480*/  @UP0 UIADD3 UR42, UR42, UR4, URZ ;  /* 0x000000042a2a0290 */ /* 0x004fce000fffe03f */
[----:B------:R-:W-:Y:S02]  /*0490*/  @!UP0 ULDC UR42, c[0x0][0x1ec] ;  /* 0x00007b00002a8ab9 */ /* 0x000fe40000000800 */
[----:B0-----:R-:W-:-:S04]  /*04a0*/  IABS R3, UR42 ;  /* 0x0000002a00037c13 */ /* 0x001fc80008000000 */
[----:B------:R-:W0:Y:S01]  /*04b0*/  R2UR UR43, R3 ;  /* 0x00000000032b73c2 */ /* 0x000e2200000e0000 */
[----:B-1----:R-:W-:Y:S02]  /*04c0*/  UIADD3 UR6, URZ, -UR5, URZ ;  /* 0x800000053f067290 */ /* 0x002fe4000fffe03f */
[----:B------:R-:W-:Y:S02]  /*04d0*/  UMOV UR4, URZ ;  /* 0x0000003f00047c82 */ /* 0x000fe40008000000 */
[----:B------:R-:W-:-:S04]  /*04e0*/  UIMAD UR6, UR6, UR7, URZ ;  /* 0x00000007060672a4 */ /* 0x000fc8000f8e023f */
[----:B------:R-:W-:-:S04]  /*04f0*/  UIMAD.WIDE.U32 UR4, UR5, UR6, UR4 ;  /* 0x00000006050472a5 */ /* 0x000fc8000f8e0004 */
[----:B0-----:R-:W-:-:S04]  /*0500*/  UIMAD.WIDE.U32 UR4, UR5, UR43, URZ ;  /* 0x0000002b050472a5 */ /* 0x001fc8000f8e003f */
[----:B------:R-:W-:-:S04]  /*0510*/  UIADD3 UR5, -UR5, URZ, URZ ;  /* 0x0000003f05057290 */ /* 0x000fc8000fffe13f */
[----:B------:R-:W-:-:S04]  /*0520*/  UIMAD UR43, UR7, UR5, UR43 ;  /* 0x00000005072b72a4 */ /* 0x000fc8000f8e022b */
[----:B------:R-:W-:Y:S01]  /*0530*/  UISETP.GT.U32.AND UP0, UPT, UR7, UR43, UPT ;  /* 0x0000002b0700728c */ /* 0x000fe2000bf04070 */
[----:B------:R-:W0:Y:S01]  /*0540*/  S2R R22, SR_TID.X ;  /* 0x0000000000167919 */ /* 0x000e220000002100 */
[----:B------:R-:W1:Y:S09]  /*0550*/  S2UR UR49, SR_CTAID.X ;  /* 0x00000000003179c3 */ /* 0x000e720000002500 */
[----:B------:R-:W-:-:S04]  /*0560*/  @!UP0 UIADD3 UR43, UR43, -UR7, URZ ;  /* 0x800000072b2b8290 */ /* 0x000fc8000fffe03f */
[----:B------:R-:W-:Y:S02]  /*0570*/  UISETP.GT.U32.AND UP0, UPT, UR7, UR43, UPT ;  /* 0x0000002b0700728c */ /* 0x000fe4000bf04070 */
[----:B------:R-:W-:-:S09]  /*0580*/  UISETP.GE.AND UP1, UPT, UR42, URZ, UPT ;  /* 0x0000003f2a00728c */ /* 0x000fd2000bf26270 */
[----:B------:R-:W-:Y:S02]  /*0590*/  @!UP0 UIADD3 UR43, UR43, -UR7, URZ ;  /* 0x800000072b2b8290 */ /* 0x000fe4000fffe03f */
[----:B------:R-:W-:Y:S01]  /*05a0*/  UISETP.NE.AND UP0, UPT, URZ, UR9, UPT ;  /* 0x000000093f00728c */ /* 0x000fe2000bf05270 */
[----:B0-----:R-:W-:Y:S01]  /*05b0*/  ISETP.GT.AND P5, PT, R22, 0x1f, PT ;  /* 0x0000001f1600780c */ /* 0x001fe20003fa4270 */
[----:B------:R-:W-:Y:S02]  /*05c0*/  ULDC UR4, c[0x0][0x1d8] ;  /* 0x0000760000047ab9 */ /* 0x000fe40000000800 */
[----:B-1----:R-:W-:Y:S02]  /*05d0*/  USHF.L.U32 UR5, UR49, 0x7, URZ ;  /* 0x0000000731057899 */ /* 0x002fe4000800063f */
[----:B------:R-:W-:Y:S02]  /*05e0*/  UIMAD UR44, UR48, UR4, UR49 ;  /* 0x00000004302c72a4 */ /* 0x000fe4000f8e0231 */
[----:B------:R-:W-:-:S02]  /*05f0*/  @!UP1 UIADD3 UR43, -UR43, URZ, URZ ;  /* 0x0000003f2b2b9290 */ /* 0x000fc4000fffe13f */
[----:B------:R-:W-:Y:S02]  /*0600*/  UMOV UR7, 0x1 ;  /* 0x0000000100077882 */ /* 0x000fe40000000000 */
[----:B------:R-:W-:Y:S02]  /*0610*/  ULDC UR45, c[0x0][0x1c8] ;  /* 0x00007200002d7ab9 */ /* 0x000fe40000000800 */
[----:B------:R-:W-:Y:S02]  /*0620*/  @!UP0 ULOP3.LUT UR43, URZ, UR9, URZ, 0x33, !UPT ;  /* 0x000000093f2b8292 */ /* 0x000fe4000f8e333f */
[----:B------:R-:W-:Y:S02]  /*0630*/  UIADD3 UR46, UR42, -UR9, UR7 ;  /* 0x800000092a2e7290 */ /* 0x000fe4000fffe007 */
[----:B------:R-:W-:Y:S02]  /*0640*/  UISETP.NE.AND UP0, UPT, URZ, UR45, UPT ;  /* 0x0000002d3f00728c */ /* 0x000fe4000bf05270 */
[----:B------:R-:W-:-:S02]  /*0650*/  UIMAD UR45, UR48, UR45, UR5 ;  /* 0x0000002d302d72a4 */ /* 0x000fc4000f8e0205 */
[----:B------:R-:W-:Y:S01]  /*0660*/  USHF.L.U32 UR50, UR44, 0x7, URZ ;  /* 0x000000072c327899 */ /* 0x000fe2000800063f */
[----:B------:R-:W-:Y:S01]  /*0670*/  IMAD.SHL.U32 R23, R22, 0x4, RZ ;  /* 0x0000000416177824 */ /* 0x000fe200078e00ff */
[----:B------:R-:W-:Y:S02]  /*0680*/  UMOV UR40, URZ ;  /* 0x0000003f00287c82 */ /* 0x000fe40008000000 */
[----:B------:R-:W-:Y:S02]  /*0690*/  UISETP.LT.AND UP1, UPT, URZ, UR46, UPT ;  /* 0x0000002e3f00728c */ /* 0x000fe4000bf21270 */
[----:B------:R-:W-:Y:S01]  /*06a0*/  USEL UR45, UR50, UR45, !UP0 ;  /* 0x0000002d322d7287 */ /* 0x000fe2000c000000 */
[----:B------:R-:W-:Y:S01]  /*06b0*/  IADD3 R8, R23, UR5, RZ ;  /* 0x0000000517087c10 */ /* 0x000fe2000fffe0ff */
[----:B------:R-:W-:Y:S01]  /*06c0*/  USEL UR46, URZ, UR46, !UP1 ;  /* 0x0000002e3f2e7287 */ /* 0x000fe2000c800000 */
[----:B------:R-:W-:Y:S01]  /*06d0*/  BSSY B0, `(.L_x_2260) ;  /* 0x000001f000007945 */ /* 0x000fe20003800000 */
[----:B------:R-:W-:-:S02]  /*06e0*/  UIMAD UR47, UR47, UR4, URZ ;  /* 0x000000042f2f72a4 */ /* 0x000fc4000f8e023f */
[----:B------:R-:W-:Y:S01]  /*06f0*/  IADD3 R0, R23, UR45, RZ ;  /* 0x0000002d17007c10 */ /* 0x000fe2000fffe0ff */
[----:B---3--:R0:W1:Y:S01]  /*0700*/  @P1 R2UR UR40, R2 ;  /* 0x00000000022813c2 */ /* 0x00806200000e0000 */
[----:B------:R-:W-:Y:S07]  /*0710*/  @P5 BRA `(.L_x_2261) ;  /* 0x0000018000005947 */ /* 0x000fee0003800000 */
[----:B0-----:R-:W-:-:S05]  /*0720*/  IMAD.MOV.U32 R2, RZ, RZ, c[0x0][0x258] ;  /* 0x00009600ff027624 */ /* 0x001fca00078e00ff */
[----:B------:R-:W-:-:S13]  /*0730*/  ISETP.NE.AND P0, PT, R2, 0x2, PT ;  /* 0x000000020200780c */ /* 0x000fda0003f05270 */
[----:B------:R-:W-:-:S04]  /*0740*/  @!P0 IADD3 R6, P1, R0, c[0x0][0x168], RZ ;  /* 0x00005a0000068a10 */ /* 0x000fc80007f3e0ff */
[----:B------:R-:W-:-:S05]  /*0750*/  @!P0 LEA.HI.X.SX32 R7, R0, c[0x0][0x16c], 0x1, P1 ;  /* 0x00005b0000078a11 */ /* 0x000fca00008f0eff */
[----:B------:R-:W2:Y:S01]  /*0760*/  @!P0 LDG.E R6, [R6.64] ;  /* 0x0000002406068981 */ /* 0x000ea2000c1e1900 */
[----:B------:R-:W-:Y:S01]  /*0770*/  @P0 MOV R5, 0x4 ;  /* 0x0000000400050802 */ /* 0x000fe20000000f00 */
        /* <DEDUP_REMOVED lines=10> */
[----:B------:R-:W2:Y:S08]  /*0820*/  @!P0 I2F.S8 R9, R9 ;  /* 0x0000000900098306 */ /* 0x000eb00000001400 */
[----:B------:R-:W4:Y:S01]  /*0830*/  @!P0 I2F.S8 R10, R10 ;  /* 0x0000000a000a8306 */ /* 0x000f220000001400 */
[----:B---3--:R-:W-:-:S07]  /*0840*/  @!P0 FMUL.FTZ R16, R11, R2 ;  /* 0x000000020b108220 */ /* 0x008fce0000410000 */
[----:B------:R-:W3:Y:S01]  /*0850*/  @!P0 I2F.S16 R7, R7 ;  /* 0x0000000700078306 */ /* 0x000ee20000101400 */
[-C--:B--2---:R-:W-:Y:S02]  /*0860*/  @!P0 FMUL.FTZ R18, R9, R2.reuse ;  /* 0x0000000209128220 */ /* 0x084fe40000410000 */
[-C--:B----4-:R-:W-:Y:S02]  /*0870*/  @!P0 FMUL.FTZ R19, R10, R2.reuse ;  /* 0x000000020a138220 */ /* 0x090fe40000410000 */
[----:B---3--:R-:W-:Y:S01]  /*0880*/  @!P0 FMUL.FTZ R17, R7, R2 ;  /* 0x0000000207118220 */ /* 0x008fe20000410000 */
[----:B------:R-:W-:Y:S05]  /*0890*/  BRA `(.L_x_2262) ;  /* 0x0000002000007947 */ /* 0x000fea0003800000 */
.L_x_2261:
[----:B------:R-:W-:Y:S01]  /*08a0*/  CS2R R16, SRZ ;  /* 0x0000000000107805 */ /* 0x000fe2000001ff00 */
[----:B------:R-:W-:Y:S02]  /*08b0*/  CS2R R18, SRZ ;  /* 0x0000000000127805 */ /* 0x000fe4000001ff00 */
.L_x_2262:
[----:B0-----:R-:W-:Y:S05]  /*08c0*/  BSYNC B0 ;  /* 0x0000000000007941 */ /* 0x001fea0003800000 */
.L_x_2260:
[----:B------:R-:W-:Y:S01]  /*08d0*/  MOV R2, c[0x0][0x258] ;  /* 0x0000960000027a02 */ /* 0x000fe20000000f00 */
[----:B------:R-:W-:Y:S01]  /*08e0*/  ULDC.64 UR38, c[0x2][0x0] ;  /* 0x0080000000267ab9 */ /* 0x000fe20000000a00 */
[----:B------:R-:W-:Y:S01]  /*08f0*/  BSSY B0, `(.L_x_2263) ;  /* 0x0000020000007945 */ /* 0x000fe20003800000 */
[----:B------:R-:W-:Y:S01]  /*0900*/  ULDC.64 UR4, c[0x0][0x248] ;  /* 0x0000920000047ab9 */ /* 0x000fe20000000a00 */
[----:B------:R-:W-:Y:S01]  /*0910*/  ISETP.NE.AND P0, PT, R2, 0x2, PT ;  /* 0x000000020200780c */ /* 0x000fe20003f05270 */
[----:B------:R-:W-:-:S02]  /*0920*/  UIMAD.WIDE.U32 UR38, UR7, UR4, UR38 ;  /* 0x00000004072672a5 */ /* 0x000fc4000f8e0026 */
[----:B------:R-:W-:-:S04]  /*0930*/  UIMAD UR4, UR7, UR5, URZ ;  /* 0x00000005070472a4 */ /* 0x000fc8000f8e023f */
[----:B------:R-:W-:-:S06]  /*0940*/  UIADD3 UR39, UR39, UR4, URZ ;  /* 0x0000000427277290 */ /* 0x000fcc000fffe03f */
[----:B------:R-:W-:Y:S05]  /*0950*/  @!P0 BRA `(.L_x_2264) ;  /* 0x0000007000008947 */ /* 0x000fea0003800000 */
[----:B------:R-:W-:Y:S01]  /*0960*/  CS2R R24, SRZ ;  /* 0x0000000000187805 */ /* 0x000fe2000001ff00 */
[----:B------:R-:W-:Y:S01]  /*0970*/  CS2R R26, SRZ ;  /* 0x00000000001a7805 */ /* 0x000fe2000001ff00 */
[----:B------:R-:W-:Y:S05]  /*0980*/  @P5 BRA `(.L_x_2265) ;  /* 0x0000016000005947 */ /* 0x000fea0003800000 */
[----:B------:R-:W-:-:S04]  /*0990*/  IMAD.MOV.U32 R3, RZ, RZ, 0x4 ;  /* 0x00000004ff037424 */ /* 0x000fc800078e00ff */
[----:B------:R-:W-:-:S05]  /*09a0*/  IMAD.WIDE R2, R0, R3, c[0x0][0x178] ;  /* 0x00005e0000027625 */ /* 0x000fca00078e0203 */
[----:B------:R0:W5:Y:S01]  /*09b0*/  LDG.E.128 R24, [R2.64] ;  /* 0x0000002402187981 */ /* 0x000162000c1e1d00 */
[----:B------:R-:W-:Y:S05]  /*09c0*/  BRA `(.L_x_2265) ;  /* 0x0000012000007947 */ /* 0x000fea0003800000 */
.L_x_2264:
[----:B------:R-:W-:-:S04]  /*09d0*/  IADD3 R2, P0, R0, c[0x0][0x178], RZ ;  /* 0x00005e0000027a10 */ /* 0x000fc80007f1e0ff */
        /* <DEDUP_REMOVED lines=15> */
[-C--:B--2---:R-:W-:Y:S02]  /*0ad0*/  FMUL.FTZ R27, R7, R4.reuse ;  /* 0x00000004071b7220 */ /* 0x084fe40000410000 */
[----:B---3--:R-:W-:-:S03]  /*0ae0*/  FMUL.FTZ R25, R0, R4 ;  /* 0x0000000400197220 */ /* 0x008fc60000410000 */
.L_x_2265:
[----:B------:R-:W-:Y:S05]  /*0af0*/  BSYNC B0 ;  /* 0x0000000000007941 */ /* 0x000fea0003800000 */
.L_x_2263:
[----:B------:R-:W-:Y:S01]  /*0b00*/  ULDC.64 UR4, c[0x0][0x1f8] ;  /* 0x00007e0000047ab9 */ /* 0x000fe20000000a00 */
[----:B------:R-:W-:Y:S01]  /*0b10*/  ISETP.GE.AND P0, PT, R22, 0x20, PT ;  /* 0x000000201600780c */ /* 0x000fe20003f06270 */
[----:B------:R-:W-:Y:S01]  /*0b20*/  UISETP.NE.U32.AND UP0, UPT, URZ, UR4, UPT ;  /* 0x000000043f00728c */ /* 0x000fe2000bf05070 */
[----:B------:R-:W-:Y:S01]  /*0b30*/  ISETP.EQ.U32.AND P2, PT, RZ, c[0x0][0x240], PT ;  /* 0x00009000ff007a0c */ /* 0x000fe20003f42070 */
[----:B-1----:R-:W-:Y:S01]  /*0b40*/  IMAD.U32 R0, RZ, RZ, UR40 ;  /* 0x00000028ff007e24 */ /* 0x002fe2000f8e00ff */
[----:B------:R-:W-:Y:S01]  /*0b50*/  ISETP.EQ.U32.AND P3, PT, RZ, c[0x0][0x180], PT ;  /* 0x00006000ff007a0c */ /* 0x000fe20003f62070 */
[----:B------:R-:W-:Y:S01]  /*0b60*/  UISETP.NE.AND.EX UP0, UPT, URZ, UR5, UPT, UP0 ;  /* 0x000000053f00728c */ /* 0x000fe2000bf05300 */
[----:B------:R-:W-:Y:S01]  /*0b70*/  ISETP.EQ.OR.EX P2, PT, RZ, c[0x0][0x244], P0, P2 ;  /* 0x00009100ff007a0c */ /* 0x000fe20000742720 */
[----:B------:R-:W-:Y:S01]  /*0b80*/  IMAD.MOV.U32 R5, RZ, RZ, c[0x0][0x1d8] ;  /* 0x00007600ff057624 */ /* 0x000fe200078e00ff */
[----:B------:R-:W-:Y:S01]  /*0b90*/  ISETP.EQ.U32.AND P1, PT, RZ, c[0x0][0x170], PT ;  /* 0x00005c00ff007a0c */ /* 0x000fe20003f22070 */
[----:B------:R-:W-:Y:S01]  /*0ba0*/  ULDC.64 UR4, c[0x0][0x1f8] ;  /* 0x00007e0000047ab9 */ /* 0x000fe20000000a00 */
[----:B------:R-:W-:Y:S01]  /*0bb0*/  ISETP.EQ.OR.EX P3, PT, RZ, c[0x0][0x184], P5, P3 ;  /* 0x00006100ff007a0c */ /* 0x000fe20002f62730 */
[----:B------:R-:W-:Y:S01]  /*0bc0*/  CS2R R28, SRZ ;  /* 0x00000000001c7805 */ /* 0x000fe2000001ff00 */
[----:B------:R-:W-:Y:S01]  /*0bd0*/  ISETP.EQ.OR.EX P1, PT, RZ, c[0x0][0x174], P5, P1 ;  /* 0x00005d00ff007a0c */ /* 0x000fe20002f22710 */
[----:B------:R-:W-:Y:S01]  /*0be0*/  CS2R R30, SRZ ;  /* 0x00000000001e7805 */ /* 0x000fe2000001ff00 */
[----:B------:R-:W-:-:S02]  /*0bf0*/  PLOP3.LUT P4, PT, PT, PT, UP0, 0x80, 0x0 ;  /* 0x000000000000781c */ /* 0x000fc40003f8f008 */
[----:B------:R-:W-:Y:S02]  /*0c00*/  @UP0 UMOV UR6, 0x4 ;  /* 0x0000000400060882 */ /* 0x000fe40000000000 */
[----:B------:R-:W-:Y:S01]  /*0c10*/  @UP0 UIMAD.WIDE UR4, UR48, UR6, UR4 ;  /* 0x00000006300402a5 */ /* 0x000fe2000f8e0204 */
[----:B------:R-:W-:-:S04]  /*0c20*/  @!P2 IMAD R0, R0, R5, UR49 ;  /* 0x000000310000ae24 */ /* 0x000fc8000f8e0205 */
[----:B------:R-:W-:Y:S01]  /*0c30*/  @!P3 MOV R5, 0x4 ;  /* 0x000000040005b802 */ /* 0x000fe20000000f00 */
[----:B------:R-:W-:Y:S01]  /*0c40*/  IMAD.U32 R6, RZ, RZ, UR4 ;  /* 0x00000004ff067e24 */ /* 0x000fe2000f8e00ff */
[----:B0-----:R-:W-:Y:S01]  /*0c50*/  @!P1 MOV R3, 0x4 ;  /* 0x0000000400039802 */ /* 0x001fe20000000f00 */
[----:B------:R-:W-:Y:S01]  /*0c60*/  IMAD.U32 R7, RZ, RZ, UR5 ;  /* 0x00000005ff077e24 */ /* 0x000fe2000f8e00ff */
[----:B------:R-:W-:Y:S01]  /*0c70*/  CS2R R12, SRZ ;  /* 0x00000000000c7805 */ /* 0x000fe2000001ff00 */
[----:B------:R-:W-:Y:S01]  /*0c80*/  CS2R R14, SRZ ;  /* 0x00000000000e7805 */ /* 0x000fe2000001ff00 */
[----:B------:R-:W-:Y:S02]  /*0c90*/  @!P2 IMAD.MOV.U32 R9, RZ, RZ, 0x4 ;  /* 0x00000004ff09a424 */ /* 0x000fe400078e00ff */
[----:B------:R-:W-:Y:S01]  /*0ca0*/  @!P3 IMAD.WIDE R4, R8, R5, c[0x0][0x180] ;  /* 0x000060000804b625 */ /* 0x000fe200078e0205 */
[----:B------:R0:W2:Y:S03]  /*0cb0*/  @P4 LDG.E R20, [R6.64] ;  /* 0x0000002406144981 */ /* 0x0000a6000c1e1900 */
[----:B------:R-:W-:Y:S01]  /*0cc0*/  @!P2 IMAD R0, R0, 0x80, R23 ;  /* 0x000000800000a824 */ /* 0x000fe200078e0217 */
[----:B------:R-:W3:Y:S01]  /*0cd0*/  @!P3 LDG.E.128 R12, [R4.64] ;  /* 0x00000024040cb981 */ /* 0x000ee2000c1e1d00 */
[----:B------:R-:W-:-:S04]  /*0ce0*/  @!P1 IMAD.WIDE R2, R8, R3, c[0x0][0x170] ;  /* 0x00005c0008029625 */ /* 0x000fc800078e0203 */
[----:B0-----:R-:W-:Y:S01]  /*0cf0*/  @!P2 IMAD.WIDE R6, R0, R9, c[0x0][0x230] ;  /* 0x00008c000006a625 */ /* 0x001fe200078e0209 */
[----:B------:R-:W4:Y:S04]  /*0d00*/  @!P1 LDG.E.128 R28, [R2.64] ;  /* 0x00000024021c9981 */ /* 0x000f28000c1e1d00 */
[----:B------:R-:W4:Y:S01]  /*0d10*/  @!P2 LDG.E.128 R8, [R6.64] ;  /* 0x000000240608a981 */ /* 0x000f22000c1e1d00 */
[----:B------:R-:W-:Y:S02]  /*0d20*/  ULDC.U8 UR4, c[0x0][0x1e4] ;  /* 0x0000790000047ab9 */ /* 0x000fe40000000000 */
[----:B------:R-:W-:Y:S01]  /*0d30*/  UISETP.NE.AND UP0, UPT, UR4, URZ, UPT ;  /* 0x0000003f0400728c */ /* 0x000fe2000bf05270 */
[----:B------:R-:W-:-:S05]  /*0d40*/  ISETP.LT.AND P3, PT, RZ, c[0x0][0x1e0], PT ;  /* 0x00007800ff007a0c */ /* 0x000fca0003f61270 */
[----:B------:R-:W-:Y:S01]  /*0d50*/  PLOP3.LUT P1, PT, PT, PT, UP0, 0x80, 0x0 ;  /* 0x000000000000781c */ /* 0x000fe20003f2f008 */
[----:B------:R-:W-:-:S04]  /*0d60*/  UMOV UR41, URZ ;  /* 0x0000003f00297c82 */ /* 0x000fc80008000000 */
[----:B--2---:R0:W1:Y:S01]  /*0d70*/  @P4 R2UR UR41, R20 ;  /* 0x00000000142943c2 */ /* 0x00406200000e0000 */
[----:B---3-5:R-:W-:Y:S02]  /*0d80*/  FADD.FTZ R24, R12, R24 ;  /* 0x000000180c187221 */ /* 0x028fe40000010000 */
[----:B------:R-:W-:Y:S02]  /*0d90*/  FADD.FTZ R25, R13, R25 ;  /* 0x000000190d197221 */ /* 0x000fe40000010000 */
[----:B------:R-:W-:Y:S02]  /*0da0*/  FADD.FTZ R26, R14, R26 ;  /* 0x0000001a0e1a7221 */ /* 0x000fe40000010000 */
[----:B------:R-:W-:Y:S02]  /*0db0*/  FADD.FTZ R27, R15, R27 ;  /* 0x0000001b0f1b7221 */ /* 0x000fe40000010000 */
[----:B----4-:R-:W-:Y:S02]  /*0dc0*/  FADD.FTZ R16, R28, R16 ;  /* 0x000000101c107221 */ /* 0x010fe40000010000 */
[----:B------:R-:W-:-:S02]  /*0dd0*/  FADD.FTZ R17, R29, R17 ;  /* 0x000000111d117221 */ /* 0x000fc40000010000 */
[----:B------:R-:W-:Y:S02]  /*0de0*/  FADD.FTZ R18, R30, R18 ;  /* 0x000000121e127221 */ /* 0x000fe40000010000 */
[----:B------:R-:W-:Y:S02]  /*0df0*/  FADD.FTZ R19, R31, R19 ;  /* 0x000000131f137221 */ /* 0x000fe40000010000 */
[----:B------:R-:W-:Y:S02]  /*0e00*/  @!P2 FMUL.FTZ R24, R24, R8 ;  /* 0x000000081818a220 */ /* 0x000fe40000410000 */
[----:B------:R-:W-:Y:S02]  /*0e10*/  @!P2 FMUL.FTZ R25, R25, R9 ;  /* 0x000000091919a220 */ /* 0x000fe40000410000 */
[----:B------:R-:W-:Y:S02]  /*0e20*/  @!P2 FMUL.FTZ R26, R26, R10 ;  /* 0x0000000a1a1aa220 */ /* 0x000fe40000410000 */
[----:B------:R-:W-:Y:S01]  /*0e30*/  @!P2 FMUL.FTZ R27, R27, R11 ;  /* 0x0000000b1b1ba220 */ /* 0x000fe20000410000 */
[----:B------:R-:W-:Y:S05]  /*0e40*/  @!P1 BRA P3, `(.L_x_2266) ;  /* 0x0000095000009947 */ /* 0x000fea0001800000 */
[----:B01----:R-:W-:Y:S02]  /*0e50*/  ULDC UR4, c[0x0][0x1e0] ;  /* 0x0000780000047ab9 */ /* 0x003fe40000000800 */
[----:B------:R-:W-:-:S06]  /*0e60*/  UISETP.GT.OR UP0, UPT, UR7, UR4, !UP0 ;  /* 0x000000040700728c */ /* 0x000fcc000c704670 */
[----:B------:R-:W-:-:S13]  /*0e70*/  PLOP3.LUT P1, PT, PT, PT, UP0, 0x80, 0x0 ;  /* 0x000000000000781c */ /* 0x000fda0003f2f008 */
[----:B------:R-:W-:Y:S05]  /*0e80*/  @P1 BRA `(.L_x_2267) ;  /* 0x00000bd000001947 */ /* 0x000fea0003800000 */
[----:B------:R-:W-:Y:S02]  /*0e90*/  MOV R0, c[0x0][0x1e0] ;  /* 0x0000780000007a02 */ /* 0x000fe40000000f00 */
[----:B------:R-:W-:Y:S02]  /*0ea0*/  IABS R6, R23 ;  /* 0x0000001700067213 */ /* 0x000fe40000000000 */
[----:B------:R-:W-:-:S04]  /*0eb0*/  LEA.HI R0, R0, c[0x0][0x1e0], RZ, 0x1 ;  /* 0x0000780000007a11 */ /* 0x000fc800078f08ff */
        /* <DEDUP_REMOVED lines=8> */
[----:B0-----:R-:W-:Y:S01]  /*0f40*/  HFMA2.MMA R2, -RZ, RZ, 0, 0 ;  /* 0x00000000ff027435 */ /* 0x001fe200000001ff */
[----:B-1----:R-:W-:-:S04]  /*0f50*/  IMAD.MOV R4, RZ, RZ, -R3 ;  /* 0x000000ffff047224 */ /* 0x002fc800078e0a03 */
[----:B------:R-:W-:Y:S02]  /*0f60*/  IMAD R7, R4, R5, RZ ;  /* 0x0000000504077224 */ /* 0x000fe400078e02ff */
[----:B------:R-:W-:-:S03]  /*0f70*/  IMAD.MOV.U32 R4, RZ, RZ, R6 ;  /* 0x000000ffff047224 */ /* 0x000fc600078e0006 */
        /* <DEDUP_REMOVED lines=12> */
[----:B------:R-:W-:Y:S02]  /*1040*/  MOV R29, R3 ;  /* 0x00000003001d7202 */ /* 0x000fe40000000f00 */
[----:B------:R-:W-:Y:S02]  /*1050*/  LOP3.LUT P0, RZ, R28, 0x3, RZ, 0xc0, !PT ;  /* 0x000000031cff7812 */ /* 0x000fe4000780c0ff */
[----:B------:R-:W-:Y:S01]  /*1060*/  P2R R31, PR, RZ, 0x2 ;  /* 0x00000002ff1f7803 */ /* 0x000fe20000000000 */
        /* <DEDUP_REMOVED lines=9> */
[----:B------:R0:W1:Y:S01]  /*1100*/  LDC.64 R2, c[0x4][R0] ;  /* 0x0100000000027b82 */ /* 0x0000620000000a00 */
[----:B------:R-:W-:Y:S01]  /*1110*/  MOV R7, c[0x4][0xd4] ;  /* 0x0100350000077a02 */ /* 0x000fe20000000f00 */
[----:B------:R-:W-:Y:S01]  /*1120*/  IMAD.MOV.U32 R8, RZ, RZ, 0x53f ;  /* 0x0000053fff087424 */ /* 0x000fe200078e00ff */
[----:B------:R-:W-:Y:S01]  /*1130*/  MOV R11, c[0x4][0x34] ;  /* 0x01000d00000b7a02 */ /* 0x000fe20000000f00 */
[----:B------:R-:W-:Y:S02]  /*1140*/  IMAD.MOV.U32 R10, RZ, RZ, c[0x4][0x30] ;  /* 0x01000c00ff0a7624 */ /* 0x000fe400078e00ff */
[----:B------:R-:W-:-:S02]  /*1150*/  IMAD.MOV.U32 R12, RZ, RZ, 0x1 ;  /* 0x00000001ff0c7424 */ /* 0x000fc400078e00ff */
[----:B------:R-:W-:Y:S02]  /*1160*/  IMAD.MOV.U32 R13, RZ, RZ, RZ ;  /* 0x000000ffff0d7224 */ /* 0x000fe400078e00ff */
[----:B0-----:R-:W-:Y:S01]  /*1170*/  LEPC R14 ;  /* 0x00000000000e734e */ /* 0x001fe20000000000 */
[----:B------:R-:W-:Y:S02]  /*1180*/  MOV R9, 0x11f0 ;  /* 0x000011f000097802 */ /* 0x000fe40000000f00 */
[----:B------:R-:W-:Y:S02]  /*1190*/  MOV R20, 0x1170 ;  /* 0x0000117000147802 */ /* 0x000fe40000000f00 */
[----:B------:R-:W-:Y:S02]  /*11a0*/  MOV R21, 0x0 ;  /* 0x0000000000157802 */ /* 0x000fe40000000f00 */
[----:B------:R-:W-:Y:S02]  /*11b0*/  MOV R0, 0x0 ;  /* 0x0000000000007802 */ /* 0x000fe40000000f00 */
[----:B------:R-:W-:-:S04]  /*11c0*/  IADD3 R20, P0, P1, -R20, R9, R14 ;  /* 0x0000000914147210 */ /* 0x000fc8000791e10e */
[----:B------:R-:W-:-:S04]  /*11d0*/  IADD3.X R21, ~R0, R21, R15, P0, P1 ;  /* 0x0000001500157210 */ /* 0x000fc800007e250f */
[----:B-1----:R-:W-:Y:S05]  /*11e0*/  CALL.ABS.NOINC R2 ;  /* 0x0000000002007343 */ /* 0x002fea0003c00000 */
.L_x_2268:
[----:B------:R-:W-:Y:S01]  /*11f0*/  IMAD R0, R28, R29, R30 ;  /* 0x0000001d1c007224 */ /* 0x000fe200078e021e */
[----:B------:R-:W-:Y:S01]  /*1200*/  ISETP.NE.AND P6, PT, R31, RZ, PT ;  /* 0x000000ff1f00720c */ /* 0x000fe20003fc5270 */
[----:B------:R-:W-:Y:S01]  /*1210*/  WARPSYNC 0xffffffff ;  /* 0xffffffff00007948 */ /* 0x000fe20003800000 */
[----:B------:R-:W-:Y:S02]  /*1220*/  MOV R20, c[0x0][0x1e0] ;  /* 0x0000780000147a02 */ /* 0x000fe40000000f00 */
[----:B------:R-:W-:-:S05]  /*1230*/  LEA R13, R0, 0x240, 0x2 ;  /* 0x00000240000d7811 */ /* 0x000fca00078e10ff */
[----:B------:R-:W-:-:S04]  /*1240*/  IMAD R14, R20, 0x4, R13 ;  /* 0x00000004140e7824 */ /* 0x000fc800078e020d */
[----:B------:R0:W-:Y:S04]  /*1250*/  @P6 STS.128 [R13], R16 ;  /* 0x000000100d006388 */ /* 0x0001e80000000c00 */
[----:B------:R0:W-:Y:S04]  /*1260*/  @P6 STS.128 [R14], R24 ;  /* 0x000000180e006388 */ /* 0x0001e80000000c00 */
        /* <DEDUP_REMOVED lines=11> */
[----:B0-----:R0:W1:Y:S01]  /*1320*/  LDS R16, [R3.X4+0x240] ;  /* 0x0002400003107984 */ /* 0x0010620000004800 */
[----:B------:R-:W-:Y:S01]  /*1330*/  LEA.HI R0, R3, R3, RZ, 0x1 ;  /* 0x0000000303007211 */ /* 0x000fe200078f08ff */
[----:B------:R-:W-:Y:S01]  /*1340*/  BSSY B1, `(.L_x_2271) ;  /* 0x0000037000017945 */ /* 0x000fe20003800000 */
[----:B------:R-:W-:Y:S01]  /*1350*/  LEA R28, R28, R15, 0x2 ;  /* 0x0000000f1c1c7211 */ /* 0x000fe200078e10ff */
[----:B------:R-:W-:Y:S01]  /*1360*/  IMAD R21, R20, 0x4, R15 ;  /* 0x0000000414157824 */ /* 0x000fe200078e020f */
[----:B------:R0:W2:Y:S01]  /*1370*/  LDS R18, [R3.X4+0x244] ;  /* 0x0002440003127984 */ /* 0x0000a20000004800 */
[----:B------:R-:W-:Y:S02]  /*1380*/  IMAD.SHL.U32 R0, R0, 0x2, RZ ;  /* 0x0000000200007824 */ /* 0x000fe400078e00ff */
[----:B------:R-:W-:Y:S01]  /*1390*/  IMAD R20, R20, 0x4, R28 ;  /* 0x0000000414147824 */ /* 0x000fe200078e021c */
[----:B------:R0:W3:Y:S02]  /*13a0*/  LDS R17, [R28] ;  /* 0x000000001c117984 */ /* 0x0000e40000000800 */
[----:B------:R-:W-:-:S02]  /*13b0*/  LOP3.LUT R6, R0, 0xfffffffc, RZ, 0xc0, !PT ;  /* 0xfffffffc00067812 */ /* 0x000fc400078ec0ff */
[----:B------:R0:W4:Y:S02]  /*13c0*/  LDS R19, [R28+0x4] ;  /* 0x000004001c137984 */ /* 0x0001240000000800 */
[----:B------:R-:W-:Y:S02]  /*13d0*/  ISETP.GE.AND P0, PT, R6, c[0x0][0x1e0], PT ;  /* 0x0000780006007a0c */ /* 0x000fe40003f06270 */
[----:B------:R0:W0:Y:S04]  /*13e0*/  LDS R24, [R21] ;  /* 0x0000000015187984 */ /* 0x0000280000000800 */
[----:B------:R0:W0:Y:S04]  /*13f0*/  LDS R26, [R21+0x4] ;  /* 0x00000400151a7984 */ /* 0x0000280000000800 */
[----:B------:R0:W0:Y:S04]  /*1400*/  LDS R25, [R20] ;  /* 0x0000000014197984 */ /* 0x0000280000000800 */
[----:B------:R0:W0:Y:S01]  /*1410*/  LDS R27, [R20+0x4] ;  /* 0x00000400141b7984 */ /* 0x0000220000000800 */
[----:B------:R-:W-:Y:S05]  /*1420*/  @P0 BRA `(.L_x_2272) ;  /* 0x0000028000000947 */ /* 0x000fea0003800000 */
[----:B------:R-:W5:Y:S01]  /*1430*/  I2F R2, c[0x0][0x1e0] ;  /* 0x0000780000027b06 */ /* 0x000f620000201400 */
[----:B------:R-:W-:Y:S01]  /*1440*/  IADD3 R4, R6, 0x2, RZ ;  /* 0x0000000206047810 */ /* 0x000fe20007ffe0ff */
[----:B------:R-:W-:-:S02]  /*1450*/  ULDC UR4, c[0x0][0x1ec] ;  /* 0x00007b0000047ab9 */ /* 0x000fc40000000800 */
[----:B------:R-:W-:-:S04]  /*1460*/  UIADD3 UR4, -UR41, UR4, URZ ;  /* 0x0000000429047290 */ /* 0x000fc8000fffe13f */
[----:B------:R-:W-:Y:S08]  /*1470*/  I2F R4, R4 ;  /* 0x0000000400047306 */ /* 0x000ff00000201400 */
[----:B-----5:R-:W5:Y:S08]  /*1480*/  MUFU.RCP R2, R2 ;  /* 0x0000000200027308 */ /* 0x020f700000001000 */
[----:B0-----:R-:W0:Y:S01]  /*1490*/  I2F R3, R6 ;  /* 0x0000000600037306 */ /* 0x001e220000201400 */
[----:B-----5:R-:W-:-:S07]  /*14a0*/  FMUL.FTZ R5, R4, R2 ;  /* 0x0000000204057220 */ /* 0x020fce0000410000 */
[----:B------:R-:W-:Y:S01]  /*14b0*/  I2F R0, UR4 ;  /* 0x0000000400007d06 */ /* 0x000fe20008201400 */
[----:B------:R-:W-:Y:S02]  /*14c0*/  FMUL.FTZ R5, R5, 13.28771209716796875 ;  /* 0x41549a7805057820 */ /* 0x000fe40000410000 */
[----:B0-----:R-:W-:-:S05]  /*14d0*/  FMUL.FTZ R3, R3, R2 ;  /* 0x0000000203037220 */ /* 0x001fca0000410000 */
        /* <DEDUP_REMOVED lines=11> */
[-C--:B------:R-:W-:Y:S02]  /*1590*/  FMUL.FTZ R9, R27, R4.reuse ;  /* 0x000000041b097220 */ /* 0x080fe40000410000 */
[-C--:B--2---:R-:W-:Y:S02]  /*15a0*/  FMUL.FTZ R8, R18, R4.reuse ;  /* 0x0000000412087220 */ /* 0x084fe40000410000 */
[----:B------:R-:W-:Y:S01]  /*15b0*/  FMUL.FTZ R10, R26, R4 ;  /* 0x000000041a0a7220 */ /* 0x000fe20000410000 */
[----:B------:R-:W0:Y:S01]  /*15c0*/  MUFU.COS R0, R11 ;  /* 0x0000000b00007308 */ /* 0x000e220000000000 */
[-C--:B---3-5:R-:W-:Y:S02]  /*15d0*/  FMUL.FTZ R3, R17, R2.reuse ;  /* 0x0000000211037220 */ /* 0x0a8fe40000410000 */
[----:B-1----:R-:W-:Y:S02]  /*15e0*/  FMUL.FTZ R4, R16, R2 ;  /* 0x0000000210047220 */ /* 0x002fe40000410000 */
[----:B------:R-:W-:-:S02]  /*15f0*/  FFMA.FTZ R7, R18, R6, -R5 ;  /* 0x0000000612077223 */ /* 0x000fc40000010805 */
[-C--:B------:R-:W-:Y:S02]  /*1600*/  FMUL.FTZ R5, R25, R2.reuse ;  /* 0x0000000219057220 */ /* 0x080fe40000410000 */
[----:B------:R-:W-:Y:S01]  /*1610*/  FMUL.FTZ R2, R24, R2 ;  /* 0x0000000218027220 */ /* 0x000fe20000410000 */
[----:B------:R-:W-:Y:S01]  /*1620*/  MOV R18, R7 ;  /* 0x0000000700127202 */ /* 0x000fe20000000f00 */
        /* <DEDUP_REMOVED lines=8> */
.L_x_2272:
[----:B------:R-:W-:Y:S05]  /*16b0*/  BSYNC B1 ;  /* 0x0000000000017941 */ /* 0x000fea0003800000 */
.L_x_2271:
[----:B0-----:R0:W-:Y:S04]  /*16c0*/  STS [R21], R24 ;  /* 0x0000001815007388 */ /* 0x0011e80000000800 */
[----:B------:R0:W-:Y:S04]  /*16d0*/  STS [R21+0x4], R26 ;  /* 0x0000041a15007388 */ /* 0x0001e80000000800 */
[----:B------:R0:W-:Y:S04]  /*16e0*/  STS [R20], R25 ;  /* 0x0000001914007388 */ /* 0x0001e80000000800 */
[----:B------:R0:W-:Y:S04]  /*16f0*/  STS [R20+0x4], R27 ;  /* 0x0000041b14007388 */ /* 0x0001e80000000800 */
[----:B-1----:R0:W-:Y:S04]  /*1700*/  STS [R15], R16 ;  /* 0x000000100f007388 */ /* 0x0021e80000000800 */
[----:B--2---:R0:W-:Y:S04]  /*1710*/  STS [R15+0x4], R18 ;  /* 0x000004120f007388 */ /* 0x0041e80000000800 */
[----:B---3--:R0:W-:Y:S04]  /*1720*/  STS [R28], R17 ;  /* 0x000000111c007388 */ /* 0x0081e80000000800 */
[----:B----4-:R0:W-:Y:S02]  /*1730*/  STS [R28+0x4], R19 ;  /* 0x000004131c007388 */ /* 0x0101e40000000800 */
.L_x_2270:
[----:B------:R-:W-:Y:S05]  /*1740*/  BSYNC B0 ;  /* 0x0000000000007941 */ /* 0x000fea0003800000 */
.L_x_2269:
[----:B------:R-:W-:Y:S06]  /*1750*/  BAR.SYNC.DEFER_BLOCKING 0x0 ;  /* 0x0000000000007b1d */ /* 0x000fec0000010000 */
[----:B0-----:R0:W1:Y:S04]  /*1760*/  @P6 LDS.128 R16, [R13] ;  /* 0x000000000d106984 */ /* 0x0010680000000c00 */
[----:B------:R0:W2:Y:S04]  /*1770*/  @P6 LDS.128 R24, [R14] ;  /* 0x000000000e186984 */ /* 0x0000a80000000c00 */
[----:B------:R-:W-:Y:S06]  /*1780*/  BAR.SYNC.DEFER_BLOCKING 0x0 ;  /* 0x0000000000007b1d */ /* 0x000fec0000010000 */
[----:B------:R-:W-:Y:S05]  /*1790*/  BRA `(.L_x_2267) ;  /* 0x000002c000007947 */ /* 0x000fea0003800000 */
.L_x_2266:
[----:B01----:R-:W-:Y:S01]  /*17a0*/  ISETP.GE.AND P0, PT, R23, c[0x0][0x1e0], PT ;  /* 0x0000780017007a0c */ /* 0x003fe20003f06270 */
[----:B------:R-:W-:-:S12]  /*17b0*/  BSSY B0, `(.L_x_2267) ;  /* 0x000002a000007945 */ /* 0x000fd80003800000 */
[----:B------:R-:W-:Y:S05]  /*17c0*/  @P0 BRA `(.L_x_2273) ;  /* 0x0000028000000947 */ /* 0x000fea0003800000 */
[----:B------:R-:W0:Y:S01]  /*17d0*/  I2F R6, c[0x0][0x1e0] ;  /* 0x0000780000067b06 */ /* 0x000e220000201400 */
[----:B------:R-:W-:Y:S01]  /*17e0*/  IADD3 R2, R23, 0x2, RZ ;  /* 0x0000000217027810 */ /* 0x000fe20007ffe0ff */
[----:B------:R-:W-:Y:S02]  /*17f0*/  ULDC UR4, c[0x0][0x1ec] ;  /* 0x00007b0000047ab9 */ /* 0x000fe40000000800 */
[----:B------:R-:W-:-:S04]  /*1800*/  UIADD3 UR4, -UR41, UR4, URZ ;  /* 0x0000000429047290 */ /* 0x000fc8000fffe13f */
        /* <DEDUP_REMOVED lines=20> */
[----:B------:R-:W-:Y:S01]  /*1950*/  FMUL.FTZ R10, R26, R7 ;  /* 0x000000071a0a7220 */ /* 0x000fe20000410000 */
[----:B------:R-:W0:Y:S01]  /*1960*/  MUFU.COS R2, R11 ;  /* 0x0000000b00027308 */ /* 0x000e220000000000 */
[-C--:B-1----:R-:W-:Y:S02]  /*1970*/  FFMA.FTZ R4, R18, R6.reuse, -R5 ;  /* 0x0000000612047223 */ /* 0x082fe40000010805 */
[-C--:B------:R-:W-:Y:S02]  /*1980*/  FFMA.FTZ R26, R26, R6.reuse, -R9 ;  /* 0x000000061a1a7223 */ /* 0x080fe40000010809 */
[-C--:B------:R-:W-:Y:S02]  /*1990*/  FFMA.FTZ R19, R19, R6.reuse, R8 ;  /* 0x0000000613137223 */ /* 0x080fe40000010008 */
[----:B------:R-:W-:-:S02]  /*19a0*/  FFMA.FTZ R27, R27, R6, R10 ;  /* 0x000000061b1b7223 */ /* 0x000fc4000001000a */
[-C--:B--2---:R-:W-:Y:S02]  /*19b0*/  FMUL.FTZ R5, R17, R3.reuse ;  /* 0x0000000311057220 */ /* 0x084fe40000410000 */
[-C--:B------:R-:W-:Y:S02]  /*19c0*/  FMUL.FTZ R7, R25, R3.reuse ;  /* 0x0000000319077220 */ /* 0x080fe40000410000 */
[-C--:B------:R-:W-:Y:S02]  /*19d0*/  FMUL.FTZ R0, R16, R3.reuse ;  /* 0x0000000310007220 */ /* 0x080fe40000410000 */
[----:B------:R-:W-:Y:S02]  /*19e0*/  FMUL.FTZ R3, R24, R3 ;  /* 0x0000000318037220 */ /* 0x000fe40000410000 */
[-C--:B0-----:R-:W-:Y:S02]  /*19f0*/  FFMA.FTZ R5, R16, R2.reuse, -R5 ;  /* 0x0000000210057223 */ /* 0x081fe40000010805 */
[----:B------:R-:W-:-:S02]  /*1a00*/  FFMA.FTZ R24, R24, R2, -R7 ;  /* 0x0000000218187223 */ /* 0x000fc40000010807 */
[-C--:B------:R-:W-:Y:S01]  /*1a10*/  FFMA.FTZ R17, R17, R2.reuse, R0 ;  /* 0x0000000211117223 */ /* 0x080fe20000010000 */
[----:B------:R-:W-:Y:S01]  /*1a20*/  MOV R16, R5 ;  /* 0x0000000500107202 */ /* 0x000fe20000000f00 */
[----:B------:R-:W-:Y:S02]  /*1a30*/  FFMA.FTZ R25, R25, R2, R3 ;  /* 0x0000000219197223 */ /* 0x000fe40000010003 */
[----:B------:R-:W-:Y:S02]  /*1a40*/  IMAD.MOV.U32 R18, RZ, RZ, R4 ;  /* 0x000000ffff127224 */ /* 0x000fe400078e0004 */
.L_x_2273:
[----:B------:R-:W-:Y:S05]  /*1a50*/  BSYNC B0 ;  /* 0x0000000000007941 */ /* 0x000fea0003800000 */
.L_x_2267:
[----:B0-----:R-:W-:Y:S01]  /*1a60*/  ISETP.GT.AND P0, PT, R22, 0x1f, PT ;  /* 0x0000001f1600780c */ /* 0x001fe20003f04270 */
[----:B------:R-:W-:Y:S01]  /*1a70*/  BSSY B0, `(.L_x_2274) ;  /* 0x000001b000007945 */ /* 0x000fe20003800000 */
[----:B------:R-:W-:-:S11]  /*1a80*/  IMAD.MOV.U32 R0, RZ, RZ, RZ ;  /* 0x000000ffff007224 */ /* 0x000fd600078e00ff */
[----:B------:R-:W-:Y:S05]  /*1a90*/  @P0 BRA `(.L_x_2275) ;  /* 0x0000018000000947 */ /* 0x000fea0003800000 */
[----:B------:R-:W-:Y:S01]  /*1aa0*/  USHF.L.U32 UR4, UR43, 0x2, URZ ;  /* 0x000000022b047899 */ /* 0x000fe2000800063f */
[----:B------:R-:W-:Y:S01]  /*1ab0*/  HFMA2.MMA R3, -RZ, RZ, 0, 2.384185791015625e-07 ;  /* 0x00000004ff037435 */ /* 0x000fe200000001ff */
[----:B------:R-:W-:Y:S01]  /*1ac0*/  IADD3 R23, R23, UR50, RZ ;  /* 0x0000003217177c10 */ /* 0x000fe2000fffe0ff */
[----:B-1----:R0:W-:Y:S01]  /*1ad0*/  STS.128 [R22.X16+0x40], R16 ;  /* 0x0000401016007388 */ /* 0x0021e2000000cc00 */
[----:B--2---:R-:W-:Y:S02]  /*1ae0*/  FMUL.FTZ R5, R25, R17 ;  /* 0x0000001119057220 */ /* 0x004fe40000410000 */
[----:B------:R-:W-:Y:S02]  /*1af0*/  IMAD.U32 R2, RZ, RZ, UR4 ;  /* 0x00000004ff027e24 */ /* 0x000fe4000f8e00ff */
[----:B------:R-:W-:Y:S02]  /*1b00*/  FFMA.FTZ R5, R24, R16, R5 ;  /* 0x0000001018057223 */ /* 0x000fe40000010005 */
[----:B------:R-:W-:-:S02]  /*1b10*/  IMAD R2, R23, c[0x0][0x1d4], R2 ;  /* 0x0000750017027a24 */ /* 0x000fc400078e0202 */
[----:B------:R-:W-:Y:S02]  /*1b20*/  FFMA.FTZ R0, R26, R18, R5 ;  /* 0x000000121a007223 */ /* 0x000fe40000010005 */
[----:B------:R-:W-:-:S04]  /*1b30*/  IMAD.WIDE R2, R2, R3, c[0x0][0x198] ;  /* 0x0000660002027625 */ /* 0x000fc800078e0203 */
[----:B------:R-:W-:Y:S01]  /*1b40*/  FFMA.FTZ R4, R27, R19, R0 ;  /* 0x000000131b047223 */ /* 0x000fe20000010000 */
[----:B------:R0:W-:Y:S01]  /*1b50*/  STG.E.128 [R2.64], R24 ;  /* 0x0000001802007986 */ /* 0x0001e2000c101d24 */
[----:B------:R-:W-:Y:S05]  /*1b60*/  BRA.DIV ~URZ, `(.L_x_2276) ;  /* 0x000057127f007947 */ /* 0x000fea000b800000 */
[----:B------:R1:W2:Y:S02]  /*1b70*/  SHFL.BFLY PT, R0, R4, 0x10, 0x1f ;  /* 0x0e001f0004007f89 */ /* 0x0002a400000e0000 */
.L_x_2318:
[----:B--2---:R-:W-:Y:S01]  /*1b80*/  FADD.FTZ R9, R4, R0 ;  /* 0x0000000004097221 */ /* 0x004fe20000010000 */
[----:B------:R-:W-:Y:S05]  /*1b90*/  BRA.DIV ~URZ, `(.L_x_2277) ;  /* 0x000057427f007947 */ /* 0x000fea000b800000 */
[----:B------:R-:W2:Y:S02]  /*1ba0*/  SHFL.BFLY PT, R0, R9, 0x8, 0x1f ;  /* 0x0d001f0009007f89 */ /* 0x000ea400000e0000 */
[----:B--2---:R-:W-:-:S05]  /*1bb0*/  FADD.FTZ R0, R9, R0 ;  /* 0x0000000009007221 */ /* 0x004fca0000010000 */
[----:B0-----:R-:W0:Y:S02]  /*1bc0*/  SHFL.BFLY PT, R3, R0, 0x4, 0x1f ;  /* 0x0c801f0000037f89 */ /* 0x001e2400000e0000 */
[----:B0-----:R-:W-:-:S05]  /*1bd0*/  FADD.FTZ R3, R0, R3 ;  /* 0x0000000300037221 */ /* 0x001fca0000010000 */
[----:B------:R-:W0:Y:S02]  /*1be0*/  SHFL.BFLY PT, R2, R3, 0x2, 0x1f ;  /* 0x0c401f0003027f89 */ /* 0x000e2400000e0000 */
[----:B01----:R-:W-:-:S05]  /*1bf0*/  FADD.FTZ R4, R3, R2 ;  /* 0x0000000203047221 */ /* 0x003fca0000010000 */
[----:B------:R0:W1:Y:S02]  /*1c00*/  SHFL.BFLY PT, R5, R4, 0x1, 0x1f ;  /* 0x0c201f0004057f89 */ /* 0x00006400000e0000 */
.L_x_2319:
[----:B-1----:R-:W-:Y:S02]  /*1c10*/  FADD.FTZ R0, R5, R4 ;  /* 0x0000000405007221 */ /* 0x002fe40000010000 */
.L_x_2275:
[----:B------:R-:W-:Y:S05]  /*1c20*/  BSYNC B0 ;  /* 0x0000000000007941 */ /* 0x000fea0003800000 */
.L_x_2274:
[----:B------:R-:W-:Y:S01]  /*1c30*/  ISETP.NE.AND P0, PT, R22, RZ, PT ;  /* 0x000000ff1600720c */ /* 0x000fe20003f05270 */
[----:B0-----:R-:W-:-:S05]  /*1c40*/  IMAD.U32 R4, RZ, RZ, UR46 ;  /* 0x0000002eff047e24 */ /* 0x001fca000f8e00ff */
[----:B------:R-:W-:-:S04]  /*1c50*/  IADD3 R4, -R4, UR42, RZ ;  /* 0x0000002a04047c10 */ /* 0x000fc8000fffe1ff */
[----:B------:R-:W-:-:S03]  /*1c60*/  LEA R5, R4, 0x240, 0x2 ;  /* 0x0000024004057811 */ /* 0x000fc600078e10ff */
[----:B------:R-:W-:Y:S02]  /*1c70*/  @P0 IMAD.MOV.U32 R2, RZ, RZ, -0x800001 ;  /* 0xff7fffffff020424 */ /* 0x000fe400078e00ff */
[----:B------:R0:W-:Y:S04]  /*1c80*/  STL [R1+0x48], R5 ;  /* 0x0000480501007387 */ /* 0x0001e80000100800 */
[----:B------:R0:W-:Y:S01]  /*1c90*/  @P0 STL [R1+0x10], R2 ;  /* 0x0000100201000387 */ /* 0x0001e20000100800 */
[----:B------:R-:W-:Y:S05]  /*1ca0*/  @P0 BRA `(.L_x_2278) ;  /* 0x0000013000000947 */ /* 0x000fea0003800000 */
[----:B------:R-:W-:Y:S01]  /*1cb0*/  FMUL.FTZ R0, R0, c[0x0][0x1f0] ;  /* 0x00007c0000007a20 */ /* 0x000fe20000410000 */
[----:B------:R-:W-:-:S04]  /*1cc0*/  ISETP.NE.U32.AND P0, PT, RZ, c[0x0][0x218], PT ;  /* 0x00008600ff007a0c */ /* 0x000fc80003f05070 */
[----:B------:R3:W-:Y:S01]  /*1cd0*/  STL [R1+0x10], R0 ;  /* 0x0000100001007387 */ /* 0x0007e20000100800 */
[----:B------:R-:W-:-:S13]  /*1ce0*/  ISETP.NE.AND.EX P0, PT, RZ, c[0x0][0x21c], PT, P0 ;  /* 0x00008700ff007a0c */ /* 0x000fda0003f05300 */
[----:B------:R-:W-:Y:S05]  /*1cf0*/  @!P0 BRA `(.L_x_2279) ;  /* 0x000000c000008947 */ /* 0x000fea0003800000 */
[----:B---3--:R-:W-:Y:S02]  /*1d00*/  UIADD3 UR4, -UR41, UR42, URZ ;  /* 0x0000002a29047290 */ /* 0x008fe4000fffe13f */
        /* <DEDUP_REMOVED lines=8> */
[----:B------:R-:W3:Y:S02]  /*1d90*/  LDG.E R2, [R2.64] ;  /* 0x0000002402027981 */ /* 0x000ee4000c1e1900 */
[----:B---3--:R-:W-:-:S05]  /*1da0*/  FADD.FTZ R0, R0, R2 ;  /* 0x0000000200007221 */ /* 0x008fca0000010000 */
[----:B------:R0:W-:Y:S02]  /*1db0*/  STL [R1+0x10], R0 ;  /* 0x0000100001007387 */ /* 0x0001e40000100800 */
.L_x_2279:
[----:B0--3--:R-:W3:Y:S04]  /*1dc0*/  LDL R0, [R1+0x10] ;  /* 0x0000100001007983 */ /* 0x009ee80000100800 */
[----:B---3--:R0:W-:Y:S02]  /*1dd0*/  STS [R5], R0 ;  /* 0x0000000005007388 */ /* 0x0081e40000000800 */
.L_x_2278:
[----:B------:R-:W-:Y:S02]  /*1de0*/  WARPSYNC 0xffffffff ;  /* 0xffffffff00007948 */ /* 0x000fe40003800000 */
[----:B------:R-:W3:Y:S01]  /*1df0*/  R2UR UR4, R4 ;  /* 0x00000000040473c2 */ /* 0x000ee200000e0000 */
[----:B------:R-:W-:Y:S01]  /*1e00*/  IADD3 R112, R22, UR46, RZ ;  /* 0x0000002e16707c10 */ /* 0x000fe2000fffe0ff */
[----:B------:R-:W-:Y:S06]  /*1e10*/  BAR.SYNC.DEFER_BLOCKING 0x0 ;  /* 0x0000000000007b1d */ /* 0x000fec0000010000 */
[----:B------:R-:W-:Y:S01]  /*1e20*/  BSSY B0, `(.L_x_2280) ;  /* 0x0000297000007945 */ /* 0x000fe20003800000 */
[----:B---3--:R-:W-:-:S04]  /*1e30*/  UIADD3 UR4, UR4, 0x1f, URZ ;  /* 0x0000001f04047890 */ /* 0x008fc8000fffe03f */
[----:B------:R-:W-:-:S04]  /*1e40*/  USHF.R.S32.HI UR5, URZ, 0x1f, UR4 ;  /* 0x0000001f3f057899 */ /* 0x000fc80008011404 */
[----:B------:R-:W-:-:S03]  /*1e50*/  ULEA.HI UR5, UR5, UR4, URZ, 0x5 ;  /* 0x0000000405057291 */ /* 0x000fc6000f8f283f */
[----:B------:R-:W-:Y:S02]  /*1e60*/  ULDC UR4, c[0x0][0x1d0] ;  /* 0x0000740000047ab9 */ /* 0x000fe40000000800 */
[----:B------:R-:W-:Y:S02]  /*1e70*/  ULOP3.LUT UR5, UR5, 0xffffffe0, URZ, 0xc0, !UPT ;  /* 0xffffffe005057892 */ /* 0x000fe4000f8ec03f */
[----:B------:R-:W-:Y:S02]  /*1e80*/  UIMAD UR47, UR47, UR4, UR49 ;  /* 0x000000042f2f72a4 */ /* 0x000fe4000f8e0231 */
[----:B------:R-:W-:Y:S02]  /*1e90*/  UIADD3 UR6, UR46, UR5, URZ ;  /* 0x000000052e067290 */ /* 0x000fe4000fffe03f */
[----:B------:R-:W-:-:S04]  /*1ea0*/  USHF.L.U32 UR47, UR47, 0x7, URZ ;  /* 0x000000072f2f7899 */ /* 0x000fc8000800063f */
[----:B------:R-:W-:-:S13]  /*1eb0*/  ISETP.GE.AND P0, PT, R112, UR6, PT ;  /* 0x0000000670007c0c */ /* 0x000fda000bf06270 */
[----:B------:R-:W-:Y:S05]  /*1ec0*/  @P0 BRA `(.L_x_2281) ;  /* 0x000028c000000947 */ /* 0x000fea0003800000 */
[----:B0-----:R-:W0:Y:S01]  /*1ed0*/  LDS.128 R4, [0x40] ;  /* 0x00004000ff047984 */ /* 0x001e220000000c00 */
[----:B------:R-:W-:Y:S01]  /*1ee0*/  IABS R0, c[0x0][0x1d4] ;  /* 0x0000750000007a13 */ /* 0x000fe20000000000 */
[----:B------:R-:W-:Y:S02]  /*1ef0*/  IMAD.MOV.U32 R2, RZ, RZ, RZ ;  /* 0x000000ffff027224 */ /* 0x000fe400078e00ff */
[----:B------:R-:W3:Y:S02]  /*1f00*/  LDS.128 R12, [0x50] ;  /* 0x00005000ff0c7984 */ /* 0x000ee40000000c00 */
[----:B------:R-:W-:Y:S02]  /*1f10*/  IMAD.MOV.U32 R113, RZ, RZ, R0 ;  /* 0x000000ffff717224 */ /* 0x000fe400078e0000 */
[----:B------:R-:W4:Y:S02]  /*1f20*/  LDS.128 R8, [0x60] ;  /* 0x00006000ff087984 */ /* 0x000f240000000c00 */
[----:B------:R-:W5:Y:S02]  /*1f30*/  I2F.RP R0, R113 ;  /* 0x0000007100007306 */ /* 0x000f640000209400 */
[----:B------:R-:W-:Y:S04]  /*1f40*/  LDS.128 R248, [0x80] ;  /* 0x00008000fff87984 */ /* 0x000fe80000000c00 */
[----:B------:R-:W-:Y:S04]  /*1f50*/  LDS.128 R108, [0x90] ;  /* 0x00009000ff6c7984 */ /* 0x000fe80000000c00 */
[----:B------:R-:W-:Y:S04]  /*1f60*/  LDS.128 R104, [0xa0] ;  /* 0x0000a000ff687984 */ /* 0x000fe80000000c00 */
[----:B------:R-:W-:Y:S01]  /*1f70*/  LDS.128 R100, [0xb0] ;  /* 0x0000b000ff647984 */ /* 0x000fe20000000c00 */
[----:B-----5:R-:W5:Y:S03]  /*1f80*/  MUFU.RCP R0, R0 ;  /* 0x0000000000007308 */ /* 0x020f660000001000 */
[----:B------:R-:W-:Y:S04]  /*1f90*/  LDS.128 R96, [0xc0] ;  /* 0x0000c000ff607984 */ /* 0x000fe80000000c00 */
[----:B------:R-:W-:Y:S04]  /*1fa0*/  LDS.128 R92, [0xd0] ;  /* 0x0000d000ff5c7984 */ /* 0x000fe80000000c00 */
[----:B------:R-:W-:Y:S04]  /*1fb0*/  LDS.128 R88, [0xe0] ;  /* 0x0000e000ff587984 */ /* 0x000fe80000000c00 */
[----:B0-----:R-:W-:Y:S01]  /*1fc0*/  STL.64 [R1+0x38], R4 ;  /* 0x0000380401007387 */ /* 0x001fe20000100a00 */
[----:B-----5:R-:W-:Y:S01]  /*1fd0*/  IADD3 R3, R0, 0xffffffe, RZ ;  /* 0x0ffffffe00037810 */ /* 0x020fe20007ffe0ff */
[----:B------:R-:W-:-:S02]  /*1fe0*/  IMAD.U32 R0, RZ, RZ, UR47 ;  /* 0x0000002fff007e24 */ /* 0x000fc4000f8e00ff */
[----:B------:R-:W-:Y:S02]  /*1ff0*/  STL.64 [R1+0x40], R6 ;  /* 0x0000400601007387 */ /* 0x000fe40000100a00 */
[----:B------:R-:W-:Y:S02]  /*2000*/  IMAD R0, R0, c[0x0][0x1d4], RZ ;  /* 0x0000750000007a24 */ /* 0x000fe400078e02ff */
[----:B------:R-:W0:Y:S01]  /*2010*/  LDS.128 R4, [0x70] ;  /* 0x00007000ff047984 */ /* 0x000e220000000c00 */
[----:B------:R-:W5:Y:S03]  /*2020*/  F2I.FTZ.U32.TRUNC.NTZ R3, R3 ;  /* 0x0000000300037305 */ /* 0x000f66000021f000 */
[----:B---3--:R3:W-:Y:S04]  /*2030*/  STL.64 [R1+0x28], R12 ;  /* 0x0000280c01007387 */ /* 0x0087e80000100a00 */
[----:B------:R3:W-:Y:S04]  /*2040*/  STL.64 [R1+0x30], R14 ;  /* 0x0000300e01007387 */ /* 0x0007e80000100a00 */
[----:B----4-:R3:W-:Y:S04]  /*2050*/  STL.64 [R1+0x18], R8 ;  /* 0x0000180801007387 */ /* 0x0107e80000100a00 */
[----:B------:R3:W-:Y:S01]  /*2060*/  STL.64 [R1+0x20], R10 ;  /* 0x0000200a01007387 */ /* 0x0007e20000100a00 */
[----:B-----5:R-:W-:-:S03]  /*2070*/  IADD3 R115, RZ, -R3, RZ ;  /* 0x80000003ff737210 */ /* 0x020fc60007ffe0ff */
[----:B------:R-:W4:Y:S02]  /*2080*/  LDS.128 R84, [0xf0] ;  /* 0x0000f000ff547984 */ /* 0x000f240000000c00 */
[----:B------:R-:W-:Y:S02]  /*2090*/  IMAD R115, R115, R113, RZ ;  /* 0x0000007173737224 */ /* 0x000fe400078e02ff */
[----:B------:R-:W2:Y:S02]  /*20a0*/  LDS.128 R80, [0x100] ;  /* 0x00010000ff507984 */ /* 0x000ea40000000c00 */
[----:B------:R-:W-:Y:S01]  /*20b0*/  IMAD.HI.U32 R113, R3, R115, R2 ;  /* 0x0000007303717227 */ /* 0x000fe200078e0002 */
[----:B------:R-:W-:Y:S01]  /*20c0*/  MOV R2, R112 ;  /* 0x0000007000027202 */ /* 0x000fe20000000f00 */
[----:B------:R-:W1:Y:S01]  /*20d0*/  LDS.128 R76, [0x110] ;  /* 0x00011000ff4c7984 */ /* 0x000e620000000c00 */
[----:B------:R-:W-:-:S03]  /*20e0*/  SHF.R.S32.HI R3, RZ, 0x1f, R0 ;  /* 0x0000001fff037819 */ /* 0x000fc60000011400 */
[----:B------:R-:W1:Y:S04]  /*20f0*/  LDS.128 R72, [0x120] ;  /* 0x00012000ff487984 */ /* 0x000e680000000c00 */
[----:B------:R-:W1:Y:S04]  /*2100*/  LDS.128 R68, [0x130] ;  /* 0x00013000ff447984 */ /* 0x000e680000000c00 */
[----:B0-----:R3:W-:Y:S04]  /*2110*/  STL.64 [R1], R4 ;  /* 0x0000000401007387 */ /* 0x0017e80000100a00 */
[----:B------:R3:W-:Y:S04]  /*2120*/  STL.64 [R1+0x8], R6 ;  /* 0x0000080601007387 */ /* 0x0007e80000100a00 */
        /* <DEDUP_REMOVED lines=10> */
[----:B--2---:R-:W2:Y:S04]  /*21d0*/  LDS.128 R24, [0x1e0] ;  /* 0x0001e000ff187984 */ /* 0x004ea80000000c00 */
[----:B------:R-:W0:Y:S04]  /*21e0*/  LDS.128 R20, [0x1f0] ;  /* 0x0001f000ff147984 */ /* 0x000e280000000c00 */
[----:B-1----:R-:W1:Y:S04]  /*21f0*/  LDS.128 R16, [0x200] ;  /* 0x00020000ff107984 */ /* 0x002e680000000c00 */
[----:B------:R-:W0:Y:S04]  /*2200*/  LDS.128 R12, [0x210] ;  /* 0x00021000ff0c7984 */ /* 0x000e280000000c00 */
[----:B------:R-:W0:Y:S04]  /*2210*/  LDS.128 R8, [0x220] ;  /* 0x00022000ff087984 */ /* 0x000e280000000c00 */
[----:B------:R-:W0:Y:S04]  /*2220*/  LDS.128 R4, [0x230] ;  /* 0x00023000ff047984 */ /* 0x000e280000000c00 */
[----:B----4-:R3:W-:Y:S02]  /*2230*/  STL [R1+0x14], R113 ;  /* 0x0000147101007387 */ /* 0x0107e40000100800 */
.L_x_2284:
[----:B------:R-:W4:Y:S01]  /*2240*/  LDL R241, [R1+0x14] ;  /* 0x0000140001f17983 */ /* 0x000f220000100800 */
[----:B------:R-:W-:Y:S01]  /*2250*/  IABS R240, R2 ;  /* 0x0000000200f07213 */ /* 0x000fe20000000000 */
[----:B------:R-:W-:Y:S01]  /*2260*/  ULDC UR4, c[0x0][0x1d4] ;  /* 0x0000750000047ab9 */ /* 0x000fe20000000800 */
[----:B------:R-:W-:Y:S01]  /*2270*/  IABS R242, c[0x0][0x1d4] ;  /* 0x0000750000f27a13 */ /* 0x000fe20000000000 */
[----:B------:R-:W-:Y:S01]  /*2280*/  UIMAD UR4, UR48, UR4, URZ ;  /* 0x00000004300472a4 */ /* 0x000fe2000f8e023f */
[----:B------:R-:W-:Y:S01]  /*2290*/  IABS R243, c[0x0][0x1d4] ;  /* 0x0000750000f37a13 */ /* 0x000fe20000000000 */
[----:B0----5:R-:W-:Y:S01]  /*22a0*/  STL [R1+0x6c], R12 ;  /* 0x00006c0c01007387 */ /* 0x021fe20000100800 */
[----:B------:R-:W-:Y:S01]  /*22b0*/  ISETP.GE.AND P1, PT, R2, RZ, PT ;  /* 0x000000ff0200720c */ /* 0x000fe20003f26270 */
[----:B------:R-:W-:-:S02]  /*22c0*/  ULDC.64 UR8, c[0x0][0x200] ;  /* 0x0000800000087ab9 */ /* 0x000fc40000000a00 */
[----:B------:R0:W-:Y:S04]  /*22d0*/  STL [R1+0x68], R11 ;  /* 0x0000680b01007387 */ /* 0x0001e80000100800 */
[----:B------:R-:W-:Y:S04]  /*22e0*/  STL [R1+0x64], R10 ;  /* 0x0000640a01007387 */ /* 0x000fe80000100800 */
[----:B------:R3:W-:Y:S04]  /*22f0*/  STL [R1+0x60], R9 ;  /* 0x0000600901007387 */ /* 0x0007e80000100800 */
[----:B------:R2:W-:Y:S04]  /*2300*/  STL [R1+0x5c], R8 ;  /* 0x00005c0801007387 */ /* 0x0005e80000100800 */
[----:B------:R-:W-:Y:S04]  /*2310*/  STL [R1+0x58], R7 ;  /* 0x0000580701007387 */ /* 0x000fe80000100800 */
[----:B------:R-:W-:Y:S04]  /*2320*/  STL [R1+0x54], R6 ;  /* 0x0000540601007387 */ /* 0x000fe80000100800 */
[----:B------:R1:W-:Y:S04]  /*2330*/  STL [R1+0x50], R5 ;  /* 0x0000500501007387 */ /* 0x0003e80000100800 */
[----:B------:R0:W-:Y:S01]  /*2340*/  STL [R1+0x4c], R4 ;  /* 0x00004c0401007387 */ /* 0x0001e20000100800 */
[----:B----4-:R-:W-:-:S04]  /*2350*/  IMAD.HI.U32 R241, R241, R240, RZ ;  /* 0x000000f0f1f17227 */ /* 0x010fc800078e00ff */
[----:B------:R-:W-:-:S04]  /*2360*/  IMAD.MOV R241, RZ, RZ, -R241 ;  /* 0x000000fffff17224 */ /* 0x000fc800078e0af1 */
[----:B------:R-:W-:-:S05]  /*2370*/  IMAD R240, R242, R241, R240 ;  /* 0x000000f1f2f07224 */ /* 0x000fca00078e02f0 */
[----:B------:R-:W-:-:S13]  /*2380*/  ISETP.GT.U32.AND P0, PT, R243, R240, PT ;  /* 0x000000f0f300720c */ /* 0x000fda0003f04070 */
[----:B------:R-:W-:-:S05]  /*2390*/  @!P0 IMAD.IADD R240, R240, 0x1, -R242 ;  /* 0x00000001f0f08824 */ /* 0x000fca00078e0af2 */
[----:B------:R-:W-:-:S13]  /*23a0*/  ISETP.GT.U32.AND P0, PT, R243, R240, PT ;  /* 0x000000f0f300720c */ /* 0x000fda0003f04070 */
[----:B------:R-:W-:Y:S01]  /*23b0*/  @!P0 IADD3 R240, R240, -R242, RZ ;  /* 0x800000f2f0f08210 */ /* 0x000fe20007ffe0ff */
[----:B------:R-:W-:Y:S01]  /*23c0*/  IMAD.U32 R242, RZ, RZ, UR4 ;  /* 0x00000004fff27e24 */ /* 0x000fe2000f8e00ff */
[----:B------:R-:W-:-:S03]  /*23d0*/  ISETP.NE.AND P0, PT, RZ, c[0x0][0x1d4], PT ;  /* 0x00007500ff007a0c */ /* 0x000fc60003f05270 */
[----:B------:R-:W-:Y:S01]  /*23e0*/  @!P1 IMAD.MOV R240, RZ, RZ, -R240 ;  /* 0x000000fffff09224 */ /* 0x000fe200078e0af0 */
[----:B------:R-:W-:-:S09]  /*23f0*/  ISETP.GE.AND P1, PT, R2, UR42, PT ;  /* 0x0000002a02007c0c */ /* 0x000fd2000bf26270 */
[----:B------:R-:W-:-:S04]  /*2400*/  @!P0 LOP3.LUT R240, RZ, c[0x0][0x1d4], RZ, 0x33, !PT ;  /* 0x00007500fff08a12 */ /* 0x000fc800078e33ff */
[----:B------:R-:W-:Y:S02]  /*2410*/  SHF.R.S32.HI R243, RZ, 0x1f, R240 ;  /* 0x0000001ffff37819 */ /* 0x000fe400000114f0 */
[----:B------:R-:W-:-:S04]  /*2420*/  IADD3 R241, P0, R240, UR4, RZ ;  /* 0x00000004f0f17c10 */ /* 0x000fc8000ff1e0ff */
[----:B------:R-:W-:Y:S02]  /*2430*/  LEA.HI.X.SX32 R243, R242, R243, 0x1, P0 ;  /* 0x000000f3f2f37211 */ /* 0x000fe400000f0eff */
[----:B------:R-:W-:-:S04]  /*2440*/  LEA R242, P0, R241, c[0x0][0x1a8], 0x2 ;  /* 0x00006a00f1f27a11 */ /* 0x000fc800078010ff */
[----:B------:R-:W-:-:S05]  /*2450*/  LEA.HI.X R243, R241, c[0x0][0x1ac], R243, 0x2, P0 ;  /* 0x00006b00f1f37a11 */ /* 0x000fca00000f14f3 */
[----:B------:R-:W4:Y:S04]  /*2460*/  @!P1 LDG.E R241, [R242.64] ;  /* 0x00000024f2f19981 */ /* 0x000f28000c1e1900 */
[----:B------:R-:W4:Y:S04]  /*2470*/  @!P1 LDG.E R246, [R242.64] ;  /* 0x00000024f2f69981 */ /* 0x000f28000c1e1900 */
[----:B------:R-:W4:Y:S04]  /*2480*/  @!P1 LDG.E R252, [R242.64] ;  /* 0x00000024f2fc9981 */ /* 0x000f28000c1e1900 */
[----:B0--3--:R-:W3:Y:S04]  /*2490*/  @!P1 LDG.E R11, [R242.64] ;  /* 0x00000024f20b9981 */ /* 0x009ee8000c1e1900 */
[----:B------:R-:W3:Y:S04]  /*24a0*/  @!P1 LDG.E R9, [R242.64] ;  /* 0x00000024f2099981 */ /* 0x000ee8000c1e1900 */
[----:B--2---:R-:W2:Y:S04]  /*24b0*/  @!P1 LDG.E R8, [R242.64] ;  /* 0x00000024f2089981 */ /* 0x004ea8000c1e1900 */
[----:B-1----:R-:W2:Y:S04]  /*24c0*/  @!P1 LDG.E R5, [R242.64] ;  /* 0x00000024f2059981 */ /* 0x002ea8000c1e1900 */
[----:B------:R-:W2:Y:S04]  /*24d0*/  @!P1 LDG.E R7, [R242.64] ;  /* 0x00000024f2079981 */ /* 0x000ea8000c1e1900 */
[----:B------:R-:W2:Y:S01]  /*24e0*/  @!P1 LDG.E R6, [R242.64] ;  /* 0x00000024f2069981 */ /* 0x000ea2000c1e1900 */
[----:B------:R-:W-:-:S03]  /*24f0*/  IADD3 R247, R240, c[0x0][0x1d4], RZ ;  /* 0x00007500f0f77a10 */ /* 0x000fc60007ffe0ff */
[----:B------:R-:W2:Y:S04]  /*2500*/  @!P1 LDG.E R4, [R242.64] ;  /* 0x00000024f2049981 */ /* 0x000ea8000c1e1900 */
[----:B------:R-:W2:Y:S04]  /*2510*/  @!P1 LDG.E R10, [R242.64] ;  /* 0x00000024f20a9981 */ /* 0x000ea8000c1e1900 */
[----:B------:R-:W2:Y:S01]  /*2520*/  @!P1 LDG.E R12, [R242.64] ;  /* 0x00000024f20c9981 */ /* 0x000ea2000c1e1900 */
[----:B----4-:R-:W-:-:S05]  /*2530*/  @!P1 IMAD R241, R241, c[0x0][0x1d8], RZ ;  /* 0x00007600f1f19a24 */ /* 0x010fca00078e02ff */
[----:B------:R-:W-:Y:S01]  /*2540*/  @!P1 SHF.L.U32 R245, R241, 0x7, RZ ;  /* 0x00000007f1f59819 */ /* 0x000fe200000006ff */
[----:B------:R-:W-:-:S04]  /*2550*/  @!P1 IMAD.SHL.U32 R241, R240, 0x4, RZ ;  /* 0x00000004f0f19824 */ /* 0x000fc800078e00ff */
[----:B------:R-:W-:-:S05]  /*2560*/  @!P1 IMAD R245, R245, c[0x0][0x1d4], R241 ;  /* 0x00007500f5f59a24 */ /* 0x000fca00078e02f1 */
[----:B------:R-:W-:-:S04]  /*2570*/  @!P1 IADD3 R241, P0, R0, R245, RZ ;  /* 0x000000f500f19210 */ /* 0x000fc80007f1e0ff */
[----:B------:R-:W-:Y:S02]  /*2580*/  @!P1 LEA.HI.X.SX32 R245, R245, R3, 0x1, P0 ;  /* 0x00000003f5f59211 */ /* 0x000fe400000f0eff */
[----:B------:R-:W-:-:S04]  /*2590*/  @!P1 LEA R244, P0, R241, c[0x0][0x198], 0x2 ;  /* 0x00006600f1f49a11 */ /* 0x000fc800078010ff */
[----:B------:R-:W-:Y:S01]  /*25a0*/  @!P1 LEA.HI.X R245, R241, c[0x0][0x19c], R245, 0x2, P0 ;  /* 0x00006700f1f59a11 */ /* 0x000fe200000f14f5 */
[----:B------:R-:W-:-:S04]  /*25b0*/  @!P1 IMAD R241, R246, c[0x0][0x1d8], RZ ;  /* 0x00007600f6f19a24 */ /* 0x000fc800078e02ff */
[----:B------:R-:W-:Y:S01]  /*25c0*/  @!P1 IMAD.SHL.U32 R246, R241, 0x80, RZ ;  /* 0x00000080f1f69824 */ /* 0x000fe200078e00ff */
[----:B------:R-:W-:Y:S01]  /*25d0*/  @!P1 SHF.L.U32 R241, R247, 0x2, RZ ;  /* 0x00000002f7f19819 */ /* 0x000fe200000006ff */
[----:B------:R0:W5:Y:S04]  /*25e0*/  @!P1 LDG.E.128 R112, [R244.64] ;  /* 0x00000024f4709981 */ /* 0x000168000c1e1d00 */
[----:B------:R-:W-:-:S05]  /*25f0*/  @!P1 IMAD R246, R246, c[0x0][0x1d4], R241 ;  /* 0x00007500f6f69a24 */ /* 0x000fca00078e02f1 */
[----:B------:R-:W-:Y:S01]  /*2600*/  @!P1 IADD3 R241, P0, R0, R246, RZ ;  /* 0x000000f600f19210 */ /* 0x000fe20007f1e0ff */
[----:B------:R-:W-:Y:S01]  /*2610*/  @!P1 IMAD R252, R252, c[0x0][0x1d8], RZ ;  /* 0x00007600fcfc9a24 */ /* 0x000fe200078e02ff */
[----:B------:R-:W-:Y:S02]  /*2620*/  IADD3 R247, R247, c[0x0][0x1d4], RZ ;  /* 0x00007500f7f77a10 */ /* 0x000fe40007ffe0ff */
[----:B------:R-:W-:Y:S02]  /*2630*/  @!P1 LEA.HI.X.SX32 R246, R246, R3, 0x1, P0 ;  /* 0x00000003f6f69211 */ /* 0x000fe400000f0eff */
[----:B0-----:R-:W-:-:S04]  /*2640*/  @!P1 LEA R244, P0, R241, c[0x0][0x198], 0x2 ;  /* 0x00006600f1f49a11 */ /* 0x001fc800078010ff */
[----:B------:R-:W-:Y:S01]  /*2650*/  @!P1 LEA.HI.X R245, R241, c[0x0][0x19c], R246, 0x2, P0 ;  /* 0x00006700f1f59a11 */ /* 0x000fe200000f14f6 */
[----:B------:R-:W-:Y:S02]  /*2660*/  @!P1 IMAD.SHL.U32 R246, R252, 0x80, RZ ;  /* 0x00000080fcf69824 */ /* 0x000fe400078e00ff */
[----:B------:R-:W-:Y:S02]  /*2670*/  @!P1 IMAD.SHL.U32 R241, R247, 0x4, RZ ;  /* 0x00000004f7f19824 */ /* 0x000fe400078e00ff */
[----:B------:R0:W5:Y:S02]  /*2680*/  @!P1 LDG.E.128 R116, [R244.64] ;  /* 0x00000024f4749981 */ /* 0x000164000c1e1d00 */
[----:B------:R-:W-:-:S05]  /*2690*/  @!P1 IMAD R246, R246, c[0x0][0x1d4], R241 ;  /* 0x00007500f6f69a24 */ /* 0x000fca00078e02f1 */
[----:B------:R-:W-:-:S04]  /*26a0*/  @!P1 IADD3 R241, P0, R0, R246, RZ ;  /* 0x000000f600f19210 */ /* 0x000fc80007f1e0ff */
[----:B------:R-:W-:Y:S02]  /*26b0*/  @!P1 LEA.HI.X.SX32 R246, R246, R3, 0x1, P0 ;  /* 0x00000003f6f69211 */ /* 0x000fe400000f0eff */
[----:B0-----:R-:W-:-:S04]  /*26c0*/  @!P1 LEA R244, P0, R241, c[0x0][0x198], 0x2 ;  /* 0x00006600f1f49a11 */ /* 0x001fc800078010ff */
[----:B------:R-:W-:Y:S02]  /*26d0*/  @!P1 LEA.HI.X R245, R241, c[0x0][0x19c], R246, 0x2, P0 ;  /* 0x00006700f1f59a11 */ /* 0x000fe400000f14f6 */
[----:B------:R-:W-:-:S03]  /*26e0*/  IADD3 R241, R247, c[0x0][0x1d4], RZ ;  /* 0x00007500f7f17a10 */ /* 0x000fc60007ffe0ff */
[----:B------:R0:W5:Y:S01]  /*26f0*/  @!P1 LDG.E.128 R120, [R244.64] ;  /* 0x00000024f4789981 */ /* 0x000162000c1e1d00 */
[----:B------:R-:W-:Y:S01]  /*2700*/  IADD3 R252, R241, c[0x0][0x1d4], RZ ;  /* 0x00007500f1fc7a10 */ /* 0x000fe20007ffe0ff */
[----:B---3--:R-:W-:Y:S02]  /*2710*/  @!P1 IMAD R246, R9, c[0x0][0x1d8], RZ ;  /* 0x0000760009f69a24 */ /* 0x008fe400078e02ff */
[----:B------:R-:W3:Y:S01]  /*2720*/  @!P1 LDG.E R9, [R242.64] ;  /* 0x00000024f2099981 */ /* 0x000ee2000c1e1900 */
[----:B0-----:R-:W-:Y:S02]  /*2730*/  @!P1 IMAD R245, R11, c[0x0][0x1d8], RZ ;  /* 0x000076000bf59a24 */ /* 0x001fe400078e02ff */
[----:B------:R-:W-:Y:S01]  /*2740*/  @!P1 IMAD.SHL.U32 R244, R241, 0x4, RZ ;  /* 0x00000004f1f49824 */ /* 0x000fe200078e00ff */
[----:B------:R-:W4:Y:S02]  /*2750*/  @!P1 LDG.E R11, [R242.64] ;  /* 0x00000024f20b9981 */ /* 0x000f24000c1e1900 */
[----:B------:R-:W-:Y:S01]  /*2760*/  @!P1 SHF.L.U32 R245, R245, 0x7, RZ ;  /* 0x00000007f5f59819 */ /* 0x000fe200000006ff */
[----:B------:R-:W-:Y:S01]  /*2770*/  @!P1 IMAD.SHL.U32 R246, R246, 0x80, RZ ;  /* 0x00000080f6f69824 */ /* 0x000fe200078e00ff */
[----:B------:R-:W-:-:S03]  /*2780*/  @!P1 SHF.L.U32 R241, R252, 0x2, RZ ;  /* 0x00000002fcf19819 */ /* 0x000fc600000006ff */
[----:B------:R-:W-:Y:S02]  /*2790*/  @!P1 IMAD R244, R245, c[0x0][0x1d4], R244 ;  /* 0x00007500f5f49a24 */ /* 0x000fe400078e02f4 */
[----:B------:R-:W-:-:S03]  /*27a0*/  @!P1 IMAD R246, R246, c[0x0][0x1d4], R241 ;  /* 0x00007500f6f69a24 */ /* 0x000fc600078e02f1 */
[----:B------:R-:W-:-:S04]  /*27b0*/  @!P1 IADD3 R241, P0, R0, R244, RZ ;  /* 0x000000f400f19210 */ /* 0x000fc80007f1e0ff */
[----:B------:R-:W-:Y:S02]  /*27c0*/  @!P1 LEA.HI.X.SX32 R245, R244, R3, 0x1, P0 ;  /* 0x00000003f4f59211 */ /* 0x000fe400000f0eff */
[----:B------:R-:W-:-:S04]  /*27d0*/  @!P1 LEA R244, P0, R241, c[0x0][0x198], 0x2 ;  /* 0x00006600f1f49a11 */ /* 0x000fc800078010ff */
[----:B------:R-:W-:Y:S02]  /*27e0*/  @!P1 LEA.HI.X R245, R241, c[0x0][0x19c], R245, 0x2, P0 ;  /* 0x00006700f1f59a11 */ /* 0x000fe400000f14f5 */
[----:B------:R-:W-:-:S03]  /*27f0*/  @!P1 IADD3 R241, P0, R0, R246, RZ ;  /* 0x000000f600f19210 */ /* 0x000fc60007f1e0ff */
[----:B------:R2:W5:Y:S01]  /*2800*/  @!P1 LDG.E.128 R124, [R244.64] ;  /* 0x00000024f47c9981 */ /* 0x000562000c1e1d00 */
[----:B------:R-:W-:Y:S02]  /*2810*/  @!P1 LEA.HI.X.SX32 R247, R246, R3, 0x1, P0 ;  /* 0x00000003f6f79211 */ /* 0x000fe400000f0eff */
[----:B------:R-:W-:-:S04]  /*2820*/  @!P1 LEA R246, P0, R241, c[0x0][0x198], 0x2 ;  /* 0x00006600f1f69a11 */ /* 0x000fc800078010ff */
[----:B------:R-:W-:Y:S02]  /*2830*/  @!P1 LEA.HI.X R247, R241, c[0x0][0x19c], R247, 0x2, P0 ;  /* 0x00006700f1f79a11 */ /* 0x000fe400000f14f7 */
[----:B------:R-:W-:Y:S01]  /*2840*/  IADD3 R241, R252, c[0x0][0x1d4], RZ ;  /* 0x00007500fcf17a10 */ /* 0x000fe20007ffe0ff */
[----:B--2---:R-:W-:Y:S02]  /*2850*/  @!P1 IMAD R245, R8, c[0x0][0x1d8], RZ ;  /* 0x0000760008f59a24 */ /* 0x004fe400078e02ff */
[----:B------:R0:W5:Y:S02]  /*2860*/  @!P1 LDG.E.128 R128, [R246.64] ;  /* 0x00000024f6809981 */ /* 0x000164000c1e1d00 */
[C---:B------:R-:W-:Y:S01]  /*2870*/  @!P1 IMAD.SHL.U32 R244, R241.reuse, 0x4, RZ ;  /* 0x00000004f1f49824 */ /* 0x040fe200078e00ff */
[----:B------:R-:W-:Y:S01]  /*2880*/  IADD3 R241, R241, c[0x0][0x1d4], RZ ;  /* 0x00007500f1f17a10 */ /* 0x000fe20007ffe0ff */
[----:B------:R-:W-:Y:S01]  /*2890*/  @!P1 IMAD.SHL.U32 R245, R245, 0x80, RZ ;  /* 0x00000080f5f59824 */ /* 0x000fe200078e00ff */
[----:B------:R-:W2:Y:S02]  /*28a0*/  @!P1 LDG.E R8, [R242.64] ;  /* 0x00000024f2089981 */ /* 0x000ea4000c1e1900 */
[----:B------:R-:W-:Y:S01]  /*28b0*/  @!P1 SHF.L.U32 R241, R241, 0x2, RZ ;  /* 0x00000002f1f19819 */ /* 0x000fe200000006ff */
[----:B0-----:R-:W-:-:S02]  /*28c0*/  @!P1 IMAD R246, R5, c[0x0][0x1d8], RZ ;  /* 0x0000760005f69a24 */ /* 0x001fc400078e02ff */
[----:B------:R-:W-:Y:S02]  /*28d0*/  @!P1 IMAD R244, R245, c[0x0][0x1d4], R244 ;  /* 0x00007500f5f49a24 */ /* 0x000fe400078e02f4 */
[----:B------:R-:W-:-:S04]  /*28e0*/  @!P1 IMAD.SHL.U32 R246, R246, 0x80, RZ ;  /* 0x00000080f6f69824 */ /* 0x000fc800078e00ff */
[----:B------:R-:W-:Y:S01]  /*28f0*/  @!P1 IMAD R246, R246, c[0x0][0x1d4], R241 ;  /* 0x00007500f6f69a24 */ /* 0x000fe200078e02f1 */
[----:B------:R-:W-:-:S04]  /*2900*/  @!P1 IADD3 R241, P0, R0, R244, RZ ;  /* 0x000000f400f19210 */ /* 0x000fc80007f1e0ff */
[----:B------:R-:W-:Y:S02]  /*2910*/  @!P1 LEA.HI.X.SX32 R245, R244, R3, 0x1, P0 ;  /* 0x00000003f4f59211 */ /* 0x000fe400000f0eff */
[----:B------:R-:W-:-:S04]  /*2920*/  @!P1 LEA R244, P0, R241, c[0x0][0x198], 0x2 ;  /* 0x00006600f1f49a11 */ /* 0x000fc800078010ff */
[----:B------:R-:W-:-:S05]  /*2930*/  @!P1 LEA.HI.X R245, R241, c[0x0][0x19c], R245, 0x2, P0 ;  /* 0x00006700f1f59a11 */ /* 0x000fca00000f14f5 */
[----:B------:R0:W5:Y:S02]  /*2940*/  @!P1 LDG.E.128 R132, [R244.64] ;  /* 0x00000024f4849981 */ /* 0x000164000c1e1d00 */
[----:B0-----:R-:W-:Y:S02]  /*2950*/  @!P1 IMAD R245, R7, c[0x0][0x1d8], RZ ;  /* 0x0000760007f59a24 */ /* 0x001fe400078e02ff */
[----:B------:R-:W4:Y:S01]  /*2960*/  @!P1 LDG.E R7, [R242.64] ;  /* 0x00000024f2079981 */ /* 0x000f22000c1e1900 */
[----:B------:R-:W-:-:S04]  /*2970*/  @!P1 IADD3 R241, P0, R0, R246, RZ ;  /* 0x000000f600f19210 */ /* 0x000fc80007f1e0ff */
[----:B------:R-:W-:Y:S02]  /*2980*/  @!P1 LEA.HI.X.SX32 R247, R246, R3, 0x1, P0 ;  /* 0x00000003f6f79211 */ /* 0x000fe400000f0eff */
[----:B------:R-:W-:-:S04]  /*2990*/  @!P1 LEA R246, P0, R241, c[0x0][0x198], 0x2 ;  /* 0x00006600f1f69a11 */ /* 0x000fc800078010ff */
[----:B------:R-:W-:-:S05]  /*29a0*/  @!P1 LEA.HI.X R247, R241, c[0x0][0x19c], R247, 0x2, P0 ;  /* 0x00006700f1f79a11 */ /* 0x000fca00000f14f7 */
[----:B------:R0:W5:Y:S01]  /*29b0*/  @!P1 LDG.E.128 R136, [R246.64] ;  /* 0x00000024f6889981 */ /* 0x000162000c1e1d00 */
[----:B------:R-:W-:Y:S02]  /*29c0*/  IMAD.MOV.U32 R5, RZ, RZ, c[0x0][0x1d4] ;  /* 0x00007500ff057624 */ /* 0x000fe400078e00ff */
[----:B0-----:R-:W-:Y:S02]  /*29d0*/  @!P1 IMAD R247, R6, c[0x0][0x1d8], RZ ;  /* 0x0000760006f79a24 */ /* 0x001fe400078e02ff */
[----:B------:R-:W4:Y:S01]  /*29e0*/  @!P1 LDG.E R6, [R242.64] ;  /* 0x00000024f2069981 */ /* 0x000f22000c1e1900 */
[----:B------:R-:W-:Y:S01]  /*29f0*/  IMAD R241, R5, 0x7, R240 ;  /* 0x0000000705f17824 */ /* 0x000fe200078e02f0 */
[----:B------:R-:W-:-:S03]  /*2a00*/  @!P1 SHF.L.U32 R245, R245, 0x7, RZ ;  /* 0x00000007f5f59819 */ /* 0x000fc600000006ff */
[----:B------:R-:W-:-:S04]  /*2a10*/  @!P1 IMAD.SHL.U32 R244, R241, 0x4, RZ ;  /* 0x00000004f1f49824 */ /* 0x000fc800078e00ff */
[----:B------:R-:W-:Y:S01]  /*2a20*/  @!P1 IMAD R244, R245, c[0x0][0x1d4], R244 ;  /* 0x00007500f5f49a24 */ /* 0x000fe200078e02f4 */
[----:B------:R-:W-:-:S04]  /*2a30*/  IADD3 R252, R241, c[0x0][0x1d4], RZ ;  /* 0x00007500f1fc7a10 */ /* 0x000fc80007ffe0ff */
[----:B------:R-:W-:Y:S01]  /*2a40*/  @!P1 IADD3 R241, P0, R0, R244, RZ ;  /* 0x000000f400f19210 */ /* 0x000fe20007f1e0ff */
[----:B------:R-:W-:Y:S01]  /*2a50*/  @!P1 IMAD.SHL.U32 R247, R247, 0x80, RZ ;  /* 0x00000080f7f79824 */ /* 0x000fe200078e00ff */
[----:B------:R-:W-:Y:S02]  /*2a60*/  @!P1 SHF.L.U32 R246, R252, 0x2, RZ ;  /* 0x00000002fcf69819 */ /* 0x000fe400000006ff */
[----:B------:R-:W-:Y:S02]  /*2a70*/  @!P1 LEA.HI.X.SX32 R245, R244, R3, 0x1, P0 ;  /* 0x00000003f4f59211 */ /* 0x000fe400000f0eff */
[----:B------:R-:W-:-:S04]  /*2a80*/  @!P1 LEA R244, P0, R241, c[0x0][0x198], 0x2 ;  /* 0x00006600f1f49a11 */ /* 0x000fc800078010ff */
[----:B------:R-:W-:Y:S01]  /*2a90*/  @!P1 LEA.HI.X R245, R241, c[0x0][0x19c], R245, 0x2, P0 ;  /* 0x00006700f1f59a11 */ /* 0x000fe200000f14f5 */
[----:B------:R-:W-:-:S04]  /*2aa0*/  @!P1 IMAD R241, R247, c[0x0][0x1d4], R246 ;  /* 0x00007500f7f19a24 */ /* 0x000fc800078e02f6 */
[----:B------:R0:W5:Y:S01]  /*2ab0*/  @!P1 LDG.E.128 R140, [R244.64] ;  /* 0x00000024f48c9981 */ /* 0x000162000c1e1d00 */
[----:B------:R-:W-:-:S04]  /*2ac0*/  @!P1 IADD3 R247, P0, R0, R241, RZ ;  /* 0x000000f100f79210 */ /* 0x000fc80007f1e0ff */
[----:B------:R-:W-:Y:S02]  /*2ad0*/  @!P1 LEA.HI.X.SX32 R241, R241, R3, 0x1, P0 ;  /* 0x00000003f1f19211 */ /* 0x000fe400000f0eff */
[----:B------:R-:W-:-:S04]  /*2ae0*/  @!P1 LEA R246, P0, R247, c[0x0][0x198], 0x2 ;  /* 0x00006600f7f69a11 */ /* 0x000fc800078010ff */
[----:B------:R-:W-:-:S05]  /*2af0*/  @!P1 LEA.HI.X R247, R247, c[0x0][0x19c], R241, 0x2, P0 ;  /* 0x00006700f7f79a11 */ /* 0x000fca00000f14f1 */
[----:B------:R1:W5:Y:S02]  /*2b00*/  @!P1 LDG.E.128 R144, [R246.64] ;  /* 0x00000024f6909981 */ /* 0x000364000c1e1d00 */
[----:B-1----:R-:W-:Y:S02]  /*2b10*/  @!P1 IMAD R246, R4, c[0x0][0x1d8], RZ ;  /* 0x0000760004f69a24 */ /* 0x002fe400078e02ff */
[----:B------:R-:W4:Y:S01]  /*2b20*/  @!P1 LDG.E R4, [R242.64] ;  /* 0x00000024f2049981 */ /* 0x000f22000c1e1900 */
[----:B------:R-:W-:Y:S01]  /*2b30*/  IADD3 R241, R252, c[0x0][0x1d4], RZ ;  /* 0x00007500fcf17a10 */ /* 0x000fe20007ffe0ff */
[----:B0-----:R-:W-:Y:S01]  /*2b40*/  @!P1 IMAD R245, R10, c[0x0][0x1d8], RZ ;  /* 0x000076000af59a24 */ /* 0x001fe200078e02ff */
[----:B------:R-:W-:Y:S01]  /*2b50*/  @!P1 SHF.L.U32 R246, R246, 0x7, RZ ;  /* 0x00000007f6f69819 */ /* 0x000fe200000006ff */
[----:B------:R-:W4:Y:S01]  /*2b60*/  @!P1 LDG.E R10, [R242.64] ;  /* 0x00000024f20a9981 */ /* 0x000f22000c1e1900 */
[----:B------:R-:W-:Y:S01]  /*2b70*/  IADD3 R252, R241, c[0x0][0x1d4], RZ ;  /* 0x00007500f1fc7a10 */ /* 0x000fe20007ffe0ff */
[----:B------:R-:W-:-:S02]  /*2b80*/  @!P1 IMAD.SHL.U32 R245, R245, 0x80, RZ ;  /* 0x00000080f5f59824 */ /* 0x000fc400078e00ff */
[----:B------:R-:W-:Y:S02]  /*2b90*/  @!P1 IMAD.SHL.U32 R244, R241, 0x4, RZ ;  /* 0x00000004f1f49824 */ /* 0x000fe400078e00ff */
[----:B------:R-:W-:Y:S02]  /*2ba0*/  @!P1 IMAD.SHL.U32 R241, R252, 0x4, RZ ;  /* 0x00000004fcf19824 */ /* 0x000fe400078e00ff */
        /* <DEDUP_REMOVED lines=11> */
[----:B------:R-:W-:-:S03]  /*2c60*/  IADD3 R241, R252, c[0x0][0x1d4], RZ ;  /* 0x00007500fcf17a10 */ /* 0x000fc60007ffe0ff */
[----:B------:R0:W5:Y:S02]  /*2c70*/  @!P1 LDG.E.128 R152, [R246.64] ;  /* 0x00000024f6989981 */ /* 0x000164000c1e1d00 */
[----:B------:R-:W-:Y:S02]  /*2c80*/  @!P1 IMAD.SHL.U32 R241, R241, 0x4, RZ ;  /* 0x00000004f1f19824 */ /* 0x000fe400078e00ff */
[----:B------:R-:W-:Y:S02]  /*2c90*/  IMAD R252, R5, 0xc, R240 ;  /* 0x0000000c05fc7824 */ /* 0x000fe400078e02f0 */
[----:B---3--:R-:W-:Y:S02]  /*2ca0*/  @!P1 IMAD R244, R9, c[0x0][0x1d8], RZ ;  /* 0x0000760009f49a24 */ /* 0x008fe400078e02ff */
[----:B------:R-:W3:Y:S03]  /*2cb0*/  @!P1 LDG.E R9, [R242.64] ;  /* 0x00000024f2099981 */ /* 0x000ee6000c1e1900 */
[----:B------:R-:W-:-:S05]  /*2cc0*/  @!P1 SHF.L.U32 R244, R244, 0x7, RZ ;  /* 0x00000007f4f49819 */ /* 0x000fca00000006ff */
[----:B------:R-:W-:Y:S02]  /*2cd0*/  @!P1 IMAD R244, R244, c[0x0][0x1d4], R241 ;  /* 0x00007500f4f49a24 */ /* 0x000fe400078e02f1 */
[----:B--2---:R-:W-:Y:S02]  /*2ce0*/  @!P1 IMAD R241, R8, c[0x0][0x1d8], RZ ;  /* 0x0000760008f19a24 */ /* 0x004fe400078e02ff */
[----:B------:R-:W2:Y:S02]  /*2cf0*/  @!P1 LDG.E R8, [R242.64] ;  /* 0x00000024f2089981 */ /* 0x000ea4000c1e1900 */
[----:B0-----:R-:W-:Y:S02]  /*2d00*/  @!P1 IMAD.SHL.U32 R246, R241, 0x80, RZ ;  /* 0x00000080f1f69824 */ /* 0x001fe400078e00ff */
[----:B------:R-:W-:-:S04]  /*2d10*/  @!P1 IMAD.SHL.U32 R241, R252, 0x4, RZ ;  /* 0x00000004fcf19824 */ /* 0x000fc800078e00ff */
[----:B------:R-:W-:Y:S01]  /*2d20*/  @!P1 IMAD R246, R246, c[0x0][0x1d4], R241 ;  /* 0x00007500f6f69a24 */ /* 0x000fe200078e02f1 */
[----:B------:R-:W-:-:S04]  /*2d30*/  @!P1 IADD3 R241, P0, R0, R244, RZ ;  /* 0x000000f400f19210 */ /* 0x000fc80007f1e0ff */
[----:B------:R-:W-:Y:S02]  /*2d40*/  @!P1 LEA.HI.X.SX32 R245, R244, R3, 0x1, P0 ;  /* 0x00000003f4f59211 */ /* 0x000fe400000f0eff */
[----:B------:R-:W-:-:S04]  /*2d50*/  @!P1 LEA R244, P0, R241, c[0x0][0x198], 0x2 ;  /* 0x00006600f1f49a11 */ /* 0x000fc800078010ff */
[----:B------:R-:W-:-:S05]  /*2d60*/  @!P1 LEA.HI.X R245, R241, c[0x0][0x19c], R245, 0x2, P0 ;  /* 0x00006700f1f59a11 */ /* 0x000fca00000f14f5 */
[----:B------:R4:W5:Y:S02]  /*2d70*/  @!P1 LDG.E.128 R156, [R244.64] ;  /* 0x00000024f49c9981 */ /* 0x000964000c1e1d00 */
[----:B----4-:R-:W-:Y:S02]  /*2d80*/  @!P1 IMAD R245, R7, c[0x0][0x1d8], RZ ;  /* 0x0000760007f59a24 */ /* 0x010fe400078e02ff */
[----:B------:R-:W4:Y:S01]  /*2d90*/  @!P1 LDG.E R7, [R242.64] ;  /* 0x00000024f2079981 */ /* 0x000f22000c1e1900 */
[----:B------:R-:W-:-:S04]  /*2da0*/  @!P1 IADD3 R241, P0, R0, R246, RZ ;  /* 0x000000f600f19210 */ /* 0x000fc80007f1e0ff */
[----:B------:R-:W-:Y:S02]  /*2db0*/  @!P1 LEA.HI.X.SX32 R247, R246, R3, 0x1, P0 ;  /* 0x00000003f6f79211 */ /* 0x000fe400000f0eff */
[----:B------:R-:W-:-:S04]  /*2dc0*/  @!P1 LEA R246, P0, R241, c[0x0][0x198], 0x2 ;  /* 0x00006600f1f69a11 */ /* 0x000fc800078010ff */
[----:B------:R-:W-:Y:S02]  /*2dd0*/  @!P1 LEA.HI.X R247, R241, c[0x0][0x19c], R247, 0x2, P0 ;  /* 0x00006700f1f79a11 */ /* 0x000fe400000f14f7 */
[----:B------:R-:W-:Y:S02]  /*2de0*/  IADD3 R241, R252, c[0x0][0x1d4], RZ ;  /* 0x00007500fcf17a10 */ /* 0x000fe40007ffe0ff */
[----:B------:R-:W-:Y:S01]  /*2df0*/  @!P1 SHF.L.U32 R245, R245, 0x7, RZ ;  /* 0x00000007f5f59819 */ /* 0x000fe200000006ff */
[----:B------:R0:W5:Y:S02]  /*2e00*/  @!P1 LDG.E.128 R160, [R246.64] ;  /* 0x00000024f6a09981 */ /* 0x000164000c1e1d00 */
[----:B------:R-:W-:-:S04]  /*2e10*/  @!P1 IMAD.SHL.U32 R244, R241, 0x4, RZ ;  /* 0x00000004f1f49824 */ /* 0x000fc800078e00ff */
[----:B------:R-:W-:Y:S02]  /*2e20*/  @!P1 IMAD R244, R245, c[0x0][0x1d4], R244 ;  /* 0x00007500f5f49a24 */ /* 0x000fe400078e02f4 */
[----:B------:R-:W-:Y:S02]  /*2e30*/  @!P1 IMAD R245, R6, c[0x0][0x1d8], RZ ;  /* 0x0000760006f59a24 */ /* 0x000fe400078e02ff */
[----:B------:R-:W2:Y:S01]  /*2e40*/  @!P1 LDG.E R6, [R242.64] ;  /* 0x00000024f2069981 */ /* 0x000ea2000c1e1900 */
[----:B0-----:R-:W-:Y:S01]  /*2e50*/  IADD3 R247, R241, c[0x0][0x1d4], RZ ;  /* 0x00007500f1f77a10 */ /* 0x001fe20007ffe0ff */
[----:B------:R-:W-:Y:S01]  /*2e60*/  @!P1 IMAD.SHL.U32 R252, R245, 0x80, RZ ;  /* 0x00000080f5fc9824 */ /* 0x000fe200078e00ff */
[----:B------:R-:W-:Y:S02]  /*2e70*/  @!P1 IADD3 R241, P0, R0, R244, RZ ;  /* 0x000000f400f19210 */ /* 0x000fe40007f1e0ff */
[----:B------:R-:W-:Y:S02]  /*2e80*/  @!P1 SHF.L.U32 R246, R247, 0x2, RZ ;  /* 0x00000002f7f69819 */ /* 0x000fe400000006ff */
[----:B------:R-:W-:-:S02]  /*2e90*/  @!P1 LEA.HI.X.SX32 R245, R244, R3, 0x1, P0 ;  /* 0x00000003f4f59211 */ /* 0x000fc400000f0eff */
[----:B------:R-:W-:Y:S01]  /*2ea0*/  @!P1 LEA R244, P0, R241, c[0x0][0x198], 0x2 ;  /* 0x00006600f1f49a11 */ /* 0x000fe200078010ff */
[----:B------:R-:W-:-:S03]  /*2eb0*/  @!P1 IMAD R246, R252, c[0x0][0x1d4], R246 ;  /* 0x00007500fcf69a24 */ /* 0x000fc600078e02f6 */
[----:B------:R-:W-:Y:S02]  /*2ec0*/  @!P1 LEA.HI.X R245, R241, c[0x0][0x19c], R245, 0x2, P0 ;  /* 0x00006700f1f59a11 */ /* 0x000fe400000f14f5 */
[----:B------:R-:W-:-:S03]  /*2ed0*/  @!P1 IADD3 R241, P0, R0, R246, RZ ;  /* 0x000000f600f19210 */ /* 0x000fc60007f1e0ff */
[----:B------:R0:W5:Y:S01]  /*2ee0*/  @!P1 LDG.E.128 R164, [R244.64] ;  /* 0x00000024f4a49981 */ /* 0x000162000c1e1d00 */
[----:B------:R-:W-:Y:S02]  /*2ef0*/  @!P1 LEA.HI.X.SX32 R246, R246, R3, 0x1, P0 ;  /* 0x00000003f6f69211 */ /* 0x000fe400000f0eff */
[----:B0-----:R-:W-:-:S04]  /*2f00*/  @!P1 LEA R244, P0, R241, c[0x0][0x198], 0x2 ;  /* 0x00006600f1f49a11 */ /* 0x001fc800078010ff */
[----:B------:R-:W-:Y:S02]  /*2f10*/  @!P1 LEA.HI.X R245, R241, c[0x0][0x19c], R246, 0x2, P0 ;  /* 0x00006700f1f59a11 */ /* 0x000fe400000f14f6 */
[----:B------:R-:W-:-:S03]  /*2f20*/  IADD3 R241, R247, c[0x0][0x1d4], RZ ;  /* 0x00007500f7f17a10 */ /* 0x000fc60007ffe0ff */
[----:B------:R0:W5:Y:S01]  /*2f30*/  @!P1 LDG.E.128 R168, [R244.64] ;  /* 0x00000024f4a89981 */ /* 0x000162000c1e1d00 */
[----:B------:R-:W-:-:S03]  /*2f40*/  @!P1 IMAD R246, R4, c[0x0][0x1d8], RZ ;  /* 0x0000760004f69a24 */ /* 0x000fc600078e02ff */
[----:B------:R-:W2:Y:S01]  /*2f50*/  @!P1 LDG.E R4, [R242.64] ;  /* 0x00000024f2049981 */ /* 0x000ea2000c1e1900 */
[----:B0-----:R-:W-:Y:S02]  /*2f60*/  @!P1 IMAD R245, R12, c[0x0][0x1d8], RZ ;  /* 0x000076000cf59a24 */ /* 0x001fe400078e02ff */
[C---:B------:R-:W-:Y:S01]  /*2f70*/  @!P1 IMAD.SHL.U32 R244, R241.reuse, 0x4, RZ ;  /* 0x00000004f1f49824 */ /* 0x040fe200078e00ff */
[----:B------:R-:W-:Y:S01]  /*2f80*/  IADD3 R241, R241, c[0x0][0x1d4], RZ ;  /* 0x00007500f1f17a10 */ /* 0x000fe20007ffe0ff */
[----:B------:R-:W-:Y:S01]  /*2f90*/  @!P1 IMAD.SHL.U32 R245, R245, 0x80, RZ ;  /* 0x00000080f5f59824 */ /* 0x000fe200078e00ff */
[----:B------:R-:W-:Y:S01]  /*2fa0*/  UISETP.NE.U32.AND UP0, UPT, URZ, UR8, UPT ;  /* 0x000000083f00728c */ /* 0x000fe2000bf05070 */
[----:B------:R-:W-:Y:S01]  /*2fb0*/  @!P1 IMAD.SHL.U32 R246, R246, 0x80, RZ ;  /* 0x00000080f6f69824 */ /* 0x000fe200078e00ff */
[----:B------:R-:W-:Y:S01]  /*2fc0*/  @!P1 SHF.L.U32 R241, R241, 0x2, RZ ;  /* 0x00000002f1f19819 */ /* 0x000fe200000006ff */
[----:B------:R-:W-:Y:S01]  /*2fd0*/  @!P1 IMAD R244, R245, c[0x0][0x1d4], R244 ;  /* 0x00007500f5f49a24 */ /* 0x000fe200078e02f4 */
[----:B------:R0:W5:Y:S03]  /*2fe0*/  LDL.LU R12, [R1+0x6c] ;  /* 0x00006c00010c7983 */ /* 0x0001660000300800 */
[----:B------:R-:W-:Y:S01]  /*2ff0*/  @!P1 IMAD R246, R246, c[0x0][0x1d4], R241 ;  /* 0x00007500f6f69a24 */ /* 0x000fe200078e02f1 */
        /* <DEDUP_REMOVED lines=8> */
[----:B------:R-:W-:Y:S01]  /*3080*/  @!P1 LEA.HI.X R247, R241, c[0x0][0x19c], R247, 0x2, P0 ;  /* 0x00006700f1f79a11 */ /* 0x000fe200000f14f7 */
[----:B------:R-:W-:Y:S02]  /*3090*/  IMAD R241, R5, 0x11, R240 ;  /* 0x0000001105f17824 */ /* 0x000fe400078e02f0 */
[----:B-1----:R-:W-:Y:S02]  /*30a0*/  @!P1 IMAD R245, R11, c[0x0][0x1d8], RZ ;  /* 0x000076000bf59a24 */ /* 0x002fe400078e02ff */
[----:B------:R1:W5:Y:S01]  /*30b0*/  @!P1 LDG.E.128 R176, [R246.64] ;  /* 0x00000024f6b09981 */ /* 0x000362000c1e1d00 */
[----:B------:R-:W-:Y:S01]  /*30c0*/  @!P1 SHF.L.U32 R244, R241, 0x2, RZ ;  /* 0x00000002f1f49819 */ /* 0x000fe200000006ff */
[----:B------:R-:W-:Y:S01]  /*30d0*/  @!P1 IMAD.SHL.U32 R245, R245, 0x80, RZ ;  /* 0x00000080f5f59824 */ /* 0x000fe200078e00ff */
[----:B------:R-:W-:Y:S01]  /*30e0*/  IADD3 R252, R241, c[0x0][0x1d4], RZ ;  /* 0x00007500f1fc7a10 */ /* 0x000fe20007ffe0ff */
[----:B--2---:R-:W-:Y:S01]  /*30f0*/  @!P1 IMAD R4, R4, c[0x0][0x1d8], RZ ;  /* 0x0000760004049a24 */ /* 0x004fe200078e02ff */
[----:B------:R-:W-:Y:S01]  /*3100*/  UISETP.NE.AND.EX UP0, UPT, URZ, UR9, UPT, UP0 ;  /* 0x000000093f00728c */ /* 0x000fe2000bf05300 */
[----:B-1----:R-:W-:Y:S01]  /*3110*/  @!P1 IMAD R246, R10, c[0x0][0x1d8], RZ ;  /* 0x000076000af69a24 */ /* 0x002fe200078e02ff */
[----:B------:R0:W5:Y:S01]  /*3120*/  LDL.LU R11, [R1+0x68] ;  /* 0x00006800010b7983 */ /* 0x0001620000300800 */
[----:B------:R-:W-:-:S02]  /*3130*/  @!P1 IMAD R244, R245, c[0x0][0x1d4], R244 ;  /* 0x00007500f5f49a24 */ /* 0x000fc400078e02f4 */
[----:B------:R-:W-:Y:S01]  /*3140*/  @!P1 IMAD.SHL.U32 R246, R246, 0x80, RZ ;  /* 0x00000080f6f69824 */ /* 0x000fe200078e00ff */
[----:B------:R1:W2:Y:S01]  /*3150*/  @!P1 LDG.E R10, [R242.64] ;  /* 0x00000024f20a9981 */ /* 0x0002a2000c1e1900 */
[----:B------:R-:W-:-:S04]  /*3160*/  @!P1 IMAD.SHL.U32 R241, R252, 0x4, RZ ;  /* 0x00000004fcf19824 */ /* 0x000fc800078e00ff */
[----:B------:R-:W-:Y:S01]  /*3170*/  @!P1 IMAD R246, R246, c[0x0][0x1d4], R241 ;  /* 0x00007500f6f69a24 */ /* 0x000fe200078e02f1 */
[----:B------:R-:W-:-:S04]  /*3180*/  @!P1 IADD3 R241, P0, R0, R244, RZ ;  /* 0x000000f400f19210 */ /* 0x000fc80007f1e0ff */
[----:B------:R-:W-:Y:S02]  /*3190*/  @!P1 LEA.HI.X.SX32 R245, R244, R3, 0x1, P0 ;  /* 0x00000003f4f59211 */ /* 0x000fe400000f0eff */
[----:B------:R-:W-:-:S04]  /*31a0*/  @!P1 LEA R244, P0, R241, c[0x0][0x198], 0x2 ;  /* 0x00006600f1f49a11 */ /* 0x000fc800078010ff */
[----:B------:R-:W-:-:S05]  /*31b0*/  @!P1 LEA.HI.X R245, R241, c[0x0][0x19c], R245, 0x2, P0 ;  /* 0x00006700f1f59a11 */ /* 0x000fca00000f14f5 */
[----:B------:R3:W5:Y:S01]  /*31c0*/  @!P1 LDG.E.128 R180, [R244.64] ;  /* 0x00000024f4b49981 */ /* 0x000762000c1e1d00 */
[----:B------:R-:W-:Y:S01]  /*31d0*/  @!P1 IADD3 R241, P0, R0, R246, RZ ;  /* 0x000000f600f19210 */ /* 0x000fe20007f1e0ff */
[----:B---3--:R-:W-:Y:S02]  /*31e0*/  @!P1 IMAD R245, R9, c[0x0][0x1d8], RZ ;  /* 0x0000760009f59a24 */ /* 0x008fe400078e02ff */
[----:B------:R1:W3:Y:S01]  /*31f0*/  @!P1 LDG.E R9, [R242.64] ;  /* 0x00000024f2099981 */ /* 0x0002e2000c1e1900 */
[----:B------:R-:W-:Y:S02]  /*3200*/  @!P1 LEA.HI.X.SX32 R247, R246, R3, 0x1, P0 ;  /* 0x00000003f6f79211 */ /* 0x000fe400000f0eff */
[----:B------:R-:W-:-:S04]  /*3210*/  @!P1 LEA R246, P0, R241, c[0x0][0x198], 0x2 ;  /* 0x00006600f1f69a11 */ /* 0x000fc800078010ff */
[----:B------:R-:W-:Y:S02]  /*3220*/  @!P1 LEA.HI.X R247, R241, c[0x0][0x19c], R247, 0x2, P0 ;  /* 0x00006700f1f79a11 */ /* 0x000fe400000f14f7 */
[----:B------:R-:W-:Y:S02]  /*3230*/  IADD3 R241, R252, c[0x0][0x1d4], RZ ;  /* 0x00007500fcf17a10 */ /* 0x000fe40007ffe0ff */
[----:B------:R-:W-:Y:S01]  /*3240*/  @!P1 SHF.L.U32 R245, R245, 0x7, RZ ;  /* 0x00000007f5f59819 */ /* 0x000fe200000006ff */
[----:B------:R4:W5:Y:S02]  /*3250*/  @!P1 LDG.E.128 R184, [R246.64] ;  /* 0x00000024f6b89981 */ /* 0x000964000c1e1d00 */
[C---:B------:R-:W-:Y:S01]  /*3260*/  @!P1 IMAD.SHL.U32 R244, R241.reuse, 0x4, RZ ;  /* 0x00000004f1f49824 */ /* 0x040fe200078e00ff */
[----:B------:R-:W-:-:S03]  /*3270*/  IADD3 R241, R241, c[0x0][0x1d4], RZ ;  /* 0x00007500f1f17a10 */ /* 0x000fc60007ffe0ff */
[----:B------:R-:W-:Y:S01]  /*3280*/  @!P1 IMAD R244, R245, c[0x0][0x1d4], R244 ;  /* 0x00007500f5f49a24 */ /* 0x000fe200078e02f4 */
[----:B------:R-:W-:Y:S01]  /*3290*/  IADD3 R245, R241, c[0x0][0x1d4], RZ ;  /* 0x00007500f1f57a10 */ /* 0x000fe20007ffe0ff */
[----:B----4-:R-:W-:Y:S02]  /*32a0*/  @!P1 IMAD R247, R7, c[0x0][0x1d8], RZ ;  /* 0x0000760007f79a24 */ /* 0x010fe400078e02ff */
[----:B------:R-:W-:Y:S01]  /*32b0*/  @!P1 IMAD.SHL.U32 R246, R241, 0x4, RZ ;  /* 0x00000004f1f69824 */ /* 0x000fe200078e00ff */
[----:B------:R-:W-:Y:S01]  /*32c0*/  @!P1 SHF.L.U32 R241, R245, 0x2, RZ ;  /* 0x00000002f5f19819 */ /* 0x000fe200000006ff */
[----:B------:R-:W-:Y:S01]  /*32d0*/  @!P1 IMAD R252, R8, c[0x0][0x1d8], RZ ;  /* 0x0000760008fc9a24 */ /* 0x000fe200078e02ff */
[----:B------:R1:W4:Y:S01]  /*32e0*/  @!P1 LDG.E R7, [R242.64] ;  /* 0x00000024f2079981 */ /* 0x000322000c1e1900 */
[----:B------:R-:W-:Y:S02]  /*32f0*/  @!P1 IMAD.SHL.U32 R247, R247, 0x80, RZ ;  /* 0x00000080f7f79824 */ /* 0x000fe400078e00ff */
[----:B------:R-:W-:Y:S01]  /*3300*/  @!P1 IMAD.SHL.U32 R245, R252, 0x80, RZ ;  /* 0x00000080fcf59824 */ /* 0x000fe200078e00ff */
[----:B------:R1:W4:Y:S01]  /*3310*/  @!P1 LDG.E R8, [R242.64] ;  /* 0x00000024f2089981 */ /* 0x000322000c1e1900 */
[----:B------:R-:W-:Y:S01]  /*3320*/  @!P1 IMAD R252, R247, c[0x0][0x1d4], R241 ;  /* 0x00007500f7fc9a24 */ /* 0x000fe200078e02f1 */
[----:B------:R-:W-:Y:S01]  /*3330*/  @!P1 IADD3 R241, P0, R0, R244, RZ ;  /* 0x000000f400f19210 */ /* 0x000fe20007f1e0ff */
[----:B------:R-:W-:-:S03]  /*3340*/  @!P1 IMAD R246, R245, c[0x0][0x1d4], R246 ;  /* 0x00007500f5f69a24 */ /* 0x000fc600078e02f6 */
        /* <DEDUP_REMOVED lines=8> */
[----:B------:R-:W-:-:S03]  /*33d0*/  @!P1 IADD3 R241, P0, R0, R252, RZ ;  /* 0x000000fc00f19210 */ /* 0x000fc60007f1e0ff */
[----:B------:R1:W5:Y:S01]  /*33e0*/  @!P1 LDG.E.128 R192, [R246.64] ;  /* 0x00000024f6c09981 */ /* 0x000362000c1e1d00 */
[----:B0-----:R-:W-:Y:S02]  /*33f0*/  @!P1 LEA.HI.X.SX32 R245, R252, R3, 0x1, P0 ;  /* 0x00000003fcf59211 */ /* 0x001fe400000f0eff */
[C---:B------:R-:W-:Y:S01]  /*3400*/  @!P1 LEA R244, P0, R241.reuse, c[0x0][0x198], 0x2 ;  /* 0x00006600f1f49a11 */ /* 0x040fe200078010ff */
[----:B------:R0:W4:Y:S03]  /*3410*/  @!P1 LDG.E R252, [R242.64] ;  /* 0x00000024f2fc9981 */ /* 0x000126000c1e1900 */
[----:B------:R-:W-:Y:S01]  /*3420*/  @!P1 LEA.HI.X R245, R241, c[0x0][0x19c], R245, 0x2, P0 ;  /* 0x00006700f1f59a11 */ /* 0x000fe200000f14f5 */
[----:B------:R-:W-:Y:S02]  /*3430*/  @!P1 IMAD R241, R6, c[0x0][0x1d8], RZ ;  /* 0x0000760006f19a24 */ /* 0x000fe400078e02ff */
[----:B------:R0:W4:Y:S01]  /*3440*/  @!P1 LDG.E R6, [R242.64] ;  /* 0x00000024f2069981 */ /* 0x000122000c1e1900 */
[----:B-1----:R-:W-:-:S02]  /*3450*/  IMAD R247, R5, 0x16, R240 ;  /* 0x0000001605f77824 */ /* 0x002fc400078e02f0 */
[----:B------:R-:W-:Y:S01]  /*3460*/  @!P1 SHF.L.U32 R246, R241, 0x7, RZ ;  /* 0x00000007f1f69819 */ /* 0x000fe200000006ff */
[----:B------:R0:W4:Y:S01]  /*3470*/  @!P1 LDG.E R5, [R242.64] ;  /* 0x00000024f2059981 */ /* 0x000122000c1e1900 */
[----:B------:R-:W-:-:S03]  /*3480*/  @!P1 IMAD.SHL.U32 R241, R247, 0x4, RZ ;  /* 0x00000004f7f19824 */ /* 0x000fc600078e00ff */
[----:B------:R1:W5:Y:S01]  /*3490*/  @!P1 LDG.E.128 R196, [R244.64] ;  /* 0x00000024f4c49981 */ /* 0x000362000c1e1d00 */
[----:B------:R-:W-:-:S05]  /*34a0*/  @!P1 IMAD R246, R246, c[0x0][0x1d4], R241 ;  /* 0x00007500f6f69a24 */ /* 0x000fca00078e02f1 */
[----:B------:R-:W-:-:S04]  /*34b0*/  @!P1 IADD3 R241, P0, R0, R246, RZ ;  /* 0x000000f600f19210 */ /* 0x000fc80007f1e0ff */
[----:B------:R-:W-:Y:S02]  /*34c0*/  @!P1 LEA.HI.X.SX32 R246, R246, R3, 0x1, P0 ;  /* 0x00000003f6f69211 */ /* 0x000fe400000f0eff */
[----:B-1----:R-:W-:-:S04]  /*34d0*/  @!P1 LEA R244, P0, R241, c[0x0][0x198], 0x2 ;  /* 0x00006600f1f49a11 */ /* 0x002fc800078010ff */
[----:B------:R-:W-:Y:S01]  /*34e0*/  @!P1 LEA.HI.X R245, R241, c[0x0][0x19c], R246, 0x2, P0 ;  /* 0x00006700f1f59a11 */ /* 0x000fe200000f14f6 */
[----:B------:R-:W-:Y:S02]  /*34f0*/  @!P1 IMAD.SHL.U32 R246, R4, 0x80, RZ ;  /* 0x0000008004f69824 */ /* 0x000fe400078e00ff */
[----:B------:R0:W4:Y:S01]  /*3500*/  @!P1 LDG.E R4, [R242.64] ;  /* 0x00000024f2049981 */ /* 0x000122000c1e1900 */
[----:B------:R-:W-:-:S03]  /*3510*/  IADD3 R247, R247, c[0x0][0x1d4], RZ ;  /* 0x00007500f7f77a10 */ /* 0x000fc60007ffe0ff */
[----:B------:R1:W5:Y:S01]  /*3520*/  @!P1 LDG.E.128 R200, [R244.64] ;  /* 0x00000024f4c89981 */ /* 0x000362000c1e1d00 */
[----:B------:R-:W-:-:S05]  /*3530*/  @!P1 SHF.L.U32 R241, R247, 0x2, RZ ;  /* 0x00000002f7f19819 */ /* 0x000fca00000006ff */
[----:B------:R-:W-:-:S05]  /*3540*/  @!P1 IMAD R241, R246, c[0x0][0x1d4], R241 ;  /* 0x00007500f6f19a24 */ /* 0x000fca00078e02f1 */
[----:B0-----:R-:W-:-:S04]  /*3550*/  @!P1 IADD3 R243, P0, R0, R241, RZ ;  /* 0x000000f100f39210 */ /* 0x001fc80007f1e0ff */
[----:B------:R-:W-:Y:S02]  /*3560*/  @!P1 LEA.HI.X.SX32 R241, R241, R3, 0x1, P0 ;  /* 0x00000003f1f19211 */ /* 0x000fe400000f0eff */
[----:B------:R-:W-:-:S04]  /*3570*/  @!P1 LEA R242, P0, R243, c[0x0][0x198], 0x2 ;  /* 0x00006600f3f29a11 */ /* 0x000fc800078010ff */
[----:B------:R-:W-:Y:S02]  /*3580*/  @!P1 LEA.HI.X R243, R243, c[0x0][0x19c], R241, 0x2, P0 ;  /* 0x00006700f3f39a11 */ /* 0x000fe400000f14f1 */
[----:B------:R-:W-:-:S03]  /*3590*/  IADD3 R241, R247, c[0x0][0x1d4], RZ ;  /* 0x00007500f7f17a10 */ /* 0x000fc60007ffe0ff */
[----:B------:R0:W5:Y:S01]  /*35a0*/  @!P1 LDG.E.128 R204, [R242.64] ;  /* 0x00000024f2cc9981 */ /* 0x000162000c1e1d00 */
[C---:B------:R-:W-:Y:S01]  /*35b0*/  IADD3 R246, R241.reuse, c[0x0][0x1d4], RZ ;  /* 0x00007500f1f67a10 */ /* 0x040fe20007ffe0ff */
[----:B0-----:R-:W-:-:S04]  /*35c0*/  @!P1 IMAD.SHL.U32 R243, R241, 0x4, RZ ;  /* 0x00000004f1f39824 */ /* 0x001fc800078e00ff */
[----:B------:R-:W-:Y:S02]  /*35d0*/  @!P1 IMAD.SHL.U32 R241, R246, 0x4, RZ ;  /* 0x00000004f6f19824 */ /* 0x000fe400078e00ff */
[----:B------:R-:W-:Y:S02]  /*35e0*/  IMAD.MOV.U32 R247, RZ, RZ, c[0x0][0x1d4] ;  /* 0x00007500fff77624 */ /* 0x000fe400078e00ff */
[----:B--2---:R-:W-:Y:S02]  /*35f0*/  @!P1 IMAD R242, R10, c[0x0][0x1d8], RZ ;  /* 0x000076000af29a24 */ /* 0x004fe400078e02ff */
[----:B------:R0:W5:Y:S02]  /*3600*/  LDL.LU R10, [R1+0x64] ;  /* 0x00006400010a7983 */ /* 0x0001640000300800 */
[----:B------:R-:W-:-:S04]  /*3610*/  @!P1 IMAD.SHL.U32 R242, R242, 0x80, RZ ;  /* 0x00000080f2f29824 */ /* 0x000fc800078e00ff */
[----:B------:R-:W-:Y:S02]  /*3620*/  @!P1 IMAD R243, R242, c[0x0][0x1d4], R243 ;  /* 0x00007500f2f39a24 */ /* 0x000fe400078e02f3 */
[----:B---3--:R-:W-:Y:S02]  /*3630*/  @!P1 IMAD R242, R9, c[0x0][0x1d8], RZ ;  /* 0x0000760009f29a24 */ /* 0x008fe400078e02ff */
[----:B------:R0:W5:Y:S03]  /*3640*/  LDL.LU R9, [R1+0x60] ;  /* 0x0000600001097983 */ /* 0x0001660000300800 */
[----:B------:R-:W-:-:S05]  /*3650*/  @!P1 SHF.L.U32 R242, R242, 0x7, RZ ;  /* 0x00000007f2f29819 */ /* 0x000fca00000006ff */
[----:B-1----:R-:W-:Y:S01]  /*3660*/  @!P1 IMAD R244, R242, c[0x0][0x1d4], R241 ;  /* 0x00007500f2f49a24 */ /* 0x002fe200078e02f1 */
        /* <DEDUP_REMOVED lines=10> */
[----:B----4-:R-:W-:Y:S02]  /*3710*/  @!P1 IMAD R243, R8, c[0x0][0x1d8], RZ ;  /* 0x0000760008f39a24 */ /* 0x010fe400078e02ff */
[----:B------:R1:W5:Y:S01]  /*3720*/  @!P1 LDG.E.128 R212, [R244.64] ;  /* 0x00000024f4d49981 */ /* 0x000362000c1e1d00 */
[----:B------:R-:W-:Y:S01]  /*3730*/  @!P1 SHF.L.U32 R241, R241, 0x2, RZ ;  /* 0x00000002f1f19819 */ /* 0x000fe200000006ff */
[----:B------:R-:W-:Y:S02]  /*3740*/  @!P1 IMAD.SHL.U32 R243, R243, 0x80, RZ ;  /* 0x00000080f3f39824 */ /* 0x000fe400078e00ff */
[----:B------:R0:W5:Y:S02]  /*3750*/  LDL.LU R8, [R1+0x5c] ;  /* 0x00005c0001087983 */ /* 0x0001640000300800 */
[----:B------:R-:W-:-:S02]  /*3760*/  @!P1 IMAD R243, R243, c[0x0][0x1d4], R241 ;  /* 0x00007500f3f39a24 */ /* 0x000fc400078e02f1 */
[----:B-1----:R-:W-:Y:S02]  /*3770*/  IMAD R244, R247, 0x1b, R240 ;  /* 0x0000001bf7f47824 */ /* 0x002fe400078e02f0 */
[----:B------:R-:W-:Y:S01]  /*3780*/  @!P1 IMAD R240, R7, c[0x0][0x1d8], RZ ;  /* 0x0000760007f09a24 */ /* 0x000fe200078e02ff */
[----:B------:R-:W-:Y:S01]  /*3790*/  @!P1 IADD3 R241, P0, R0, R243, RZ ;  /* 0x000000f300f19210 */ /* 0x000fe20007f1e0ff */
[----:B------:R0:W5:Y:S01]  /*37a0*/  LDL.LU R7, [R1+0x58] ;  /* 0x0000580001077983 */ /* 0x0001620000300800 */
[----:B------:R-:W-:Y:S01]  /*37b0*/  @!P1 SHF.L.U32 R242, R244, 0x2, RZ ;  /* 0x00000002f4f29819 */ /* 0x000fe200000006ff */
[----:B------:R-:W-:Y:S01]  /*37c0*/  @!P1 IMAD.SHL.U32 R240, R240, 0x80, RZ ;  /* 0x00000080f0f09824 */ /* 0x000fe200078e00ff */
[----:B------:R-:W-:-:S03]  /*37d0*/  @!P1 LEA.HI.X.SX32 R243, R243, R3, 0x1, P0 ;  /* 0x00000003f3f39211 */ /* 0x000fc600000f0eff */
[----:B------:R-:W-:Y:S01]  /*37e0*/  @!P1 IMAD R242, R240, c[0x0][0x1d4], R242 ;  /* 0x00007500f0f29a24 */ /* 0x000fe200078e02f2 */
[----:B------:R-:W-:-:S04]  /*37f0*/  @!P1 LEA R240, P0, R241, c[0x0][0x198], 0x2 ;  /* 0x00006600f1f09a11 */ /* 0x000fc800078010ff */
[----:B------:R-:W-:Y:S02]  /*3800*/  @!P1 LEA.HI.X R241, R241, c[0x0][0x19c], R243, 0x2, P0 ;  /* 0x00006700f1f19a11 */ /* 0x000fe400000f14f3 */
[----:B------:R-:W-:-:S03]  /*3810*/  @!P1 IADD3 R243, P0, R0, R242, RZ ;  /* 0x000000f200f39210 */ /* 0x000fc60007f1e0ff */
[----:B------:R1:W5:Y:S01]  /*3820*/  @!P1 LDG.E.128 R216, [R240.64] ;  /* 0x00000024f0d89981 */ /* 0x000362000c1e1d00 */
[----:B------:R-:W-:Y:S02]  /*3830*/  @!P1 LEA.HI.X.SX32 R245, R242, R3, 0x1, P0 ;  /* 0x00000003f2f59211 */ /* 0x000fe400000f0eff */
[----:B------:R-:W-:-:S04]  /*3840*/  @!P1 LEA R242, P0, R243, c[0x0][0x198], 0x2 ;  /* 0x00006600f3f29a11 */ /* 0x000fc800078010ff */
[----:B------:R-:W-:Y:S02]  /*3850*/  @!P1 LEA.HI.X R243, R243, c[0x0][0x19c], R245, 0x2, P0 ;  /* 0x00006700f3f39a11 */ /* 0x000fe400000f14f5 */
[----:B-1----:R-:W-:Y:S01]  /*3860*/  IADD3 R240, R244, c[0x0][0x1d4], RZ ;  /* 0x00007500f4f07a10 */ /* 0x002fe20007ffe0ff */
[----:B------:R-:W-:Y:S02]  /*3870*/  @!P1 IMAD R241, R6, c[0x0][0x1d8], RZ ;  /* 0x0000760006f19a24 */ /* 0x000fe400078e02ff */
[----:B------:R1:W5:Y:S02]  /*3880*/  @!P1 LDG.E.128 R220, [R242.64] ;  /* 0x00000024f2dc9981 */ /* 0x000364000c1e1d00 */
[----:B------:R-:W-:Y:S01]  /*3890*/  @!P1 IMAD.SHL.U32 R241, R241, 0x80, RZ ;  /* 0x00000080f1f19824 */ /* 0x000fe200078e00ff */
[C---:B------:R-:W-:Y:S01]  /*38a0*/  IADD3 R244, R240.reuse, c[0x0][0x1d4], RZ ;  /* 0x00007500f0f47a10 */ /* 0x040fe20007ffe0ff */
[----:B------:R0:W5:Y:S01]  /*38b0*/  LDL.LU R6, [R1+0x54] ;  /* 0x0000540001067983 */ /* 0x0001620000300800 */
[----:B-1----:R-:W-:-:S04]  /*38c0*/  @!P1 IMAD.SHL.U32 R243, R240, 0x4, RZ ;  /* 0x00000004f0f39824 */ /* 0x002fc800078e00ff */
[----:B------:R-:W-:Y:S02]  /*38d0*/  @!P1 IMAD R243, R241, c[0x0][0x1d4], R243 ;  /* 0x00007500f1f39a24 */ /* 0x000fe400078e02f3 */
[----:B------:R-:W-:Y:S02]  /*38e0*/  @!P1 IMAD R241, R252, c[0x0][0x1d8], RZ ;  /* 0x00007600fcf19a24 */ /* 0x000fe400078e02ff */
[----:B------:R-:W-:-:S03]  /*38f0*/  @!P1 IMAD.SHL.U32 R242, R244, 0x4, RZ ;  /* 0x00000004f4f29824 */ /* 0x000fc600078e00ff */
[----:B------:R-:W-:Y:S02]  /*3900*/  @!P1 SHF.L.U32 R240, R241, 0x7, RZ ;  /* 0x00000007f1f09819 */ /* 0x000fe400000006ff */
[----:B------:R-:W-:-:S03]  /*3910*/  @!P1 IADD3 R241, P0, R0, R243, RZ ;  /* 0x000000f300f19210 */ /* 0x000fc60007f1e0ff */
[----:B------:R-:W-:Y:S01]  /*3920*/  @!P1 IMAD R242, R240, c[0x0][0x1d4], R242 ;  /* 0x00007500f0f29a24 */ /* 0x000fe200078e02f2 */
        /* <DEDUP_REMOVED lines=8> */
[----:B-1----:R-:W-:-:S04]  /*39b0*/  @!P1 IMAD R240, R5, c[0x0][0x1d8], RZ ;  /* 0x0000760005f09a24 */ /* 0x002fc800078e02ff */
[----:B------:R1:W5:Y:S01]  /*39c0*/  @!P1 LDG.E.128 R228, [R242.64] ;  /* 0x00000024f2e49981 */ /* 0x000362000c1e1d00 */
[----:B------:R-:W-:Y:S01]  /*39d0*/  PLOP3.LUT P0, PT, PT, PT, UP0, 0x80, 0x0 ;  /* 0x000000000000781c */ /* 0x000fe20003f0f008 */
[----:B------:R-:W-:Y:S02]  /*39e0*/  @!P1 IMAD.SHL.U32 R240, R240, 0x80, RZ ;  /* 0x00000080f0f09824 */ /* 0x000fe400078e00ff */
[----:B------:R-:W-:Y:S01]  /*39f0*/  @!P1 IMAD R245, R4, c[0x0][0x1d8], RZ ;  /* 0x0000760004f59a24 */ /* 0x000fe200078e02ff */
[----:B------:R0:W5:Y:S04]  /*3a00*/  LDL.LU R5, [R1+0x50] ;  /* 0x0000500001057983 */ /* 0x0001680000300800 */
[----:B------:R0:W5:Y:S01]  /*3a10*/  LDL.LU R4, [R1+0x4c] ;  /* 0x00004c0001047983 */ /* 0x0001620000300800 */
[----:B-1----:R-:W-:-:S04]  /*3a20*/  IADD3 R243, R244, c[0x0][0x1d4], RZ ;  /* 0x00007500f4f37a10 */ /* 0x002fc80007ffe0ff */
[----:B------:R-:W-:-:S05]  /*3a30*/  @!P1 SHF.L.U32 R242, R243, 0x2, RZ ;  /* 0x00000002f3f29819 */ /* 0x000fca00000006ff */
[----:B------:R-:W-:Y:S02]  /*3a40*/  @!P1 IMAD R242, R240, c[0x0][0x1d4], R242 ;  /* 0x00007500f0f29a24 */ /* 0x000fe400078e02f2 */
[----:B------:R-:W-:Y:S01]  /*3a50*/  IMAD.U32 R240, RZ, RZ, UR4 ;  /* 0x00000004fff07e24 */ /* 0x000fe2000f8e00ff */
[----:B------:R-:W-:Y:S01]  /*3a60*/  @UP0 USHF.R.S32.HI UR4, URZ, 0x1f, UR4 ;  /* 0x0000001f3f040899 */ /* 0x000fe20008011404 */
[----:B------:R-:W-:-:S03]  /*3a70*/  @P0 SHF.R.S32.HI R244, RZ, 0x1f, R2 ;  /* 0x0000001ffff40819 */ /* 0x000fc60000011402 */
[----:B------:R-:W-:Y:S02]  /*3a80*/  @P0 IADD3 R240, P2, P3, R2, c[0x0][0x200], R240 ;  /* 0x0000800002f00a10 */ /* 0x000fe40007b5e0f0 */
[----:B------:R-:W-:Y:S01]  /*3a90*/  IMAD.U32 R241, RZ, RZ, UR4 ;  /* 0x00000004fff17e24 */ /* 0x000fe2000f8e00ff */
[----:B------:R-:W-:-:S04]  /*3aa0*/  IADD3 R243, R243, c[0x0][0x1d4], RZ ;  /* 0x00007500f3f37a10 */ /* 0x000fc80007ffe0ff */
[----:B------:R-:W-:Y:S01]  /*3ab0*/  @P0 IADD3.X R241, R244, c[0x0][0x204], R241, P2, P3 ;  /* 0x00008100f4f10a10 */ /* 0x000fe200017e64f1 */
[----:B------:R-:W-:Y:S01]  /*3ac0*/  @!P1 IMAD.SHL.U32 R244, R245, 0x80, RZ ;  /* 0x00000080f5f49824 */ /* 0x000fe200078e00ff */
[----:B------:R-:W-:-:S03]  /*3ad0*/  @!P1 SHF.L.U32 R243, R243, 0x2, RZ ;  /* 0x00000002f3f39819 */ /* 0x000fc600000006ff */
[----:B------:R1:W2:Y:S02]  /*3ae0*/  @P0 LDG.E.U8 R245, [R240.64] ;  /* 0x00000024f0f50981 */ /* 0x0002a4000c1e1100 */
[----:B------:R-:W-:Y:S01]  /*3af0*/  @!P1 IMAD R244, R244, c[0x0][0x1d4], R243 ;  /* 0x00007500f4f49a24 */ /* 0x000fe200078e02f3 */
[----:B-1----:R-:W-:-:S04]  /*3b00*/  @!P1 IADD3 R241, P2, R0, R242, RZ ;  /* 0x000000f200f19210 */ /* 0x002fc80007f5e0ff */
[----:B------:R-:W-:Y:S02]  /*3b10*/  @!P1 LEA.HI.X.SX32 R242, R242, R3, 0x1, P2 ;  /* 0x00000003f2f29211 */ /* 0x000fe400010f0eff */
        /* <DEDUP_REMOVED lines=11> */
[----:B0-----:R-:W2:Y:S01]  /*3bd0*/  LDL R241, [R1+0x28] ;  /* 0x0000280001f17983 */ /* 0x001ea20000100800 */
[----:B------:R-:W-:-:S03]  /*3be0*/  ULDC.64 UR4, c[0x0][0x218] ;  /* 0x0000860000047ab9 */ /* 0x000fc60000000a00 */
[----:B------:R-:W3:Y:S04]  /*3bf0*/  LDL R242, [R1+0x38] ;  /* 0x0000380001f27983 */ /* 0x000ee80000100800 */
[----:B------:R-:W4:Y:S04]  /*3c00*/  LDL R240, [R1+0x2c] ;  /* 0x00002c0001f07983 */ /* 0x000f280000100800 */
[----:B------:R-:W4:Y:S04]  /*3c10*/  LDL R244, [R1+0x18] ;  /* 0x0000180001f47983 */ /* 0x000f280000100800 */
[----:B------:R-:W4:Y:S04]  /*3c20*/  LDL R243, [R1+0x3c] ;  /* 0x00003c0001f37983 */ /* 0x000f280000100800 */
[----:B------:R-:W4:Y:S04]  /*3c30*/  LDL R252, [R1+0x1c] ;  /* 0x00001c0001fc7983 */ /* 0x000f280000100800 */
[----:B------:R-:W4:Y:S04]  /*3c40*/  LDL R247, [R1] ;  /* 0x0000000001f77983 */ /* 0x000f280000100800 */
[----:B------:R-:W4:Y:S04]  /*3c50*/  LDL R246, [R1+0x4] ;  /* 0x0000040001f67983 */ /* 0x000f280000100800 */
[----:B------:R-:W4:Y:S01]  /*3c60*/  LDL R245, [R1+0x30] ;  /* 0x0000300001f57983 */ /* 0x000f220000100800 */
[----:B--2--5:R-:W-:-:S04]  /*3c70*/  FMUL.FTZ R241, R241, R116 ;  /* 0x00000074f1f17220 */ /* 0x024fc80000410000 */
[----:B---3--:R-:W-:Y:S02]  /*3c80*/  FFMA.FTZ R241, R242, R112, R241 ;  /* 0x00000070f2f17223 */ /* 0x008fe400000100f1 */
[----:B------:R-:W4:Y:S02]  /*3c90*/  LDL R242, [R1+0x8] ;  /* 0x0000080001f27983 */ /* 0x000f240000100800 */
[----:B----4-:R-:W-:Y:S02]  /*3ca0*/  FMUL.FTZ R240, R240, R117 ;  /* 0x00000075f0f07220 */ /* 0x010fe40000410000 */
[----:B------:R-:W-:Y:S02]  /*3cb0*/  FFMA.FTZ R241, R244, R120, R241 ;  /* 0x00000078f4f17223 */ /* 0x000fe400000100f1 */
[----:B------:R-:W3:Y:S01]  /*3cc0*/  LDL R244, [R1+0x40] ;  /* 0x0000400001f47983 */ /* 0x000ee20000100800 */
[----:B------:R-:W-:-:S03]  /*3cd0*/  FFMA.FTZ R240, R243, R113, R240 ;  /* 0x00000071f3f07223 */ /* 0x000fc600000100f0 */
[----:B------:R-:W4:Y:S01]  /*3ce0*/  LDL R243, [R1+0x20] ;  /* 0x0000200001f37983 */ /* 0x000f220000100800 */
[----:B------:R-:W-:Y:S02]  /*3cf0*/  FFMA.FTZ R240, R252, R121, R240 ;  /* 0x00000079fcf07223 */ /* 0x000fe400000100f0 */
[----:B------:R-:W-:Y:S02]  /*3d00*/  FFMA.FTZ R241, R247, R124, R241 ;  /* 0x0000007cf7f17223 */ /* 0x000fe400000100f1 */
[----:B------:R-:W-:Y:S02]  /*3d10*/  FFMA.FTZ R240, R246, R125, R240 ;  /* 0x0000007df6f07223 */ /* 0x000fe400000100f0 */
[----:B------:R-:W-:Y:S01]  /*3d20*/  FFMA.FTZ R241, R248, R128, R241 ;  /* 0x00000080f8f17223 */ /* 0x000fe200000100f1 */
[----:B------:R-:W4:Y:S01]  /*3d30*/  LDL R246, [R1+0x34] ;  /* 0x0000340001f67983 */ /* 0x000f220000100800 */
        /* <DEDUP_REMOVED lines=54> */
[----:B------:R-:W-:-:S04]  /*40a0*/  FFMA.FTZ R240, R5, R237, R240 ;  /* 0x000000ed05f07223 */ /* 0x000fc800000100f0 */
[----:B------:R-:W-:Y:S02]  /*40b0*/  FADD.FTZ R241, R241, R240 ;  /* 0x000000f0f1f17221 */ /* 0x000fe40000010000 */
[----:B------:R-:W-:Y:S02]  /*40c0*/  FMUL.FTZ R240, R245, R118 ;  /* 0x00000076f5f07220 */ /* 0x000fe40000410000 */
[----:B------:R-:W2:Y:S02]  /*40d0*/  LDL R245, [R1+0x44] ;  /* 0x0000440001f57983 */ /* 0x000ea40000100800 */
[----:B---3--:R-:W-:Y:S02]  /*40e0*/  FFMA.FTZ R240, R244, R114, R240 ;  /* 0x00000072f4f07223 */ /* 0x008fe400000100f0 */
[----:B------:R-:W3:Y:S02]  /*40f0*/  LDL R244, [R1+0x24] ;  /* 0x0000240001f47983 */ /* 0x000ee40000100800 */
[----:B----4-:R-:W-:-:S02]  /*4100*/  FFMA.FTZ R240, R243, R122, R240 ;  /* 0x0000007af3f07223 */ /* 0x010fc400000100f0 */
[----:B------:R-:W4:Y:S02]  /*4110*/  LDL R243, [R1+0xc] ;  /* 0x00000c0001f37983 */ /* 0x000f240000100800 */
        /* <DEDUP_REMOVED lines=29> */
[----:B------:R-:W-:Y:S02]  /*42f0*/  FADD.FTZ R242, R240, R241 ;  /* 0x000000f1f0f27221 */ /* 0x000fe40000010000 */
[----:B------:R-:W-:-:S04]  /*4300*/  FMUL.FTZ R240, R246, R119 ;  /* 0x00000077f6f07220 */ /* 0x000fc80000410000 */
[----:B--2---:R-:W-:Y:S01]  /*4310*/  FFMA.FTZ R240, R245, R115, R240 ;  /* 0x00000073f5f07223 */ /* 0x004fe200000100f0 */
[----:B------:R-:W-:-:S04]  /*4320*/  UISETP.NE.U32.AND UP0, UPT, URZ, UR4, UPT ;  /* 0x000000043f00728c */ /* 0x000fc8000bf05070 */
[----:B------:R-:W-:Y:S02]  /*4330*/  UISETP.NE.AND.EX UP0, UPT, URZ, UR5, UPT, UP0 ;  /* 0x000000053f00728c */ /* 0x000fe4000bf05300 */
[----:B------:R-:W-:-:S04]  /*4340*/  ULDC UR4, c[0x0][0x220] ;  /* 0x0000880000047ab9 */ /* 0x000fc80000000800 */
[----:B------:R-:W-:-:S05]  /*4350*/  PLOP3.LUT P1, PT, PT, PT, UP0, 0x80, 0x0 ;  /* 0x000000000000781c */ /* 0x000fca0003f2f008 */
[----:B------:R-:W-:Y:S01]  /*4360*/  @UP0 UIMAD UR4, UR49, UR4, UR42 ;  /* 0x00000004310402a4 */ /* 0x000fe2000f8e022a */
[----:B---3--:R-:W-:-:S04]  /*4370*/  FFMA.FTZ R240, R244, R123, R240 ;  /* 0x0000007bf4f07223 */ /* 0x008fc800000100f0 */
[----:B----4-:R-:W-:Y:S02]  /*4380*/  FFMA.FTZ R240, R243, R127, R240 ;  /* 0x0000007ff3f07223 */ /* 0x010fe400000100f0 */
[----:B------:R-:W2:Y:S02]  /*4390*/  LDL R243, [R1+0x10] ;  /* 0x0000100001f37983 */ /* 0x000ea40000100800 */
        /* <DEDUP_REMOVED lines=29> */
[----:B------:R-:W-:Y:S01]  /*4570*/  IMAD.U32 R240, RZ, RZ, UR4 ;  /* 0x00000004fff07e24 */ /* 0x000fe2000f8e00ff */
[----:B------:R-:W-:Y:S02]  /*4580*/  @UP0 UMOV UR4, 0x4 ;  /* 0x0000000400040882 */ /* 0x000fe40000000000 */
[----:B------:R-:W-:Y:S01]  /*4590*/  MOV R241, UR4 ;  /* 0x0000000400f17c02 */ /* 0x000fe20008000f00 */
[----:B------:R-:W-:Y:S01]  /*45a0*/  @P1 IMAD R240, R240, c[0x0][0x220], R2 ;  /* 0x00008800f0f01a24 */ /* 0x000fe200078e0202 */
[----:B------:R-:W-:-:S03]  /*45b0*/  ULDC.64 UR4, c[0x0][0x228] ;  /* 0x00008a0000047ab9 */ /* 0x000fc60000000a00 */
[----:B------:R-:W-:-:S06]  /*45c0*/  @P1 IMAD.WIDE R240, R240, R241, c[0x0][0x218] ;  /* 0x00008600f0f01625 */ /* 0x000fcc00078e02f1 */
[----:B------:R0:W3:Y:S01]  /*45d0*/  @P1 LDG.E R240, [R240.64] ;  /* 0x00000024f0f01981 */ /* 0x0000e2000c1e1900 */
[----:B------:R-:W-:-:S04]  /*45e0*/  UISETP.NE.U32.AND UP0, UPT, URZ, UR4, UPT ;  /* 0x000000043f00728c */ /* 0x000fc8000bf05070 */
[----:B------:R-:W-:-:S03]  /*45f0*/  UISETP.NE.AND.EX UP0, UPT, URZ, UR5, UPT, UP0 ;  /* 0x000000053f00728c */ /* 0x000fc6000bf05300 */
[----:B------:R-:W-:Y:S01]  /*4600*/  ULDC.64 UR4, c[0x0][0x228] ;  /* 0x00008a0000047ab9 */ /* 0x000fe20000000a00 */
[----:B------:R-:W-:Y:S02]  /*4610*/  FMUL.FTZ R242, R242, c[0x0][0x1f0] ;  /* 0x00007c00f2f27a20 */ /* 0x000fe40000410000 */
[----:B------:R-:W-:-:S05]  /*4620*/  PLOP3.LUT P2, PT, PT, PT, UP0, 0x80, 0x0 ;  /* 0x000000000000781c */ /* 0x000fca0003f4f008 */
[----:B------:R-:W-:Y:S02]  /*4630*/  @UP0 UMOV UR7, 0x4 ;  /* 0x0000000400070882 */ /* 0x000fe40000000000 */
[----:B------:R-:W-:-:S06]  /*4640*/  @UP0 UIMAD.WIDE UR4, UR49, UR7, UR4 ;  /* 0x00000007310402a5 */ /* 0x000fcc000f8e0204 */
[----:B0-----:R-:W-:Y:S01]  /*4650*/  MOV R241, UR5 ;  /* 0x0000000500f17c02 */ /* 0x001fe20008000f00 */
[----:B------:R-:W-:Y:S02]  /*4660*/  IMAD.MOV.U32 R244, RZ, RZ, c[0x0][0x1e8] ;  /* 0x00007a00fff47624 */ /* 0x000fe400078e00ff */
[----:B---3--:R-:W-:Y:S02]  /*4670*/  @P1 FADD.FTZ R242, R242, R240 ;  /* 0x000000f0f2f21221 */ /* 0x008fe40000010000 */
[----:B------:R-:W-:-:S06]  /*4680*/  IMAD.U32 R240, RZ, RZ, UR4 ;  /* 0x00000004fff07e24 */ /* 0x000fcc000f8e00ff */
[----:B------:R0:W3:Y:S01]  /*4690*/  @P2 LDG.E R240, [R240.64] ;  /* 0x00000024f0f02981 */ /* 0x0000e2000c1e1900 */
[----:B------:R-:W-:-:S04]  /*46a0*/  IADD3 R244, R244, c[0x0][0x210], RZ ;  /* 0x00008400f4f47a10 */ /* 0x000fc80007ffe0ff */
[----:B------:R-:W-:-:S04]  /*46b0*/  @P2 ISETP.GE.AND P1, PT, R2, R244, PT ;  /* 0x000000f40200220c */ /* 0x000fc80003f26270 */
[----:B0-----:R-:W-:-:S04]  /*46c0*/  @P2 SEL R241, RZ, UR41, P1 ;  /* 0x00000029fff12c07 */ /* 0x001fc80008800000 */
[----:B------:R-:W-:-:S06]  /*46d0*/  @P2 IADD3 R241, R241, -UR42, R2 ;  /* 0x8000002af1f12c10 */ /* 0x000fcc000fffe002 */
[----:B------:R-:W3:Y:S02]  /*46e0*/  @P2 I2F R241, R241 ;  /* 0x000000f100f12306 */ /* 0x000ee40000201400 */
[----:B---3--:R-:W-:Y:S01]  /*46f0*/  @P2 FFMA.FTZ R242, R241, R240, R242 ;  /* 0x000000f0f1f22223 */ /* 0x008fe200000100f2 */
[----:B------:R-:W-:-:S04]  /*4700*/  IADD3 R240, R2, -UR46, RZ ;  /* 0x8000002e02f07c10 */ /* 0x000fc8000fffe0ff */
[----:B--2---:R-:W-:Y:S01]  /*4710*/  @!P0 FMNMX.FTZ R243, R243, R242, !PT ;  /* 0x000000f2f3f38209 */ /* 0x004fe20007810000 */
[----:B------:R0:W-:Y:S04]  /*4720*/  STS [R240.X4+0x240], R242 ;  /* 0x000240f2f0007388 */ /* 0x0001e80000004800 */
[----:B------:R0:W-:Y:S02]  /*4730*/  @!P0 STL [R1+0x10], R243 ;  /* 0x000010f301008387 */ /* 0x0001e40000100800 */
.L_x_2283:
[----:B0-----:R-:W-:Y:S05]  /*4740*/  BSYNC B1 ;  /* 0x0000000000017941 */ /* 0x001fea0003800000 */
.L_x_2282:
[----:B------:R-:W-:-:S04]  /*4750*/  IADD3 R2, R2, 0x100, RZ ;  /* 0x0000010002027810 */ /* 0x000fc80007ffe0ff */
[----:B------:R-:W-:-:S13]  /*4760*/  ISETP.GE.AND P0, PT, R2, UR6, PT ;  /* 0x0000000602007c0c */ /* 0x000fda000bf06270 */
[----:B------:R-:W-:Y:S01]  /*4770*/  @P0 CALL.REL.NOINC `(.L_x_2281) ;  /* 0x0000001000000944 */ /* 0x000fe20003c00000 */
[----:B------:R-:W-:Y:S05]  /*4780*/  BRA `(.L_x_2284) ;  /* 0xffffdab000007947 */ /* 0x000fea000383ffff */
.L_x_2281:
[----:B------:R-:W-:Y:S05]  /*4790*/  BSYNC B0 ;  /* 0x0000000000007941 */ /* 0x000fea0003800000 */
.L_x_2280:
[----:B------:R-:W3:Y:S01]  /*47a0*/  LDL.LU R240, [R1+0x10] ;  /* 0x0000100001f07983 */ /* 0x000ee20000300800 */
[----:B------:R-:W-:Y:S03]  /*47b0*/  BSSY B0, `(.L_x_2285) ;  /* 0x000003f000007945 */ /* 0x000fe60003800000 */
[----:B-----5:R-:W4:Y:S02]  /*47c0*/  S2R R8, SR_TID.X ;  /* 0x0000000000087919 */ /* 0x020f240000002100 */
[----:B----4-:R-:W-:-:S04]  /*47d0*/  SHF.R.S32.HI R4, RZ, 0x1f, R8 ;  /* 0x0000001fff047819 */ /* 0x010fc80000011408 */
[----:B------:R-:W-:-:S04]  /*47e0*/  LEA.HI R6, R4, R8, RZ, 0x5 ;  /* 0x0000000804067211 */ /* 0x000fc800078f28ff */
[----:B------:R-:W-:-:S05]  /*47f0*/  LOP3.LUT R7, R6, 0xffffffe0, RZ, 0xc0, !PT ;  /* 0xffffffe006077812 */ /* 0x000fca00078ec0ff */
[----:B------:R-:W-:-:S05]  /*4800*/  IMAD.IADD R7, R8, 0x1, -R7 ;  /* 0x0000000108077824 */ /* 0x000fca00078e0a07 */
[C---:B------:R-:W-:Y:S02]  /*4810*/  ISETP.NE.AND P0, PT, R7.reuse, RZ, PT ;  /* 0x000000ff0700720c */ /* 0x040fe40003f05270 */
[----:B------:R-:W-:Y:S01]  /*4820*/  ISETP.GT.AND P1, PT, R7, 0x7, PT ;  /* 0x000000070700780c */ /* 0x000fe20003f24270 */
[----:B0--3--:R-:W0:Y:S02]  /*4830*/  SHFL.BFLY PT, R0, R240, 0x10, 0x1f ;  /* 0x0e001f00f0007f89 */ /* 0x009e2400000e0000 */
[----:B0-----:R-:W-:-:S05]  /*4840*/  FMNMX.FTZ R0, R0, R240, !PT ;  /* 0x000000f000007209 */ /* 0x001fca0007810000 */
[----:B------:R-:W0:Y:S02]  /*4850*/  SHFL.BFLY PT, R3, R0, 0x8, 0x1f ;  /* 0x0d001f0000037f89 */ /* 0x000e2400000e0000 */
[----:B0-----:R-:W-:Y:S02]  /*4860*/  FMNMX.FTZ R3, R0, R3, !PT ;  /* 0x0000000300037209 */ /* 0x001fe40007810000 */
[----:B------:R-:W-:-:S03]  /*4870*/  @!P0 SHF.R.S32.HI R0, RZ, 0x5, R6 ;  /* 0x00000005ff008819 */ /* 0x000fc60000011406 */
[----:B------:R-:W0:Y:S02]  /*4880*/  SHFL.BFLY PT, R2, R3, 0x4, 0x1f ;  /* 0x0c801f0003027f89 */ /* 0x000e2400000e0000 */
[----:B0-----:R-:W-:-:S05]  /*4890*/  FMNMX.FTZ R2, R3, R2, !PT ;  /* 0x0000000203027209 */ /* 0x001fca0007810000 */
[----:B------:R-:W0:Y:S02]  /*48a0*/  SHFL.BFLY PT, R5, R2, 0x2, 0x1f ;  /* 0x0c401f0002057f89 */ /* 0x000e2400000e0000 */
[----:B0-----:R-:W-:Y:S01]  /*48b0*/  FMNMX.FTZ R5, R2, R5, !PT ;  /* 0x0000000502057209 */ /* 0x001fe20007810000 */
[----:B------:R-:W-:-:S04]  /*48c0*/  IMAD.MOV.U32 R2, RZ, RZ, -0x800001 ;  /* 0xff7fffffff027424 */ /* 0x000fc800078e00ff */
[----:B------:R-:W0:Y:S02]  /*48d0*/  SHFL.BFLY PT, R4, R5, 0x1, 0x1f ;  /* 0x0c201f0005047f89 */ /* 0x000e2400000e0000 */
[----:B0-----:R-:W-:-:S05]  /*48e0*/  FMNMX.FTZ R9, R5, R4, !PT ;  /* 0x0000000405097209 */ /* 0x001fca0007810000 */
[----:B------:R0:W-:Y:S04]  /*48f0*/  @!P0 STS [R0.X4], R9 ;  /* 0x0000000900008388 */ /* 0x0001e80000004800 */
[----:B------:R-:W-:Y:S01]  /*4900*/  BAR.SYNC.DEFER_BLOCKING 0x0 ;  /* 0x0000000000007b1d */ /* 0x000fe20000010000 */
[----:B0-----:R-:W-:-:S05]  /*4910*/  HFMA2.MMA R0, -RZ, RZ, 0, 0 ;  /* 0x00000000ff007435 */ /* 0x001fca00000001ff */
[----:B------:R-:W0:Y:S04]  /*4920*/  @!P1 LDS R2, [R7.X4] ;  /* 0x0000000007029984 */ /* 0x000e280000004800 */
[----:B0-----:R-:W0:Y:S02]  /*4930*/  SHFL.BFLY PT, R3, R2, 0x4, 0x1f ;  /* 0x0c801f0002037f89 */ /* 0x001e2400000e0000 */
[----:B0-----:R-:W-:-:S05]  /*4940*/  FMNMX.FTZ R3, R3, R2, !PT ;  /* 0x0000000203037209 */ /* 0x001fca0007810000 */
[----:B------:R-:W0:Y:S02]  /*4950*/  SHFL.BFLY PT, R4, R3, 0x2, 0x1f ;  /* 0x0c401f0003047f89 */ /* 0x000e2400000e0000 */
[----:B0-----:R-:W-:-:S05]  /*4960*/  FMNMX.FTZ R4, R3, R4, !PT ;  /* 0x0000000403047209 */ /* 0x001fca0007810000 */
[----:B------:R-:W0:Y:S02]  /*4970*/  SHFL.BFLY PT, R5, R4, 0x1, 0x1f ;  /* 0x0c201f0004057f89 */ /* 0x000e2400000e0000 */
[----:B0-----:R-:W-:Y:S02]  /*4980*/  FMNMX.FTZ R5, R4, R5, !PT ;  /* 0x0000000504057209 */ /* 0x001fe40007810000 */
[----:B------:R-:W-:-:S03]  /*4990*/  IADD3 R4, R8, UR46, RZ ;  /* 0x0000002e08047c10 */ /* 0x000fc6000fffe0ff */
[----:B------:R0:W3:Y:S01]  /*49a0*/  SHFL.IDX PT, R11, R5, RZ, 0x1f ;  /* 0x00001fff050b7589 */ /* 0x0000e200000e0000 */
[----:B------:R-:W-:-:S13]  /*49b0*/  ISETP.GT.AND P1, PT, R4, UR42, PT ;  /* 0x0000002a04007c0c */ /* 0x000fda000bf24270 */
[----:B------:R-:W-:Y:S05]  /*49c0*/  @P1 BRA `(.L_x_2286) ;  /* 0x000001d000001947 */ /* 0x000fea0003800000 */
[----:B0-----:R-:W-:Y:S01]  /*49d0*/  ISETP.NE.U32.AND P0, PT, RZ, c[0x0][0x200], PT ;  /* 0x00008000ff007a0c */ /* 0x001fe20003f05070 */
[----:B------:R-:W-:-:S03]  /*49e0*/  IMAD.MOV.U32 R0, RZ, RZ, RZ ;  /* 0x000000ffff007224 */ /* 0x000fc600078e00ff */
[----:B------:R-:W-:-:S08]  /*49f0*/  ISETP.NE.AND.EX P0, PT, RZ, c[0x0][0x204], PT, P0 ;  /* 0x00008100ff007a0c */ /* 0x000fd00003f05300 */
.L_x_2290:
[----:B0-----:R-:W-:Y:S01]  /*4a00*/  IADD3 R2, R4, -UR46, RZ ;  /* 0x8000002e04027c10 */ /* 0x001fe2000fffe0ff */
[----:B------:R-:W-:Y:S03]  /*4a10*/  BSSY B1, `(.L_x_2287) ;  /* 0x0000013000017945 */ /* 0x000fe60003800000 */
[----:B------:R-:W-:Y:S01]  /*4a20*/  LEA R8, R2, 0x240, 0x2 ;  /* 0x0000024002087811 */ /* 0x000fe200078e10ff */
[----:B------:R-:W-:Y:S05]  /*4a30*/  @!P0 BRA `(.L_x_2288) ;  /* 0x000000c000008947 */ /* 0x000fea0003800000 */
[----:B------:R-:W-:Y:S01]  /*4a40*/  ULDC UR4, c[0x0][0x1d4] ;  /* 0x0000750000047ab9 */ /* 0x000fe20000000800 */
[----:B------:R-:W-:Y:S01]  /*4a50*/  SHF.R.S32.HI R3, RZ, 0x1f, R4 ;  /* 0x0000001fff037819 */ /* 0x000fe20000011404 */
[----:B------:R-:W-:-:S04]  /*4a60*/  UIMAD UR4, UR48, UR4, URZ ;  /* 0x00000004300472a4 */ /* 0x000fc8000f8e023f */
[----:B------:R-:W-:Y:S02]  /*4a70*/  USHF.R.S32.HI UR5, URZ, 0x1f, UR4 ;  /* 0x0000001f3f057899 */ /* 0x000fe40008011404 */
[----:B------:R-:W-:-:S04]  /*4a80*/  IMAD.U32 R5, RZ, RZ, UR4 ;  /* 0x00000004ff057e24 */ /* 0x000fc8000f8e00ff */
[----:B------:R-:W-:Y:S02]  /*4a90*/  MOV R10, UR5 ;  /* 0x00000005000a7c02 */ /* 0x000fe40008000f00 */
[----:B------:R-:W-:-:S04]  /*4aa0*/  IADD3 R2, P2, P3, R4, c[0x0][0x200], R5 ;  /* 0x0000800004027a10 */ /* 0x000fc80007b5e005 */
[----:B------:R-:W-:-:S05]  /*4ab0*/  IADD3.X R3, R3, c[0x0][0x204], R10, P2, P3 ;  /* 0x0000810003037a10 */ /* 0x000fca00017e640a */
[----:B------:R-:W4:Y:S02]  /*4ac0*/  LDG.E.U8 R2, [R2.64] ;  /* 0x0000002402027981 */ /* 0x000f24000c1e1100 */
[----:B----4-:R-:W-:-:S13]  /*4ad0*/  ISETP.NE.AND P2, PT, R2, RZ, PT ;  /* 0x000000ff0200720c */ /* 0x010fda0003f45270 */
[----:B------:R-:W-:Y:S01]  /*4ae0*/  @P2 IMAD.MOV.U32 R5, RZ, RZ, RZ ;  /* 0x000000ffff052224 */ /* 0x000fe200078e00ff */
[----:B------:R-:W-:Y:S05]  /*4af0*/  @P2 BRA `(.L_x_2289) ;  /* 0x0000004000002947 */ /* 0x000fea0003800000 */
.L_x_2288:
[----:B------:R-:W0:Y:S02]  /*4b00*/  LDS R2, [R8] ;  /* 0x0000000008027984 */ /* 0x000e240000000800 */
[----:B0--3--:R-:W-:-:S04]  /*4b10*/  FADD.FTZ R2, -R11, R2 ;  /* 0x000000020b027221 */ /* 0x009fc80000010100 */
[----:B------:R-:W-:-:S04]  /*4b20*/  FMUL.FTZ R2, R2, 1.4426950216293334961 ;  /* 0x3fb8aa3b02027820 */ /* 0x000fc80000410000 */
[----:B------:R0:W3:Y:S03]  /*4b30*/  MUFU.EX2 R5, R2 ;  /* 0x0000000200057308 */ /* 0x0000e60000000800 */
.L_x_2289:
[----:B------:R-:W-:Y:S05]  /*4b40*/  BSYNC B1 ;  /* 0x0000000000017941 */ /* 0x000fea0003800000 */
.L_x_2287:
[----:B---3--:R3:W-:Y:S01]  /*4b50*/  STS [R8], R5 ;  /* 0x0000000508007388 */ /* 0x0087e20000000800 */
[----:B------:R-:W-:Y:S01]  /*4b60*/  IADD3 R4, R4, 0x100, RZ ;  /* 0x0000010004047810 */ /* 0x000fe20007ffe0ff */
[----:B------:R-:W-:-:S03]  /*4b70*/  FADD.FTZ R0, R5, R0 ;  /* 0x0000000005007221 */ /* 0x000fc60000010000 */
[----:B------:R-:W-:-:S13]  /*4b80*/  ISETP.GT.AND P2, PT, R4, UR42, PT ;  /* 0x0000002a04007c0c */ /* 0x000fda000bf44270 */
[----:B---3--:R-:W-:Y:S05]  /*4b90*/  @!P2 BRA `(.L_x_2290) ;  /* 0xfffffe600000a947 */ /* 0x008fea000383ffff */
.L_x_2286:
[----:B0-----:R-:W-:Y:S05]  /*4ba0*/  BSYNC B0 ;  /* 0x0000000000007941 */ /* 0x001fea0003800000 */
.L_x_2285:
[----:B------:R-:W0:Y:S04]  /*4bb0*/  SHFL.BFLY PT, R3, R0, 0x10, 0x1f ;  /* 0x0e001f0000037f89 */ /* 0x000e2800000e0000 */
[----:B---3--:R-:W3:Y:S01]  /*4bc0*/  S2R R11, SR_TID.X ;  /* 0x00000000000b7919 */ /* 0x008ee20000002100 */
[----:B0-----:R-:W-:Y:S01]  /*4bd0*/  FADD.FTZ R3, R3, R0 ;  /* 0x0000000003037221 */ /* 0x001fe20000010000 */
[----:B---3--:R-:W-:-:S04]  /*4be0*/  LOP3.LUT P0, R8, R11, 0x1f, RZ, 0xc0, !PT ;  /* 0x0000001f0b087812 */ /* 0x008fc8000780c0ff */
[----:B------:R-:W0:Y:S01]  /*4bf0*/  SHFL.BFLY PT, R2, R3, 0x8, 0x1f ;  /* 0x0d001f0003027f89 */ /* 0x000e2200000e0000 */
[----:B------:R-:W-:-:S08]  /*4c00*/  ISETP.GT.U32.AND P2, PT, R8, 0x7, PT ;  /* 0x000000070800780c */ /* 0x000fd00003f44070 */
        /* <DEDUP_REMOVED lines=20> */
[----:B------:R-:W-:Y:S01]  /*4d50*/  ULDC.U8 UR4, c[0x0][0x26c] ;  /* 0x00009b0000047ab9 */ /* 0x000fe20000000000 */
[----:B------:R-:W-:Y:S01]  /*4d60*/  BSSY B0, `(.L_x_2291) ;  /* 0x000001e000007945 */ /* 0x000fe20003800000 */
[----:B------:R-:W-:Y:S02]  /*4d70*/  UISETP.NE.AND UP0, UPT, UR4, URZ, UPT ;  /* 0x0000003f0400728c */ /* 0x000fe4000bf05270 */
[----:B------:R-:W-:Y:S02]  /*4d80*/  ULDC UR5, c[0x0][0x1ec] ;  /* 0x00007b0000057ab9 */ /* 0x000fe40000000800 */
[----:B------:R-:W-:-:S07]  /*4d90*/  ULDC UR6, c[0x0][0x1d4] ;  /* 0x0000750000067ab9 */ /* 0x000fce0000000800 */
[----:B------:R-:W-:Y:S02]  /*4da0*/  @UP0 ULDC UR4, c[0x0][0x268] ;  /* 0x00009a0000040ab9 */ /* 0x000fe40000000800 */
[----:B------:R-:W-:-:S03]  /*4db0*/  @UP0 UIMAD UR4, UR44, UR4, UR5 ;  /* 0x000000042c0402a4 */ /* 0x000fc6000f8e0205 */
[----:B------:R-:W-:Y:S02]  /*4dc0*/  UMOV UR5, URZ ;  /* 0x0000003f00057c82 */ /* 0x000fe40008000000 */
[----:B------:R-:W-:-:S03]  /*4dd0*/  @UP0 UIMAD UR6, UR4, UR6, URZ ;  /* 0x00000006040602a4 */ /* 0x000fc6000f8e023f */
[----:B------:R-:W-:Y:S02]  /*4de0*/  UMOV UR4, URZ ;  /* 0x0000003f00047c82 */ /* 0x000fe40008000000 */
[----:B------:R-:W-:Y:S02]  /*4df0*/  @UP0 USHF.R.S32.HI UR7, URZ, 0x1f, UR6 ;  /* 0x0000001f3f070899 */ /* 0x000fe40008011406 */
[----:B------:R-:W-:-:S05]  /*4e00*/  @UP0 UMOV UR4, UR6 ;  /* 0x0000000600040c82 */ /* 0x000fca0008000000 */
[----:B------:R-:W-:Y:S01]  /*4e10*/  @UP0 UMOV UR5, UR7 ;  /* 0x0000000700050c82 */ /* 0x000fe20008000000 */
[----:B------:R-:W-:Y:S05]  /*4e20*/  @P1 BRA `(.L_x_2292) ;  /* 0x0000011000001947 */ /* 0x000fea0003800000 */
[----:B0-----:R-:W-:Y:S01]  /*4e30*/  FADD.FTZ R0, R4, 9.9999999747524270788e-07 ;  /* 0x358637bd04007421 */ /* 0x001fe20000010000 */
[----:B------:R-:W-:-:S03]  /*4e40*/  IADD3 R4, R11, UR46, RZ ;  /* 0x0000002e0b047c10 */ /* 0x000fc6000fffe0ff */
[----:B------:R0:W3:Y:S04]  /*4e50*/  MUFU.RCP R10, R0 ;  /* 0x00000000000a7308 */ /* 0x0000e80000001000 */
.L_x_2293:
[----:B0-----:R-:W-:Y:S02]  /*4e60*/  IADD3 R0, R4, -UR46, RZ ;  /* 0x8000002e04007c10 */ /* 0x001fe4000fffe0ff */
[----:B------:R-:W-:Y:S02]  /*4e70*/  PLOP3.LUT P1, PT, PT, PT, UP0, 0x80, 0x0 ;  /* 0x000000000000781c */ /* 0x000fe40003f2f008 */
[----:B------:R-:W-:Y:S01]  /*4e80*/  LEA R9, R0, 0x240, 0x2 ;  /* 0x0000024000097811 */ /* 0x000fe200078e10ff */
[----:B------:R-:W0:Y:S10]  /*4e90*/  LDS R3, [R0.X4+0x240] ;  /* 0x0002400000037984 */ /* 0x000e340000004800 */
[----:B------:R-:W-:-:S04]  /*4ea0*/  @P1 IADD3 R5, P0, R4, UR4, RZ ;  /* 0x0000000404051c10 */ /* 0x000fc8000ff1e0ff */
[C---:B------:R-:W-:Y:S02]  /*4eb0*/  @P1 LEA.HI.X.SX32 R8, R4.reuse, UR5, 0x1, P0 ;  /* 0x0000000504081c11 */ /* 0x040fe400080f0eff */
[----:B------:R-:W-:Y:S02]  /*4ec0*/  @P1 LEA R2, P0, R5, c[0x0][0x260], 0x2 ;  /* 0x0000980005021a11 */ /* 0x000fe400078010ff */
[----:B------:R-:W-:Y:S01]  /*4ed0*/  IADD3 R4, R4, 0x100, RZ ;  /* 0x0000010004047810 */ /* 0x000fe20007ffe0ff */
[----:B0--3--:R-:W-:Y:S01]  /*4ee0*/  FMUL.FTZ R11, R3, R10 ;  /* 0x0000000a030b7220 */ /* 0x009fe20000410000 */
[----:B------:R-:W-:Y:S02]  /*4ef0*/  @P1 LEA.HI.X R3, R5, c[0x0][0x264], R8, 0x2, P0 ;  /* 0x0000990005031a11 */ /* 0x000fe400000f1408 */
[----:B------:R-:W-:Y:S02]  /*4f00*/  ISETP.GT.AND P0, PT, R4, UR42, PT ;  /* 0x0000002a04007c0c */ /* 0x000fe4000bf04270 */
[----:B------:R0:W-:Y:S04]  /*4f10*/  STS [R9], R11 ;  /* 0x0000000b09007388 */ /* 0x0001e80000000800 */
[----:B------:R0:W-:Y:S07]  /*4f20*/  @P1 STG.E [R2.64], R11 ;  /* 0x0000000b02001986 */ /* 0x0001ee000c101924 */
[----:B------:R-:W-:Y:S05]  /*4f30*/  @!P0 BRA `(.L_x_2293) ;  /* 0xffffff2000008947 */ /* 0x000fea000383ffff */
.L_x_2292:
[----:B------:R-:W-:Y:S05]  /*4f40*/  BSYNC B0 ;  /* 0x0000000000007941 */ /* 0x000fea0003800000 */
.L_x_2291:
[----:B------:R-:W-:Y:S01]  /*4f50*/  USHF.R.S32.HI UR4, URZ, 0x1f, UR42 ;  /* 0x0000001f3f047899 */ /* 0x000fe2000801142a */
[----:B------:R-:W-:Y:S01]  /*4f60*/  ISETP.NE.U32.AND P0, PT, RZ, c[0x0][0x190], PT ;  /* 0x00006400ff007a0c */ /* 0x000fe20003f05070 */
[----:B------:R-:W-:Y:S01]  /*4f70*/  IMAD.SHL.U32 R0, R7, 0x4, RZ ;  /* 0x0000000407007824 */ /* 0x000fe200078e00ff */
[----:B0-----:R-:W-:Y:S01]  /*4f80*/  SHF.R.S32.HI R3, RZ, 0x5, R6 ;  /* 0x00000005ff037819 */ /* 0x001fe20000011406 */
[----:B------:R-:W-:Y:S01]  /*4f90*/  ULEA.HI UR4, UR4, UR42, URZ, 0x3 ;  /* 0x0000002a04047291 */ /* 0x000fe2000f8f183f */
[----:B------:R-:W-:Y:S01]  /*4fa0*/  ISETP.NE.AND.EX P0, PT, RZ, c[0x0][0x194], PT, P0 ;  /* 0x00006500ff007a0c */ /* 0x000fe20003f05300 */
[----:B------:R-:W-:Y:S01]  /*4fb0*/  ULDC UR5, c[0x0][0x1d4] ;  /* 0x0000750000057ab9 */ /* 0x000fe20000000800 */
[----:B------:R-:W-:Y:S01]  /*4fc0*/  MOV R5, UR49 ;  /* 0x0000003100057c02 */ /* 0x000fe20008000f00 */
[----:B------:R-:W-:Y:S01]  /*4fd0*/  ULOP3.LUT UR4, UR4, 0xfffffff8, URZ, 0xc0, !UPT ;  /* 0xfffffff804047892 */ /* 0x000fe2000f8ec03f */
[----:B------:R-:W-:-:S03]  /*4fe0*/  CS2R R6, SRZ ;  /* 0x0000000000067805 */ /* 0x000fc6000001ff00 */
[----:B------:R-:W-:Y:S02]  /*4ff0*/  UIADD3 UR4, -UR4, UR42, URZ ;  /* 0x0000002a04047290 */ /* 0x000fe4000fffe13f */
[----:B------:R-:W-:-:S04]  /*5000*/  UISETP.LT.AND UP0, UPT, UR42, UR5, UPT ;  /* 0x000000052a00728c */ /* 0x000fc8000bf01270 */
[C---:B------:R-:W-:Y:S01]  /*5010*/  ISETP.NE.OR P0, PT, R3.reuse, UR4, !P0 ;  /* 0x0000000403007c0c */ /* 0x040fe2000c705670 */
[----:B------:R-:W-:Y:S01]  /*5020*/  USEL UR6, UR42, UR5, UP0 ;  /* 0x000000052a067287 */ /* 0x000fe20008000000 */
[----:B------:R-:W-:-:S05]  /*5030*/  IADD3 R2, R3, UR46, RZ ;  /* 0x0000002e03027c10 */ /* 0x000fca000fffe0ff */
[----:B------:R-:W-:Y:S02]  /*5040*/  ISETP.GE.AND P1, PT, R2, UR6, PT ;  /* 0x0000000602007c0c */ /* 0x000fe4000bf26270 */
[----:B------:R-:W-:-:S04]  /*5050*/  MOV R11, UR47 ;  /* 0x0000002f000b7c02 */ /* 0x000fc80008000f00 */
[----:B------:R-:W-:Y:S02]  /*5060*/  @!P0 IMAD R8, R5, 0x80, R0 ;  /* 0x0000008005088824 */ /* 0x000fe400078e0200 */
[----:B------:R-:W-:Y:S01]  /*5070*/  @!P0 IMAD.MOV.U32 R9, RZ, RZ, 0x4 ;  /* 0x00000004ff098424 */ /* 0x000fe200078e00ff */
[----:B------:R-:W-:-:S03]  /*5080*/  CS2R R4, SRZ ;  /* 0x0000000000047805 */ /* 0x000fc6000001ff00 */
[----:B------:R-:W-:Y:S01]  /*5090*/  @!P0 IMAD.WIDE R8, R8, R9, c[0x0][0x190] ;  /* 0x0000640008088625 */ /* 0x000fe200078e0209 */
[----:B------:R-:W-:Y:S01]  /*50a0*/  UIMAD UR44, UR44, UR5, URZ ;  /* 0x000000052c2c72a4 */ /* 0x000fe2000f8e023f */
[----:B------:R-:W-:Y:S02]  /*50b0*/  BSSY B0, `(.L_x_2294) ;  /* 0x0000080000007945 */ /* 0x000fe40003800000 */
[----:B------:R-:W-:Y:S01]  /*50c0*/  IMAD R12, R11, c[0x0][0x1d4], R0 ;  /* 0x000075000b0c7a24 */ /* 0x000fe200078e0200 */
[----:B------:R0:W5:Y:S04]  /*50d0*/  @!P0 LDG.E.128 R4, [R8.64] ;  /* 0x0000002408048981 */ /* 0x000168000c1e1d00 */
[----:B------:R-:W-:Y:S01]  /*50e0*/  BAR.SYNC.DEFER_BLOCKING 0x0 ;  /* 0x0000000000007b1d */ /* 0x000fe20000010000 */
[----:B------:R-:W-:Y:S01]  /*50f0*/  ISETP.NE.AND P0, PT, R3, UR4, PT ;  /* 0x0000000403007c0c */ /* 0x000fe2000bf05270 */
[----:B------:R-:W-:Y:S01]  /*5100*/  CS2R R10, SRZ ;  /* 0x00000000000a7805 */ /* 0x000fe2000001ff00 */
[----:B------:R-:W-:Y:S01]  /*5110*/  SHF.R.S32.HI R13, RZ, 0x1f, R12 ;  /* 0x0000001fff0d7819 */ /* 0x000fe2000001140c */
[----:B0-----:R-:W-:-:S02]  /*5120*/  CS2R R8, SRZ ;  /* 0x0000000000087805 */ /* 0x001fc4000001ff00 */
[----:B------:R-:W-:Y:S05]  /*5130*/  @P1 BRA `(.L_x_2295) ;  /* 0x0000077000001947 */ /* 0x000fea0003800000 */
[----:B------:R-:W-:Y:S01]  /*5140*/  IMAD.U32 R8, RZ, RZ, UR46 ;  /* 0x0000002eff087e24 */ /* 0x000fe2000f8e00ff */
[----:B------:R-:W-:Y:S01]  /*5150*/  ULOP3.LUT UR4, URZ, UR6, URZ, 0x33, !UPT ;  /* 0x000000063f047292 */ /* 0x000fe2000f8e333f */
[----:B------:R-:W-:Y:S01]  /*5160*/  BSSY B1, `(.L_x_2296) ;  /* 0x0000027000017945 */ /* 0x000fe20003800000 */
[----:B--2---:R-:W-:Y:S01]  /*5170*/  IMAD.MOV.U32 R24, RZ, RZ, R2 ;  /* 0x000000ffff187224 */ /* 0x004fe200078e0002 */
[----:B------:R-:W-:Y:S01]  /*5180*/  CS2R R10, SRZ ;  /* 0x00000000000a7805 */ /* 0x000fe2000001ff00 */
[----:B------:R-:W-:-:S04]  /*5190*/  IADD3 R8, -R8, -0x2, -R3 ;  /* 0xfffffffe08087810 */ /* 0x000fc80007ffe903 */
[----:B------:R-:W-:-:S04]  /*51a0*/  IADD3 R9, R8, -UR4, RZ ;  /* 0x8000000408097c10 */ /* 0x000fc8000fffe0ff */
[C---:B------:R-:W-:Y:S02]  /*51b0*/  LEA.HI R8, R9.reuse, 0x1, RZ, 0x1d ;  /* 0x0000000109087811 */ /* 0x040fe400078fe8ff */
[----:B------:R-:W-:Y:S02]  /*51c0*/  ISETP.GE.U32.AND P1, PT, R9, 0x18, PT ;  /* 0x000000180900780c */ /* 0x000fe40003f26070 */
[----:B------:R-:W-:Y:S02]  /*51d0*/  LOP3.LUT P2, R14, R8, 0x3, RZ, 0xc0, !PT ;  /* 0x00000003080e7812 */ /* 0x000fe4000784c0ff */
[----:B------:R-:W-:-:S11]  /*51e0*/  CS2R R8, SRZ ;  /* 0x0000000000087805 */ /* 0x000fd6000001ff00 */
[----:B------:R-:W-:Y:S05]  /*51f0*/  @!P2 BRA `(.L_x_2297) ;  /* 0x000001d00000a947 */ /* 0x000fea0003800000 */
[----:B------:R-:W-:Y:S01]  /*5200*/  MOV R25, UR48 ;  /* 0x0000003000197c02 */ /* 0x000fe20008000f00 */
[----:B------:R-:W-:Y:S01]  /*5210*/  HFMA2.MMA R8, -RZ, RZ, 0, 0 ;  /* 0x00000000ff087435 */ /* 0x000fe200000001ff */
[----:B-1----:R-:W-:Y:S02]  /*5220*/  IMAD.MOV.U32 R18, RZ, RZ, R14 ;  /* 0x000000ffff127224 */ /* 0x002fe400078e000e */
[----:B------:R-:W-:Y:S02]  /*5230*/  IMAD.MOV.U32 R24, RZ, RZ, R2 ;  /* 0x000000ffff187224 */ /* 0x000fe400078e0002 */
[----:B------:R-:W-:-:S03]  /*5240*/  IMAD R25, R25, c[0x0][0x1d4], RZ ;  /* 0x0000750019197a24 */ /* 0x000fc600078e02ff */
.L_x_2298:
        /* <DEDUP_REMOVED lines=14> */
[----:B------:R-:W-:Y:S02]  /*5330*/  IADD3 R19, R24, -UR46, RZ ;  /* 0x8000002e18137c10 */ /* 0x000fe4000fffe0ff */
[----:B------:R-:W-:Y:S02]  /*5340*/  IADD3 R18, R18, -0x1, RZ ;  /* 0xffffffff12127810 */ /* 0x000fe40007ffe0ff */
[----:B------:R-:W-:Y:S02]  /*5350*/  IADD3 R24, R24, 0x8, RZ ;  /* 0x0000000818187810 */ /* 0x000fe40007ffe0ff */
[----:B------:R-:W2:Y:S01]  /*5360*/  LDS R19, [R19.X4+0x240] ;  /* 0x0002400013137984 */ /* 0x000ea20000004800 */
[----:B------:R-:W-:Y:S01]  /*5370*/  ISETP.NE.AND P2, PT, R18, RZ, PT ;  /* 0x000000ff1200720c */ /* 0x000fe20003f45270 */
[-C--:B--2---:R-:W-:Y:S02]  /*5380*/  FFMA.FTZ R8, R20, R19.reuse, R8 ;  /* 0x0000001314087223 */ /* 0x084fe40000010008 */
[----:B------:R-:W-:-:S02]  /*5390*/  FFMA.FTZ R9, R21, R19, R9 ;  /* 0x0000001315097223 */ /* 0x000fc40000010009 */
[-C--:B------:R-:W-:Y:S02]  /*53a0*/  FFMA.FTZ R10, R22, R19.reuse, R10 ;  /* 0x00000013160a7223 */ /* 0x080fe4000001000a */
[----:B------:R-:W-:-:S06]  /*53b0*/  FFMA.FTZ R11, R23, R19, R11 ;  /* 0x00000013170b7223 */ /* 0x000fcc000001000b */
[----:B------:R-:W-:Y:S05]  /*53c0*/  @P2 BRA `(.L_x_2298) ;  /* 0xfffffe8000002947 */ /* 0x000fea000383ffff */
.L_x_2297:
[----:B------:R-:W-:Y:S05]  /*53d0*/  BSYNC B1 ;  /* 0x0000000000017941 */ /* 0x000fea0003800000 */
.L_x_2296:
[----:B------:R-:W-:Y:S05]  /*53e0*/  @!P1 BRA `(.L_x_2295) ;  /* 0x000004c000009947 */ /* 0x000fea0003800000 */
[----:B------:R-:W-:Y:S01]  /*53f0*/  ULDC UR4, c[0x0][0x1d4] ;  /* 0x0000750000047ab9 */ /* 0x000fe20000000800 */
[----:B------:R-:W-:Y:S01]  /*5400*/  SHF.R.S32.HI R14, RZ, 0x1f, R24 ;  /* 0x0000001fff0e7819 */ /* 0x000fe20000011418 */
[----:B------:R-:W-:Y:S01]  /*5410*/  UIMAD UR4, UR48, UR4, URZ ;  /* 0x00000004300472a4 */ /* 0x000fe2000f8e023f */
[C---:B------:R-:W-:Y:S01]  /*5420*/  LEA R15, R24.reuse, 0x40, 0x2 ;  /* 0x00000040180f7811 */ /* 0x040fe200078e10ff */
[----:B------:R-:W-:Y:S01]  /*5430*/  IMAD.U32 R20, RZ, RZ, UR46 ;  /* 0x0000002eff147e24 */ /* 0x000fe2000f8e00ff */
[----:B-1----:R-:W-:Y:S01]  /*5440*/  MOV R19, c[0x0][0x1d4] ;  /* 0x0000750000137a02 */ /* 0x002fe20000000f00 */
[C---:B------:R-:W-:Y:S02]  /*5450*/  IMAD.SHL.U32 R26, R24.reuse, 0x80, RZ ;  /* 0x00000080181a7824 */ /* 0x040fe400078e00ff */
[----:B------:R-:W-:Y:S01]  /*5460*/  IMAD.U32 R21, RZ, RZ, UR4 ;  /* 0x00000004ff157e24 */ /* 0x000fe2000f8e00ff */
[----:B------:R-:W-:Y:S01]  /*5470*/  IADD3 R17, P1, R24, UR4, RZ ;  /* 0x0000000418117c10 */ /* 0x000fe2000ff3e0ff */
[----:B------:R-:W-:-:S03]  /*5480*/  IMAD R15, R20, -0x4, R15 ;  /* 0xfffffffc140f7824 */ /* 0x000fc600078e020f */
[----:B------:R-:W-:Y:S01]  /*5490*/  LEA.HI.X.SX32 R18, R21, R14, 0x1, P1 ;  /* 0x0000000e15127211 */ /* 0x000fe200008f0eff */
[----:B------:R-:W-:Y:S01]  /*54a0*/  IMAD R14, R19, c[0x0][0x1d8], RZ ;  /* 0x00007600130e7a24 */ /* 0x000fe200078e02ff */
[----:B------:R-:W-:Y:S02]  /*54b0*/  LEA R16, P1, R17, c[0x0][0x1a8], 0x2 ;  /* 0x00006a0011107a11 */ /* 0x000fe400078210ff */
[----:B------:R-:W-:Y:S02]  /*54c0*/  IADD3 R27, R15, 0x240, RZ ;  /* 0x000002400f1b7810 */ /* 0x000fe40007ffe0ff */
[----:B------:R-:W-:Y:S02]  /*54d0*/  LEA.HI.X R17, R17, c[0x0][0x1ac], R18, 0x2, P1 ;  /* 0x00006b0011117a11 */ /* 0x000fe400008f1412 */
[----:B------:R-:W-:Y:S02]  /*54e0*/  SHF.L.U32 R25, R14, 0x7, RZ ;  /* 0x000000070e197819 */ /* 0x000fe400000006ff */
.L_x_2299:
[----:B------:R-:W-:Y:S01]  /*54f0*/  IMAD.MOV.U32 R14, RZ, RZ, R16 ;  /* 0x000000ffff0e7224 */ /* 0x000fe200078e0010 */
[----:B------:R-:W-:Y:S01]  /*5500*/  LDS R33, [R27+-0x20] ;  /* 0xffffe0001b217984 */ /* 0x000fe20000000800 */
[----:B------:R-:W-:-:S03]  /*5510*/  IMAD.MOV.U32 R15, RZ, RZ, R17 ;  /* 0x000000ffff0f7224 */ /* 0x000fc600078e0011 */
[----:B------:R-:W-:Y:S04]  /*5520*/  LDS R34, [R27] ;  /* 0x000000001b227984 */ /* 0x000fe80000000800 */
[----:B------:R-:W2:Y:S04]  /*5530*/  LDG.E R16, [R14.64] ;  /* 0x000000240e107981 */ /* 0x000ea8000c1e1900 */
[----:B------:R-:W3:Y:S04]  /*5540*/  LDG.E R17, [R14.64+0x20] ;  /* 0x000020240e117981 */ /* 0x000ee8000c1e1900 */
[----:B------:R-:W4:Y:S04]  /*5550*/  LDG.E R18, [R14.64+0x40] ;  /* 0x000040240e127981 */ /* 0x000f28000c1e1900 */
[----:B------:R-:W4:Y:S04]  /*5560*/  LDG.E R20, [R14.64+0x60] ;  /* 0x000060240e147981 */ /* 0x000f28000c1e1900 */
[----:B------:R-:W-:Y:S01]  /*5570*/  LDS R35, [R27+0x20] ;  /* 0x000020001b237984 */ /* 0x000fe20000000800 */
[----:B--2---:R-:W-:-:S02]  /*5580*/  IMAD R16, R25, R16, R26 ;  /* 0x0000001019107224 */ /* 0x004fc400078e021a */
[----:B---3--:R-:W-:-:S03]  /*5590*/  IMAD R17, R25, R17, R26 ;  /* 0x0000001119117224 */ /* 0x008fc600078e021a */
[----:B------:R-:W-:Y:S01]  /*55a0*/  IADD3 R21, P1, R12, R16, RZ ;  /* 0x000000100c157210 */ /* 0x000fe20007f3e0ff */
[--C-:B----4-:R-:W-:Y:S01]  /*55b0*/  IMAD R19, R25, R18, R26.reuse ;  /* 0x0000001219137224 */ /* 0x110fe200078e021a */
[----:B------:R-:W-:Y:S02]  /*55c0*/  IADD3 R18, R17, 0x400, RZ ;  /* 0x0000040011127810 */ /* 0x000fe40007ffe0ff */
[----:B------:R-:W-:Y:S01]  /*55d0*/  LEA.HI.X.SX32 R22, R16, R13, 0x1, P1 ;  /* 0x0000000d10167211 */ /* 0x000fe200008f0eff */
[----:B------:R-:W-:Y:S01]  /*55e0*/  IMAD R20, R25, R20, R26 ;  /* 0x0000001419147224 */ /* 0x000fe200078e021a */
[----:B------:R-:W-:Y:S02]  /*55f0*/  LEA R16, P1, R21, c[0x0][0x1a0], 0x2 ;  /* 0x0000680015107a11 */ /* 0x000fe400078210ff */
[----:B------:R-:W-:Y:S02]  /*5600*/  IADD3 R19, R19, 0x800, RZ ;  /* 0x0000080013137810 */ /* 0x000fe40007ffe0ff */
[----:B------:R-:W-:-:S02]  /*5610*/  IADD3 R23, P2, R12, R18, RZ ;  /* 0x000000120c177210 */ /* 0x000fc40007f5e0ff */
[----:B------:R-:W-:Y:S02]  /*5620*/  LEA.HI.X R17, R21, c[0x0][0x1a4], R22, 0x2, P1 ;  /* 0x0000690015117a11 */ /* 0x000fe400008f1416 */
[----:B------:R-:W-:Y:S02]  /*5630*/  IADD3 R21, P3, R12, R19, RZ ;  /* 0x000000130c157210 */ /* 0x000fe40007f7e0ff */
[-C--:B------:R-:W-:Y:S02]  /*5640*/  LEA.HI.X.SX32 R30, R18, R13.reuse, 0x1, P2 ;  /* 0x0000000d121e7211 */ /* 0x080fe400010f0eff */
[----:B------:R-:W-:Y:S02]  /*5650*/  LEA R18, P1, R23, c[0x0][0x1a0], 0x2 ;  /* 0x0000680017127a11 */ /* 0x000fe400078210ff */
[----:B------:R-:W-:Y:S02]  /*5660*/  IADD3 R22, R20, 0xc00, RZ ;  /* 0x00000c0014167810 */ /* 0x000fe40007ffe0ff */
[----:B------:R-:W-:-:S02]  /*5670*/  LEA.HI.X.SX32 R28, R19, R13, 0x1, P3 ;  /* 0x0000000d131c7211 */ /* 0x000fc400018f0eff */
[----:B------:R-:W-:Y:S02]  /*5680*/  LEA R20, P2, R21, c[0x0][0x1a0], 0x2 ;  /* 0x0000680015147a11 */ /* 0x000fe400078410ff */
[----:B------:R-:W-:Y:S02]  /*5690*/  LEA.HI.X R19, R23, c[0x0][0x1a4], R30, 0x2, P1 ;  /* 0x0000690017137a11 */ /* 0x000fe400008f141e */
[----:B------:R-:W-:Y:S02]  /*56a0*/  IADD3 R23, P1, R12, R22, RZ ;  /* 0x000000160c177210 */ /* 0x000fe40007f3e0ff */
[----:B------:R-:W-:Y:S01]  /*56b0*/  LEA.HI.X R21, R21, c[0x0][0x1a4], R28, 0x2, P2 ;  /* 0x0000690015157a11 */ /* 0x000fe200010f141c */
[----:B------:R-:W2:Y:S01]  /*56c0*/  LDG.E.128 R36, [R18.64] ;  /* 0x0000002412247981 */ /* 0x000ea2000c1e1d00 */
[----:B------:R-:W-:-:S03]  /*56d0*/  LEA.HI.X.SX32 R32, R22, R13, 0x1, P1 ;  /* 0x0000000d16207211 */ /* 0x000fc600008f0eff */
[----:B------:R0:W3:Y:S01]  /*56e0*/  LDG.E.128 R28, [R16.64] ;  /* 0x00000024101c7981 */ /* 0x0000e2000c1e1d00 */
[----:B------:R-:W-:-:S03]  /*56f0*/  LEA R22, P1, R23, c[0x0][0x1a0], 0x2 ;  /* 0x0000680017167a11 */ /* 0x000fc600078210ff */
[----:B------:R-:W4:Y:S01]  /*5700*/  LDG.E.128 R40, [R20.64] ;  /* 0x0000002414287981 */ /* 0x000f22000c1e1d00 */
[----:B------:R-:W-:-:S03]  /*5710*/  LEA.HI.X R23, R23, c[0x0][0x1a4], R32, 0x2, P1 ;  /* 0x0000690017177a11 */ /* 0x000fc600008f1420 */
[----:B------:R1:W3:Y:S04]  /*5720*/  LDS R32, [R27+-0x40] ;  /* 0xffffc0001b207984 */ /* 0x0002e80000000800 */
[----:B------:R-:W4:Y:S01]  /*5730*/  LDG.E.128 R44, [R22.64] ;  /* 0x00000024162c7981 */ /* 0x000f22000c1e1d00 */
[----:B0-----:R-:W-:Y:S02]  /*5740*/  IADD3 R16, P1, R14, 0x80, RZ ;  /* 0x000000800e107810 */ /* 0x001fe40007f3e0ff */
[----:B------:R-:W-:Y:S02]  /*5750*/  IADD3 R24, R24, 0x20, RZ ;  /* 0x0000002018187810 */ /* 0x000fe40007ffe0ff */
[----:B------:R-:W-:Y:S02]  /*5760*/  IADD3.X R17, RZ, R15, RZ, P1, !PT ;  /* 0x0000000fff117210 */ /* 0x000fe40000ffe4ff */
[----:B------:R-:W-:-:S02]  /*5770*/  ISETP.GE.AND P1, PT, R24, UR6, PT ;  /* 0x0000000618007c0c */ /* 0x000fc4000bf26270 */
[----:B-1----:R-:W-:Y:S02]  /*5780*/  IADD3 R27, R27, 0x80, RZ ;  /* 0x000000801b1b7810 */ /* 0x002fe40007ffe0ff */
[----:B------:R-:W-:Y:S01]  /*5790*/  IADD3 R26, R26, 0x1000, RZ ;  /* 0x000010001a1a7810 */ /* 0x000fe20007ffe0ff */
[-C--:B---3--:R-:W-:Y:S02]  /*57a0*/  FFMA.FTZ R28, R28, R32.reuse, R8 ;  /* 0x000000201c1c7223 */ /* 0x088fe40000010008 */
[-C--:B------:R-:W-:Y:S02]  /*57b0*/  FFMA.FTZ R29, R29, R32.reuse, R9 ;  /* 0x000000201d1d7223 */ /* 0x080fe40000010009 */
[-C--:B------:R-:W-:Y:S02]  /*57c0*/  FFMA.FTZ R30, R30, R32.reuse, R10 ;  /* 0x000000201e1e7223 */ /* 0x080fe4000001000a */
[----:B------:R-:W-:Y:S02]  /*57d0*/  FFMA.FTZ R31, R31, R32, R11 ;  /* 0x000000201f1f7223 */ /* 0x000fe4000001000b */
[----:B--2---:R-:W-:-:S02]  /*57e0*/  FFMA.FTZ R28, R36, R33, R28 ;  /* 0x00000021241c7223 */ /* 0x004fc4000001001c */
[-C--:B------:R-:W-:Y:S02]  /*57f0*/  FFMA.FTZ R29, R37, R33.reuse, R29 ;  /* 0x00000021251d7223 */ /* 0x080fe4000001001d */
[-C--:B------:R-:W-:Y:S02]  /*5800*/  FFMA.FTZ R30, R38, R33.reuse, R30 ;  /* 0x00000021261e7223 */ /* 0x080fe4000001001e */
[----:B------:R-:W-:Y:S02]  /*5810*/  FFMA.FTZ R31, R39, R33, R31 ;  /* 0x00000021271f7223 */ /* 0x000fe4000001001f */
[-C--:B----4-:R-:W-:Y:S02]  /*5820*/  FFMA.FTZ R28, R40, R34.reuse, R28 ;  /* 0x00000022281c7223 */ /* 0x090fe4000001001c */
[-C--:B------:R-:W-:Y:S02]  /*5830*/  FFMA.FTZ R29, R41, R34.reuse, R29 ;  /* 0x00000022291d7223 */ /* 0x080fe4000001001d */
[----:B------:R-:W-:-:S02]  /*5840*/  FFMA.FTZ R30, R42, R34, R30 ;  /* 0x000000222a1e7223 */ /* 0x000fc4000001001e */
[----:B------:R-:W-:Y:S02]  /*5850*/  FFMA.FTZ R31, R43, R34, R31 ;  /* 0x000000222b1f7223 */ /* 0x000fe4000001001f */
[-C--:B------:R-:W-:Y:S02]  /*5860*/  FFMA.FTZ R8, R44, R35.reuse, R28 ;  /* 0x000000232c087223 */ /* 0x080fe4000001001c */
[-C--:B------:R-:W-:Y:S02]  /*5870*/  FFMA.FTZ R9, R45, R35.reuse, R29 ;  /* 0x000000232d097223 */ /* 0x080fe4000001001d */
[-C--:B------:R-:W-:Y:S02]  /*5880*/  FFMA.FTZ R10, R46, R35.reuse, R30 ;  /* 0x000000232e0a7223 */ /* 0x080fe4000001001e */
[----:B------:R-:W-:Y:S01]  /*5890*/  FFMA.FTZ R11, R47, R35, R31 ;  /* 0x000000232f0b7223 */ /* 0x000fe2000001001f */
[----:B------:R-:W-:Y:S05]  /*58a0*/  @!P1 BRA `(.L_x_2299) ;  /* 0xfffffc4000009947 */ /* 0x000fea000383ffff */
.L_x_2295:
[----:B------:R-:W-:Y:S05]  /*58b0*/  BSYNC B0 ;  /* 0x0000000000007941 */ /* 0x000fea0003800000 */
.L_x_2294:
[----:B------:R-:W-:Y:S01]  /*58c0*/  ISETP.GE.AND P1, PT, R2, UR42, PT ;  /* 0x0000002a02007c0c */ /* 0x000fe2000bf26270 */
[----:B------:R-:W-:-:S12]  /*58d0*/  BSSY B0, `(.L_x_2300) ;  /* 0x0000113000007945 */ /* 0x000fd80003800000 */
[----:B------:R-:W-:Y:S05]  /*58e0*/  @P1 BRA `(.L_x_2301) ;  /* 0x0000111000001947 */ /* 0x000fea0003800000 */
[----:B--2---:R-:W-:Y:S01]  /*58f0*/  IMAD.U32 R25, RZ, RZ, UR46 ;  /* 0x0000002eff197e24 */ /* 0x004fe2000f8e00ff */
[----:B------:R-:W-:Y:S01]  /*5900*/  LOP3.LUT R14, RZ, R3, RZ, 0x33, !PT ;  /* 0x00000003ff0e7212 */ /* 0x000fe200078e33ff */
[----:B------:R-:W-:Y:S03]  /*5910*/  BSSY B1, `(.L_x_2302) ;  /* 0x000003d000017945 */ /* 0x000fe60003800000 */
[----:B------:R-:W-:-:S04]  /*5920*/  IADD3 R25, -R25, UR42, R14 ;  /* 0x0000002a19197c10 */ /* 0x000fc8000fffe10e */
[----:B------:R-:W-:-:S04]  /*5930*/  LEA.HI R14, R25, 0x1, RZ, 0x1d ;  /* 0x00000001190e7811 */ /* 0x000fc800078fe8ff */
[----:B------:R-:W-:-:S13]  /*5940*/  LOP3.LUT P1, R14, R14, 0x3, RZ, 0xc0, !PT ;  /* 0x000000030e0e7812 */ /* 0x000fda000782c0ff */
[----:B------:R-:W-:Y:S05]  /*5950*/  @!P1 BRA `(.L_x_2303) ;  /* 0x0000038000009947 */ /* 0x000fea0003800000 */
[----:B-1----:R-:W-:Y:S01]  /*5960*/  IMAD.MOV.U32 R18, RZ, RZ, R14 ;  /* 0x000000ffff127224 */ /* 0x002fe200078e000e */
[----:B------:R-:W-:Y:S02]  /*5970*/  LEA R19, R3, 0x240, 0x2 ;  /* 0x0000024003137811 */ /* 0x000fe400078e10ff */
.L_x_2306:
[----:B------:R-:W-:Y:S01]  /*5980*/  ISETP.GE.AND P2, PT, R2, c[0x0][0x1d4], PT ;  /* 0x0000750002007a0c */ /* 0x000fe20003f46270 */
[----:B------:R-:W-:Y:S01]  /*5990*/  BSSY B2, `(.L_x_2304) ;  /* 0x0000031000027945 */ /* 0x000fe20003800000 */
[----:B------:R-:W-:-:S04]  /*59a0*/  IADD3 R18, R18, -0x1, RZ ;  /* 0xffffffff12127810 */ /* 0x000fc80007ffe0ff */
[----:B------:R-:W-:-:S07]  /*59b0*/  ISETP.NE.AND P1, PT, R18, RZ, PT ;  /* 0x000000ff1200720c */ /* 0x000fce0003f25270 */
[----:B------:R-:W-:Y:S05]  /*59c0*/  @!P2 BRA `(.L_x_2305) ;  /* 0x000002d00000a947 */ /* 0x000fea0003800000 */
[----:B------:R-:W-:Y:S01]  /*59d0*/  IABS R17, c[0x0][0x1d4] ;  /* 0x0000750000117a13 */ /* 0x000fe20000000000 */
[----:B------:R-:W-:Y:S01]  /*59e0*/  ULDC UR4, c[0x0][0x1d4] ;  /* 0x0000750000047ab9 */ /* 0x000fe20000000800 */
[----:B------:R-:W-:Y:S01]  /*59f0*/  IABS R22, R2 ;  /* 0x0000000200167213 */ /* 0x000fe20000000000 */
[----:B------:R-:W-:Y:S01]  /*5a00*/  UIMAD UR4, UR48, UR4, URZ ;  /* 0x00000004300472a4 */ /* 0x000fe2000f8e023f */
[----:B------:R-:W0:Y:S01]  /*5a10*/  I2F.RP R16, R17 ;  /* 0x0000001100107306 */ /* 0x000e220000209400 */
[----:B------:R-:W-:Y:S01]  /*5a20*/  ISETP.GE.AND P3, PT, R2, RZ, PT ;  /* 0x000000ff0200720c */ /* 0x000fe20003f66270 */
[----:B------:R-:W1:Y:S01]  /*5a30*/  LDS R24, [R19] ;  /* 0x0000000013187984 */ /* 0x000e620000000800 */
[----:B------:R-:W-:-:S05]  /*5a40*/  ISETP.NE.AND P4, PT, RZ, c[0x0][0x1d4], PT ;  /* 0x00007500ff007a0c */ /* 0x000fca0003f85270 */
[----:B0-----:R-:W0:Y:S02]  /*5a50*/  MUFU.RCP R16, R16 ;  /* 0x0000001000107308 */ /* 0x001e240000001000 */
[----:B0-----:R-:W-:-:S06]  /*5a60*/  IADD3 R20, R16, 0xffffffe, RZ ;  /* 0x0ffffffe10147810 */ /* 0x001fcc0007ffe0ff */
[----:B------:R-:W0:Y:S02]  /*5a70*/  F2I.FTZ.U32.TRUNC.NTZ R15, R20 ;  /* 0x00000014000f7305 */ /* 0x000e24000021f000 */
[----:B0-----:R-:W-:-:S05]  /*5a80*/  IADD3 R14, RZ, -R15, RZ ;  /* 0x8000000fff0e7210 */ /* 0x001fca0007ffe0ff */
        /* <DEDUP_REMOVED lines=11> */
[----:B------:R-:W-:-:S03]  /*5b40*/  IMAD.U32 R17, RZ, RZ, UR4 ;  /* 0x00000004ff117e24 */ /* 0x000fc6000f8e00ff */
[----:B------:R-:W-:-:S05]  /*5b50*/  MOV R16, R14 ;  /* 0x0000000e00107202 */ /* 0x000fca0000000f00 */
[----:B------:R-:W-:Y:S01]  /*5b60*/  @!P3 IMAD.MOV R16, RZ, RZ, -R16 ;  /* 0x000000ffff10b224 */ /* 0x000fe200078e0a10 */
[----:B------:R-:W-:-:S04]  /*5b70*/  @!P4 LOP3.LUT R16, RZ, c[0x0][0x1d4], RZ, 0x33, !PT ;  /* 0x00007500ff10ca12 */ /* 0x000fc800078e33ff */
[----:B------:R-:W-:Y:S02]  /*5b80*/  SHF.R.S32.HI R14, RZ, 0x1f, R16 ;  /* 0x0000001fff0e7819 */ /* 0x000fe40000011410 */
[----:B------:R-:W-:-:S04]  /*5b90*/  IADD3 R15, P2, R16, UR4, RZ ;  /* 0x00000004100f7c10 */ /* 0x000fc8000ff5e0ff */
        /* <DEDUP_REMOVED lines=10> */
[----:B------:R-:W-:-:S05]  /*5c40*/  LEA.HI.X R17, R20, c[0x0][0x1a4], R17, 0x2, P2 ;  /* 0x0000690014117a11 */ /* 0x000fca00010f1411 */
[----:B------:R-:W1:Y:S02]  /*5c50*/  LDG.E.128 R20, [R16.64] ;  /* 0x0000002410147981 */ /* 0x000e64000c1e1d00 */
[-C--:B-1----:R-:W-:Y:S02]  /*5c60*/  FFMA.FTZ R8, R20, R24.reuse, R8 ;  /* 0x0000001814087223 */ /* 0x082fe40000010008 */
[-C--:B------:R-:W-:Y:S02]  /*5c70*/  FFMA.FTZ R9, R21, R24.reuse, R9 ;  /* 0x0000001815097223 */ /* 0x080fe40000010009 */
[-C--:B------:R-:W-:Y:S02]  /*5c80*/  FFMA.FTZ R10, R22, R24.reuse, R10 ;  /* 0x00000018160a7223 */ /* 0x080fe4000001000a */
[----:B------:R-:W-:Y:S02]  /*5c90*/  FFMA.FTZ R11, R23, R24, R11 ;  /* 0x00000018170b7223 */ /* 0x000fe4000001000b */
.L_x_2305:
[----:B------:R-:W-:Y:S05]  /*5ca0*/  BSYNC B2 ;  /* 0x0000000000027941 */ /* 0x000fea0003800000 */
.L_x_2304:
[----:B------:R-:W-:Y:S02]  /*5cb0*/  IADD3 R2, R2, 0x8, RZ ;  /* 0x0000000802027810 */ /* 0x000fe40007ffe0ff */
[----:B------:R-:W-:Y:S01]  /*5cc0*/  IADD3 R19, R19, 0x20, RZ ;  /* 0x0000002013137810 */ /* 0x000fe20007ffe0ff */
[----:B------:R-:W-:Y:S05]  /*5cd0*/  @P1 BRA `(.L_x_2306) ;  /* 0xfffffca000001947 */ /* 0x000fea000383ffff */
.L_x_2303:
[----:B------:R-:W-:Y:S05]  /*5ce0*/  BSYNC B1 ;  /* 0x0000000000017941 */ /* 0x000fea0003800000 */
.L_x_2302:
[----:B------:R-:W-:-:S13]  /*5cf0*/  ISETP.GE.U32.AND P1, PT, R25, 0x18, PT ;  /* 0x000000181900780c */ /* 0x000fda0003f26070 */
[----:B------:R-:W-:Y:S05]  /*5d00*/  @!P1 BRA `(.L_x_2301) ;  /* 0x00000cf000009947 */ /* 0x000fea0003800000 */
[----:B------:R-:W-:Y:S01]  /*5d10*/  LEA R14, R2, 0x40, 0x2 ;  /* 0x00000040020e7811 */ /* 0x000fe200078e10ff */
[----:B------:R-:W-:-:S04]  /*5d20*/  IMAD.U32 R15, RZ, RZ, UR46 ;  /* 0x0000002eff0f7e24 */ /* 0x000fc8000f8e00ff */
[----:B------:R-:W-:-:S05]  /*5d30*/  IMAD R14, R15, -0x4, R14 ;  /* 0xfffffffc0f0e7824 */ /* 0x000fca00078e020e */
[----:B-1----:R-:W-:Y:S02]  /*5d40*/  IADD3 R18, R14, 0x240, RZ ;  /* 0x000002400e127810 */ /* 0x002fe40007ffe0ff */
.L_x_2315:
[C---:B------:R-:W-:Y:S01]  /*5d50*/  ISETP.GE.AND P4, PT, R2.reuse, c[0x0][0x1d4], PT ;  /* 0x0000750002007a0c */ /* 0x040fe20003f86270 */
[----:B------:R-:W-:Y:S01]  /*5d60*/  BSSY B1, `(.L_x_2307) ;  /* 0x0000035000017945 */ /* 0x000fe20003800000 */
[C---:B------:R-:W-:Y:S02]  /*5d70*/  IADD3 R24, R2.reuse, 0x8, RZ ;  /* 0x0000000802187810 */ /* 0x040fe40007ffe0ff */
[C---:B------:R-:W-:Y:S02]  /*5d80*/  IADD3 R25, R2.reuse, 0x10, RZ ;  /* 0x0000001002197810 */ /* 0x040fe40007ffe0ff */
[----:B------:R-:W-:Y:S02]  /*5d90*/  IADD3 R26, R2, 0x18, RZ ;  /* 0x00000018021a7810 */ /* 0x000fe40007ffe0ff */
[----:B------:R-:W-:Y:S02]  /*5da0*/  ISETP.GE.AND P1, PT, R24, c[0x0][0x1d4], PT ;  /* 0x0000750018007a0c */ /* 0x000fe40003f26270 */
[----:B------:R-:W-:-:S02]  /*5db0*/  ISETP.GE.AND P2, PT, R25, c[0x0][0x1d4], PT ;  /* 0x0000750019007a0c */ /* 0x000fc40003f46270 */
[----:B------:R-:W-:Y:S01]  /*5dc0*/  ISETP.GE.AND P3, PT, R26, c[0x0][0x1d4], PT ;  /* 0x000075001a007a0c */ /* 0x000fe20003f66270 */
[----:B------:R-:W-:Y:S07]  /*5dd0*/  @!P4 BRA `(.L_x_2308) ;  /* 0x000002d00000c947 */ /* 0x000fee0003800000 */
[----:B------:R-:W-:Y:S01]  /*5de0*/  IABS R17, c[0x0][0x1d4] ;  /* 0x0000750000117a13 */ /* 0x000fe20000000000 */
[----:B------:R-:W-:Y:S01]  /*5df0*/  ULDC UR4, c[0x0][0x1d4] ;  /* 0x0000750000047ab9 */ /* 0x000fe20000000800 */
[----:B------:R-:W-:Y:S01]  /*5e00*/  IABS R20, R2 ;  /* 0x0000000200147213 */ /* 0x000fe20000000000 */
[----:B------:R-:W-:Y:S01]  /*5e10*/  UIMAD UR4, UR48, UR4, URZ ;  /* 0x00000004300472a4 */ /* 0x000fe2000f8e023f */
        /* <DEDUP_REMOVED lines=18> */
[----:B------:R-:W-:Y:S02]  /*5f40*/  IMAD.U32 R17, RZ, RZ, UR4 ;  /* 0x00000004ff117e24 */ /* 0x000fe4000f8e00ff */
[----:B------:R-:W-:-:S05]  /*5f50*/  IMAD.MOV.U32 R16, RZ, RZ, R14 ;  /* 0x000000ffff107224 */ /* 0x000fca00078e000e */
[----:B------:R-:W-:Y:S02]  /*5f60*/  @!P5 IADD3 R16, -R16, RZ, RZ ;  /* 0x000000ff1010d210 */ /* 0x000fe40007ffe1ff */
        /* <DEDUP_REMOVED lines=14> */
[----:B------:R-:W0:Y:S04]  /*6050*/  LDS R19, [R18+-0x40] ;  /* 0xffffc00012137984 */ /* 0x000e280000000800 */
[----:B------:R-:W0:Y:S02]  /*6060*/  LDG.E.128 R20, [R16.64] ;  /* 0x0000002410147981 */ /* 0x000e24000c1e1d00 */
[-C--:B0-----:R-:W-:Y:S02]  /*6070*/  FFMA.FTZ R8, R20, R19.reuse, R8 ;  /* 0x0000001314087223 */ /* 0x081fe40000010008 */
[----:B------:R-:W-:-:S02]  /*6080*/  FFMA.FTZ R9, R21, R19, R9 ;  /* 0x0000001315097223 */ /* 0x000fc40000010009 */
[-C--:B------:R-:W-:Y:S02]  /*6090*/  FFMA.FTZ R10, R22, R19.reuse, R10 ;  /* 0x00000013160a7223 */ /* 0x080fe4000001000a */
[----:B------:R-:W-:Y:S02]  /*60a0*/  FFMA.FTZ R11, R23, R19, R11 ;  /* 0x00000013170b7223 */ /* 0x000fe4000001000b */
.L_x_2308:
[----:B------:R-:W-:Y:S05]  /*60b0*/  BSYNC B1 ;  /* 0x0000000000017941 */ /* 0x000fea0003800000 */
.L_x_2307:
[----:B------:R-:W-:Y:S01]  /*60c0*/  BSSY B1, `(.L_x_2309) ;  /* 0x000002f000017945 */ /* 0x000fe20003800000 */
[----:B------:R-:W-:Y:S05]  /*60d0*/  @!P1 BRA `(.L_x_2310) ;  /* 0x000002d000009947 */ /* 0x000fea0003800000 */
        /* <DEDUP_REMOVED lines=45> */
.L_x_2310:
[----:B------:R-:W-:Y:S05]  /*63b0*/  BSYNC B1 ;  /* 0x0000000000017941 */ /* 0x000fea0003800000 */
.L_x_2309:
        /* <DEDUP_REMOVED lines=23> */
[----:B------:R-:W-:Y:S02]  /*6530*/  @!P1 IADD3 R14, R14, -R17, RZ ;  /* 0x800000110e0e9210 */ /* 0x000fe40007ffe0ff */
[----:B------:R-:W-:-:S03]  /*6540*/  MOV R17, UR4 ;  /* 0x0000000400117c02 */ /* 0x000fc60008000f00 */
[----:B------:R-:W-:-:S04]  /*6550*/  IMAD.MOV.U32 R16, RZ, RZ, R14 ;  /* 0x000000ffff107224 */ /* 0x000fc800078e000e */
        /* <DEDUP_REMOVED lines=15> */
[----:B------:R-:W0:Y:S04]  /*6650*/  LDS R19, [R18] ;  /* 0x0000000012137984 */ /* 0x000e280000000800 */
[----:B------:R-:W0:Y:S02]  /*6660*/  LDG.E.128 R20, [R16.64] ;  /* 0x0000002410147981 */ /* 0x000e24000c1e1d00 */
[-C--:B0-----:R-:W-:Y:S02]  /*6670*/  FFMA.FTZ R8, R20, R19.reuse, R8 ;  /* 0x0000001314087223 */ /* 0x081fe40000010008 */
[----:B------:R-:W-:-:S02]  /*6680*/  FFMA.FTZ R9, R21, R19, R9 ;  /* 0x0000001315097223 */ /* 0x000fc40000010009 */
[-C--:B------:R-:W-:Y:S02]  /*6690*/  FFMA.FTZ R10, R22, R19.reuse, R10 ;  /* 0x00000013160a7223 */ /* 0x080fe4000001000a */
[----:B------:R-:W-:Y:S02]  /*66a0*/  FFMA.FTZ R11, R23, R19, R11 ;  /* 0x00000013170b7223 */ /* 0x000fe4000001000b */
.L_x_2312:
[----:B------:R-:W-:Y:S05]  /*66b0*/  BSYNC B1 ;  /* 0x0000000000017941 */ /* 0x000fea0003800000 */
.L_x_2311:
        /* <DEDUP_REMOVED lines=41> */
[----:B------:R-:W0:Y:S04]  /*6950*/  LDS R19, [R18+0x20] ;  /* 0x0000200012137984 */ /* 0x000e280000000800 */
[----:B------:R-:W0:Y:S02]  /*6960*/  LDG.E.128 R20, [R16.64] ;  /* 0x0000002410147981 */ /* 0x000e24000c1e1d00 */
[-C--:B0-----:R-:W-:Y:S02]  /*6970*/  FFMA.FTZ R8, R20, R19.reuse, R8 ;  /* 0x0000001314087223 */ /* 0x081fe40000010008 */
[----:B------:R-:W-:-:S02]  /*6980*/  FFMA.FTZ R9, R21, R19, R9 ;  /* 0x0000001315097223 */ /* 0x000fc40000010009 */
[-C--:B------:R-:W-:Y:S02]  /*6990*/  FFMA.FTZ R10, R22, R19.reuse, R10 ;  /* 0x00000013160a7223 */ /* 0x080fe4000001000a */
[----:B------:R-:W-:Y:S02]  /*69a0*/  FFMA.FTZ R11, R23, R19, R11 ;  /* 0x00000013170b7223 */ /* 0x000fe4000001000b */
.L_x_2314:
[----:B------:R-:W-:Y:S05]  /*69b0*/  BSYNC B1 ;  /* 0x0000000000017941 */ /* 0x000fea0003800000 */
.L_x_2313:
[----:B------:R-:W-:Y:S02]  /*69c0*/  IADD3 R2, R2, 0x20, RZ ;  /* 0x0000002002027810 */ /* 0x000fe40007ffe0ff */
[----:B------:R-:W-:Y:S02]  /*69d0*/  IADD3 R18, R18, 0x80, RZ ;  /* 0x0000008012127810 */ /* 0x000fe40007ffe0ff */
[----:B------:R-:W-:-:S13]  /*69e0*/  ISETP.GE.AND P1, PT, R2, UR42, PT ;  /* 0x0000002a02007c0c */ /* 0x000fda000bf26270 */
[----:B------:R-:W-:Y:S05]  /*69f0*/  @!P1 BRA `(.L_x_2315) ;  /* 0xfffff35000009947 */ /* 0x000fea000383ffff */
.L_x_2301:
[----:B------:R-:W-:Y:S05]  /*6a00*/  BSYNC B0 ;  /* 0x0000000000007941 */ /* 0x000fea0003800000 */
.L_x_2300:
[----:B------:R-:W0:Y:S01]  /*6a10*/  S2R R30, SR_TID.X ;  /* 0x00000000001e7919 */ /* 0x000e220000002100 */
[----:B------:R-:W-:Y:S01]  /*6a20*/  BSSY B0, `(.L_x_2316) ;  /* 0x0000040000007945 */ /* 0x000fe20003800000 */
[----:B------:R-:W-:Y:S02]  /*6a30*/  LEA R28, R3, R0, 0x7 ;  /* 0x00000000031c7211 */ /* 0x000fe400078e38ff */
[C---:B0-----:R-:W-:Y:S02]  /*6a40*/  LOP3.LUT R2, R30.reuse, 0xffffff80, RZ, 0xc0, !PT ;  /* 0xffffff801e027812 */ /* 0x041fe400078ec0ff */
[----:B------:R-:W-:Y:S02]  /*6a50*/  ISETP.GT.AND P1, PT, R30, 0x7f, PT ;  /* 0x0000007f1e00780c */ /* 0x000fe40003f24270 */
[----:B------:R-:W-:Y:S01]  /*6a60*/  ISETP.NE.AND P2, PT, R2, 0x80, PT ;  /* 0x000000800200780c */ /* 0x000fe20003f45270 */
[----:B------:R-:W-:Y:S07]  /*6a70*/  @P0 BRA `(.L_x_2317) ;  /* 0x000003a000000947 */ /* 0x000fee0003800000 */
[----:B------:R-:W-:Y:S01]  /*6a80*/  IMAD.MOV.U32 R2, RZ, RZ, c[0x0][0x258] ;  /* 0x00009600ff027624 */ /* 0x000fe200078e00ff */
[----:B------:R-:W-:Y:S01]  /*6a90*/  ULDC.64 UR4, c[0x0][0x240] ;  /* 0x0000900000047ab9 */ /* 0x000fe20000000a00 */
[----:B------:R-:W3:Y:S03]  /*6aa0*/  LDL.LU R32, [R1+0x48] ;  /* 0x0000480001207983 */ /* 0x000ee60000300800 */
[----:B------:R-:W-:-:S02]  /*6ab0*/  ISETP.NE.AND P3, PT, R2, 0x2, PT ;  /* 0x000000020200780c */ /* 0x000fc40003f65270 */
[----:B------:R-:W-:Y:S01]  /*6ac0*/  IADD3 R2, R0, UR45, RZ ;  /* 0x0000002d00027c10 */ /* 0x000fe2000fffe0ff */
[----:B------:R-:W-:-:S10]  /*6ad0*/  UISETP.NE.U32.AND UP0, UPT, URZ, UR4, UPT ;  /* 0x000000043f00728c */ /* 0x000fd4000bf05070 */
[----:B------:R-:W-:-:S04]  /*6ae0*/  @!P3 IADD3 R12, P0, R2, c[0x0][0x188], RZ ;  /* 0x00006200020cba10 */ /* 0x000fc80007f1e0ff */
[----:B------:R-:W-:Y:S01]  /*6af0*/  @!P3 LEA.HI.X.SX32 R13, R2, c[0x0][0x18c], 0x1, P0 ;  /* 0x00006300020dba11 */ /* 0x000fe200000f0eff */
[----:B------:R-:W-:-:S04]  /*6b00*/  UISETP.NE.AND.EX UP0, UPT, URZ, UR5, UPT, UP0 ;  /* 0x000000053f00728c */ /* 0x000fc8000bf05300 */
[----:B-1----:R0:W4:Y:S01]  /*6b10*/  @!P3 LDG.E R16, [R12.64] ;  /* 0x000000240c10b981 */ /* 0x002122000c1e1900 */
[----:B------:R-:W-:Y:S01]  /*6b20*/  ULDC UR4, c[0x0][0x1d8] ;  /* 0x0000760000047ab9 */ /* 0x000fe20000000800 */
[----:B------:R-:W-:Y:S01]  /*6b30*/  PLOP3.LUT P4, PT, PT, PT, UP0, 0x80, 0x0 ;  /* 0x000000000000781c */ /* 0x000fe20003f8f008 */
[----:B------:R-:W-:Y:S01]  /*6b40*/  IMAD.MOV.U32 R17, RZ, RZ, 0x4 ;  /* 0x00000004ff117424 */ /* 0x000fe200078e00ff */
[----:B------:R-:W-:Y:S01]  /*6b50*/  MOV R14, UR38 ;  /* 0x00000026000e7c02 */ /* 0x000fe20008000f00 */
[----:B------:R-:W-:Y:S02]  /*6b60*/  IMAD.U32 R15, RZ, RZ, UR39 ;  /* 0x00000027ff0f7e24 */ /* 0x000fe4000f8e00ff */
[----:B------:R-:W-:Y:S01]  /*6b70*/  @UP0 UIMAD UR4, UR40, UR4, UR49 ;  /* 0x00000004280402a4 */ /* 0x000fe2000f8e0231 */
[----:B------:R-:W-:-:S03]  /*6b80*/  @P3 IMAD.WIDE R2, R2, R17, c[0x0][0x188] ;  /* 0x0000620002023625 */ /* 0x000fc600078e0211 */
[----:B--2---:R1:W2:Y:S02]  /*6b90*/  @!P3 LDG.E R15, [R14.64+0x4] ;  /* 0x000004240e0fb981 */ /* 0x0042a4000c1e1900 */
[----:B------:R-:W-:Y:S02]  /*6ba0*/  IMAD.U32 R19, RZ, RZ, UR4 ;  /* 0x00000004ff137e24 */ /* 0x000fe4000f8e00ff */
[----:B------:R1:W2:Y:S03]  /*6bb0*/  @P3 LDG.E.128 R20, [R2.64] ;  /* 0x0000002402143981 */ /* 0x0002a6000c1e1d00 */
[----:B0-----:R-:W-:-:S05]  /*6bc0*/  @P4 LEA R12, R19, R0, 0x7 ;  /* 0x00000000130c4211 */ /* 0x001fca00078e38ff */
[----:B------:R-:W-:-:S05]  /*6bd0*/  @P4 IMAD.WIDE R12, R12, R17, c[0x0][0x238] ;  /* 0x00008e000c0c4625 */ /* 0x000fca00078e0211 */
[----:B------:R0:W2:Y:S01]  /*6be0*/  @P4 LDG.E.128 R24, [R12.64] ;  /* 0x000000240c184981 */ /* 0x0000a2000c1e1d00 */
[----:B------:R-:W-:Y:S01]  /*6bf0*/  IMAD.U32 R31, RZ, RZ, UR44 ;  /* 0x0000002cff1f7e24 */ /* 0x000fe2000f8e00ff */
[----:B------:R-:W-:-:S03]  /*6c00*/  USHF.L.U32 UR4, UR43, 0x7, URZ ;  /* 0x000000072b047899 */ /* 0x000fc6000800063f */
[----:B-1----:R-:W-:-:S05]  /*6c10*/  IMAD R2, R31, 0x80, R0 ;  /* 0x000000801f027824 */ /* 0x002fca00078e0200 */
[----:B------:R-:W-:Y:S02]  /*6c20*/  SHF.R.S32.HI R3, RZ, 0x1f, R2 ;  /* 0x0000001fff037819 */ /* 0x000fe40000011402 */
[----:B0-----:R-:W-:Y:S01]  /*6c30*/  IADD3 R13, P0, R2, UR4, RZ ;  /* 0x00000004020d7c10 */ /* 0x001fe2000ff1e0ff */
[----:B---3--:R-:W0:Y:S01]  /*6c40*/  LDS R12, [R32] ;  /* 0x00000000200c7984 */ /* 0x008e220000000800 */
[----:B----4-:R-:W-:Y:S02]  /*6c50*/  @!P3 PRMT R29, R16, 0x9910, RZ ;  /* 0x00009910101db816 */ /* 0x010fe400000000ff */
[--C-:B------:R-:W-:Y:S02]  /*6c60*/  @!P3 SHF.R.U32.HI R17, RZ, 0x10, R16.reuse ;  /* 0x00000010ff11b819 */ /* 0x100fe40000011610 */
[----:B------:R-:W-:Y:S02]  /*6c70*/  @!P3 SHF.R.U32.HI R18, RZ, 0x18, R16 ;  /* 0x00000018ff12b819 */ /* 0x000fe40000011610 */
[----:B------:R-:W-:Y:S01]  /*6c80*/  @!P3 SHF.R.S32.HI R14, RZ, 0x8, R29 ;  /* 0x00000008ff0eb819 */ /* 0x000fe2000001141d */
[----:B------:R1:W2:Y:S08]  /*6c90*/  @!P3 I2F.S8 R19, R16 ;  /* 0x000000100013b306 */ /* 0x0002b00000001400 */
[----:B------:R-:W3:Y:S08]  /*6ca0*/  @!P3 I2F.S8 R17, R17 ;  /* 0x000000110011b306 */ /* 0x000ef00000001400 */
[----:B------:R-:W4:Y:S08]  /*6cb0*/  @!P3 I2F.S8 R18, R18 ;  /* 0x000000120012b306 */ /* 0x000f300000001400 */
[----:B------:R-:W0:Y:S01]  /*6cc0*/  @!P3 I2F.S16 R14, R14 ;  /* 0x0000000e000eb306 */ /* 0x000e220000101400 */
[----:B-1----:R-:W-:Y:S01]  /*6cd0*/  MOV R16, UR4 ;  /* 0x0000000400107c02 */ /* 0x002fe20008000f00 */
[----:B--2---:R-:W-:-:S02]  /*6ce0*/  @!P3 FMUL.FTZ R20, R19, R15 ;  /* 0x0000000f1314b220 */ /* 0x004fc40000410000 */
[----:B---3--:R-:W-:Y:S01]  /*6cf0*/  @!P3 FMUL.FTZ R22, R17, R15 ;  /* 0x0000000f1116b220 */ /* 0x008fe20000410000 */
[----:B------:R-:W-:Y:S01]  /*6d00*/  LEA.HI.X.SX32 R16, R16, R3, 0x1, P0 ;  /* 0x0000000310107211 */ /* 0x000fe200000f0eff */
[-C--:B----4-:R-:W-:Y:S01]  /*6d10*/  @!P3 FMUL.FTZ R23, R18, R15.reuse ;  /* 0x0000000f1217b220 */ /* 0x090fe20000410000 */
[----:B------:R-:W-:Y:S01]  /*6d20*/  LEA R2, P0, R13, c[0x0][0x1a0], 0x2 ;  /* 0x000068000d027a11 */ /* 0x000fe200078010ff */
[----:B-----5:R-:W-:Y:S02]  /*6d30*/  FADD.FTZ R4, R20, R4 ;  /* 0x0000000414047221 */ /* 0x020fe40000010000 */
[----:B------:R-:W-:Y:S02]  /*6d40*/  FADD.FTZ R6, R22, R6 ;  /* 0x0000000616067221 */ /* 0x000fe40000010000 */
[----:B0-----:R-:W-:Y:S02]  /*6d50*/  @!P3 FMUL.FTZ R21, R14, R15 ;  /* 0x0000000f0e15b220 */ /* 0x001fe40000410000 */
[----:B------:R-:W-:-:S02]  /*6d60*/  FADD.FTZ R7, R23, R7 ;  /* 0x0000000717077221 */ /* 0x000fc40000010000 */
[----:B------:R-:W-:Y:S01]  /*6d70*/  FADD.FTZ R5, R21, R5 ;  /* 0x0000000515057221 */ /* 0x000fe20000010000 */
[----:B------:R-:W-:Y:S01]  /*6d80*/  LEA.HI.X R3, R13, c[0x0][0x1a4], R16, 0x2, P0 ;  /* 0x000069000d037a11 */ /* 0x000fe200000f1410 */
[----:B------:R-:W-:Y:S02]  /*6d90*/  @P4 FMUL.FTZ R4, R4, R24 ;  /* 0x0000001804044220 */ /* 0x000fe40000410000 */
[----:B------:R-:W-:Y:S02]  /*6da0*/  @P4 FMUL.FTZ R6, R6, R26 ;  /* 0x0000001a06064220 */ /* 0x000fe40000410000 */
[----:B------:R-:W-:Y:S02]  /*6db0*/  @P4 FMUL.FTZ R7, R7, R27 ;  /* 0x0000001b07074220 */ /* 0x000fe40000410000 */
[----:B------:R-:W-:-:S05]  /*6dc0*/  @P4 FMUL.FTZ R5, R5, R25 ;  /* 0x0000001905054220 */ /* 0x000fca0000410000 */
[----:B------:R0:W-:Y:S01]  /*6dd0*/  STG.E.128 [R2.64], R4 ;  /* 0x0000000402007986 */ /* 0x0001e2000c101d24 */
[C---:B------:R-:W-:Y:S02]  /*6de0*/  FFMA.FTZ R8, R12.reuse, R4, R8 ;  /* 0x000000040c087223 */ /* 0x040fe40000010008 */
[C---:B------:R-:W-:Y:S02]  /*6df0*/  FFMA.FTZ R10, R12.reuse, R6, R10 ;  /* 0x000000060c0a7223 */ /* 0x040fe4000001000a */
[C---:B------:R-:W-:Y:S02]  /*6e00*/  FFMA.FTZ R11, R12.reuse, R7, R11 ;  /* 0x000000070c0b7223 */ /* 0x040fe4000001000b */
[----:B------:R-:W-:Y:S02]  /*6e10*/  FFMA.FTZ R9, R12, R5, R9 ;  /* 0x000000050c097223 */ /* 0x000fe40000010009 */
.L_x_2317:
[----:B------:R-:W-:Y:S05]  /*6e20*/  BSYNC B0 ;  /* 0x0000000000007941 */ /* 0x000fea0003800000 */
.L_x_2316:
[----:B------:R-:W-:Y:S01]  /*6e30*/  BAR.SYNC.DEFER_BLOCKING 0x0 ;  /* 0x0000000000007b1d */ /* 0x000fe20000010000 */
[----:B0-----:R-:W-:-:S04]  /*6e40*/  LOP3.LUT R2, R30, 0xffffffc0, RZ, 0xc0, !PT ;  /* 0xffffffc01e027812 */ /* 0x001fc800078ec0ff */
[----:B------:R-:W-:Y:S02]  /*6e50*/  ISETP.NE.AND P0, PT, R2, 0x40, PT ;  /* 0x000000400200780c */ /* 0x000fe40003f05270 */
[C---:B------:R-:W-:Y:S01]  /*6e60*/  LOP3.LUT R2, R30.reuse, 0xffffffe0, RZ, 0xc0, !PT ;  /* 0xffffffe01e027812 */ /* 0x040fe200078ec0ff */
[----:B------:R-:W-:Y:S04]  /*6e70*/  @!P2 STS.128 [R28.X4+-0x5c0], R8 ;  /* 0xfffa40081c00a388 */ /* 0x000fe80000004c00 */
[----:B------:R-:W-:Y:S01]  /*6e80*/  BAR.SYNC.DEFER_BLOCKING 0x0 ;  /* 0x0000000000007b1d */ /* 0x000fe20000010000 */
[----:B------:R-:W-:-:S05]  /*6e90*/  ISETP.GT.AND P2, PT, R30, 0x3f, PT ;  /* 0x0000003f1e00780c */ /* 0x000fca0003f44270 */
[----:B-----5:R-:W0:Y:S02]  /*6ea0*/  @!P1 LDS.128 R4, [R28.X4+0x240] ;  /* 0x000240001c049984 */ /* 0x020e240000004c00 */
[----:B0-----:R-:W-:Y:S02]  /*6eb0*/  @!P1 FADD.FTZ R8, R8, R4 ;  /* 0x0000000408089221 */ /* 0x001fe40000010000 */
[----:B------:R-:W-:Y:S02]  /*6ec0*/  @!P1 FADD.FTZ R9, R9, R5 ;  /* 0x0000000509099221 */ /* 0x000fe40000010000 */
[----:B------:R-:W-:Y:S02]  /*6ed0*/  @!P1 FADD.FTZ R10, R10, R6 ;  /* 0x000000060a0a9221 */ /* 0x000fe40000010000 */
[----:B------:R-:W-:Y:S01]  /*6ee0*/  @!P1 FADD.FTZ R11, R11, R7 ;  /* 0x000000070b0b9221 */ /* 0x000fe20000010000 */
[----:B------:R-:W-:Y:S01]  /*6ef0*/  BAR.SYNC.DEFER_BLOCKING 0x0 ;  /* 0x0000000000007b1d */ /* 0x000fe20000010000 */
[----:B------:R-:W-:-:S05]  /*6f00*/  ISETP.GT.AND P1, PT, R30, 0x1f, PT ;  /* 0x0000001f1e00780c */ /* 0x000fca0003f24270 */
[----:B------:R-:W-:Y:S04]  /*6f10*/  @!P0 STS.128 [R28.X4+-0x1c0], R8 ;  /* 0xfffe40081c008388 */ /* 0x000fe80000004c00 */
        /* <DEDUP_REMOVED lines=12> */
[----:B------:R0:W3:Y:S04]  /*6fe0*/  @!P1 LDS.128 R4, [R28.X4+0x240] ;  /* 0x000240001c049984 */ /* 0x0000e80000004c00 */
[----:B------:R-:W-:Y:S06]  /*6ff0*/  BAR.SYNC.DEFER_BLOCKING 0x0 ;  /* 0x0000000000007b1d */ /* 0x000fec0000010000 */
[----:B------:R-:W-:Y:S05]  /*7000*/  @P0 EXIT ;  /* 0x000000000000094d */ /* 0x000fea0003800000 */
[----:B0-----:R-:W-:Y:S02]  /*7010*/  IMAD.MOV.U32 R2, RZ, RZ, c[0x0][0x258] ;  /* 0x00009600ff027624 */ /* 0x001fe400078e00ff */
[----:B---3--:R-:W-:-:S02]  /*7020*/  @!P1 FADD.FTZ R8, R8, R4 ;  /* 0x0000000408089221 */ /* 0x008fc40000010000 */
[----:B------:R-:W-:Y:S01]  /*7030*/  @!P1 FADD.FTZ R9, R9, R5 ;  /* 0x0000000509099221 */ /* 0x000fe20000010000 */
[----:B------:R-:W-:Y:S01]  /*7040*/  ISETP.NE.AND P0, PT, R2, 0x2, PT ;  /* 0x000000020200780c */ /* 0x000fe20003f05270 */
[----:B------:R-:W-:Y:S02]  /*7050*/  @!P1 FADD.FTZ R10, R10, R6 ;  /* 0x000000060a0a9221 */ /* 0x000fe40000010000 */
[----:B------:R-:W-:-:S10]  /*7060*/  @!P1 FADD.FTZ R11, R11, R7 ;  /* 0x000000070b0b9221 */ /* 0x000fd40000010000 */
[----:B------:R-:W-:Y:S01]  /*7070*/  @P0 IADD3 R2, R0, UR50, RZ ;  /* 0x0000003200020c10 */ /* 0x000fe2000fffe0ff */
[----:B------:R-:W-:-:S04]  /*7080*/  @P0 IMAD.MOV.U32 R3, RZ, RZ, 0x4 ;  /* 0x00000004ff030424 */ /* 0x000fc800078e00ff */
[----:B------:R-:W-:-:S05]  /*7090*/  @P0 IMAD.WIDE R2, R2, R3, c[0x0][0x160] ;  /* 0x0000580002020625 */ /* 0x000fca00078e0203 */
[----:B------:R0:W-:Y:S01]  /*70a0*/  @P0 STG.E.128 [R2.64], R8 ;  /* 0x0000000802000986 */ /* 0x0001e2000c101d24 */
[----:B------:R-:W-:Y:S05]  /*70b0*/  @P0 EXIT ;  /* 0x000000000000094d */ /* 0x000fea0003800000 */
[----:B0-----:R-:W-:Y:S01]  /*70c0*/  MOV R2, c[0x0][0x250] ;  /* 0x0000940000027a02 */ /* 0x001fe20000000f00 */
[----:B------:R-:W-:-:S05]  /*70d0*/  IMAD.MOV.U32 R3, RZ, RZ, c[0x0][0x254] ;  /* 0x00009500ff037624 */ /* 0x000fca00078e00ff */
[----:B------:R-:W3:Y:S01]  /*70e0*/  LDG.E R2, [R2.64] ;  /* 0x0000002402027981 */ /* 0x000ee2000c1e1900 */
[----:B------:R-:W-:Y:S01]  /*70f0*/  IADD3 R6, R0, UR50, RZ ;  /* 0x0000003200067c10 */ /* 0x000fe2000fffe0ff */
[C---:B---3--:R-:W-:Y:S02]  /*7100*/  FMUL.FTZ R8, R2.reuse, R8 ;  /* 0x0000000802087220 */ /* 0x048fe40000410000 */
[C---:B------:R-:W-:Y:S02]  /*7110*/  FMUL.FTZ R9, R2.reuse, R9 ;  /* 0x0000000902097220 */ /* 0x040fe40000410000 */
[C---:B------:R-:W-:Y:S02]  /*7120*/  FMUL.FTZ R10, R2.reuse, R10 ;  /* 0x0000000a020a7220 */ /* 0x040fe40000410000 */
[----:B------:R-:W0:Y:S01]  /*7130*/  F2I.S8.NTZ R8, R8 ;  /* 0x0000000800087305 */ /* 0x000e220000202100 */
[----:B------:R-:W-:-:S07]  /*7140*/  FMUL.FTZ R11, R2, R11 ;  /* 0x0000000b020b7220 */ /* 0x000fce0000410000 */
[----:B------:R-:W3:Y:S08]  /*7150*/  F2I.S8.NTZ R9, R9 ;  /* 0x0000000900097305 */ /* 0x000ef00000202100 */
[----:B------:R-:W4:Y:S01]  /*7160*/  F2I.S8.NTZ R10, R10 ;  /* 0x0000000a000a7305 */ /* 0x000f220000202100 */
[----:B0-----:R-:W-:-:S04]  /*7170*/  PRMT R4, R8, 0x8880, RZ ;  /* 0x0000888008047816 */ /* 0x001fc800000000ff */
[----:B------:R-:W-:-:S03]  /*7180*/  PRMT R2, R4, 0x7710, RZ ;  /* 0x0000771004027816 */ /* 0x000fc600000000ff */
[----:B------:R-:W0:Y:S01]  /*7190*/  F2I.S8.NTZ R11, R11 ;  /* 0x0000000b000b7305 */ /* 0x000e220000202100 */
[----:B---3--:R-:W-:Y:S02]  /*71a0*/  PRMT R5, R9, 0x8880, RZ ;  /* 0x0000888009057816 */ /* 0x008fe400000000ff */
[----:B------:R-:W-:Y:S02]  /*71b0*/  LOP3.LUT R2, R2, 0xff, RZ, 0xc0, !PT ;  /* 0x000000ff02027812 */ /* 0x000fe400078ec0ff */
[----:B------:R-:W-:Y:S02]  /*71c0*/  PRMT R3, R5, 0x7710, RZ ;  /* 0x0000771005037816 */ /* 0x000fe400000000ff */
[----:B----4-:R-:W-:Y:S02]  /*71d0*/  PRMT R4, R10, 0x8880, RZ ;  /* 0x000088800a047816 */ /* 0x010fe400000000ff */
[----:B------:R-:W-:Y:S02]  /*71e0*/  PRMT R3, R3, 0x7604, R2 ;  /* 0x0000760403037816 */ /* 0x000fe40000000002 */
[----:B------:R-:W-:-:S02]  /*71f0*/  PRMT R0, R4, 0x7710, RZ ;  /* 0x0000771004007816 */ /* 0x000fc400000000ff */
[----:B------:R-:W-:Y:S02]  /*7200*/  IADD3 R2, P0, R6, c[0x0][0x160], RZ ;  /* 0x0000580006027a10 */ /* 0x000fe40007f1e0ff */
[----:B0-----:R-:W-:-:S04]  /*7210*/  PRMT R5, R11, 0x8880, RZ ;  /* 0x000088800b057816 */ /* 0x001fc800000000ff */
[----:B------:R-:W-:Y:S02]  /*7220*/  PRMT R4, R5, 0x7710, RZ ;  /* 0x0000771005047816 */ /* 0x000fe400000000ff */
[----:B------:R-:W-:Y:S02]  /*7230*/  PRMT R5, R0, 0x7054, R3 ;  /* 0x0000705400057816 */ /* 0x000fe40000000003 */
[----:B------:R-:W-:Y:S02]  /*7240*/  LEA.HI.X.SX32 R3, R6, c[0x0][0x164], 0x1, P0 ;  /* 0x0000590006037a11 */ /* 0x000fe400000f0eff */
[----:B------:R-:W-:-:S05]  /*7250*/  PRMT R5, R4, 0x654, R5 ;  /* 0x0000065404057816 */ /* 0x000fca0000000005 */
[----:B------:R-:W-:Y:S01]  /*7260*/  STG.E [R2.64], R5 ;  /* 0x0000000502007986 */ /* 0x000fe2000c101924 */
[----:B------:R-:W-:Y:S05]  /*7270*/  EXIT ;  /* 0x000000000000794d */ /* 0x000fea0003800000 */
.L_x_2276:
[----:B------:R-:W-:Y:S01]  /*7280*/  IMAD.MOV.U32 R5, RZ, RZ, 0x10 ;  /* 0x00000010ff057424 */ /* 0x000fe200078e00ff */
[----:B------:R-:W-:Y:S01]  /*7290*/  MOV R0, 0x1f ;  /* 0x0000001f00007802 */ /* 0x000fe20000000f00 */
[----:B------:R-:W-:Y:S01]  /*72a0*/  IMAD.MOV.U32 R7, RZ, RZ, -0x1 ;  /* 0xffffffffff077424 */ /* 0x000fe200078e00ff */
[----:B0-----:R-:W-:Y:S02]  /*72b0*/  MOV R2, 0x72d0 ;  /* 0x000072d000027802 */ /* 0x001fe40000000f00 */
[----:B------:R-:W-:Y:S05]  /*72c0*/  CALL.REL.NOINC `($__internal_18_$__cuda_sm70_shflsync_bfly_p) ;  /* 0x000001b000007944 */ /* 0x000fea0003c00000 */
[----:B01----:R-:W-:Y:S05]  /*72d0*/  BRA `(.L_x_2318) ;  /* 0xffffa8a000007947 */ /* 0x003fea000383ffff */
.L_x_2277:
[----:B------:R-:W-:Y:S01]  /*72e0*/  HFMA2.MMA R5, -RZ, RZ, 0, 4.76837158203125e-07 ;  /* 0x00000008ff057435 */ /* 0x000fe200000001ff */
[----:B-1----:R-:W-:Y:S01]  /*72f0*/  IMAD.MOV.U32 R4, RZ, RZ, R9 ;  /* 0x000000ffff047224 */ /* 0x002fe200078e0009 */
[----:B0-----:R-:W-:Y:S01]  /*7300*/  MOV R2, 0x7340 ;  /* 0x0000734000027802 */ /* 0x001fe20000000f00 */
[----:B------:R-:W-:Y:S02]  /*7310*/  IMAD.MOV.U32 R0, RZ, RZ, 0x1f ;  /* 0x0000001fff007424 */ /* 0x000fe400078e00ff */
[----:B------:R-:W-:Y:S02]  /*7320*/  IMAD.MOV.U32 R7, RZ, RZ, -0x1 ;  /* 0xffffffffff077424 */ /* 0x000fe400078e00ff */
[----:B------:R-:W-:Y:S05]  /*7330*/  CALL.REL.NOINC `($__internal_18_$__cuda_sm70_shflsync_bfly_p) ;  /* 0x0000014000007944 */ /* 0x000fea0003c00000 */
[----:B01----:R-:W-:Y:S01]  /*7340*/  FADD.FTZ R4, R9, R0 ;  /* 0x0000000009047221 */ /* 0x003fe20000010000 */
[----:B------:R-:W-:Y:S01]  /*7350*/  MOV R5, 0x4 ;  /* 0x0000000400057802 */ /* 0x000fe20000000f00 */
[----:B------:R-:W-:Y:S01]  /*7360*/  IMAD.MOV.U32 R0, RZ, RZ, 0x1f ;  /* 0x0000001fff007424 */ /* 0x000fe200078e00ff */
[----:B------:R-:W-:Y:S01]  /*7370*/  MOV R2, 0x73a0 ;  /* 0x000073a000027802 */ /* 0x000fe20000000f00 */
[----:B------:R-:W-:-:S02]  /*7380*/  IMAD.MOV.U32 R7, RZ, RZ, -0x1 ;  /* 0xffffffffff077424 */ /* 0x000fc400078e00ff */
[----:B------:R-:W-:Y:S05]  /*7390*/  CALL.REL.NOINC `($__internal_18_$__cuda_sm70_shflsync_bfly_p) ;  /* 0x000000e000007944 */ /* 0x000fea0003c00000 */
[----:B0-----:R-:W-:Y:S01]  /*73a0*/  HFMA2.MMA R5, -RZ, RZ, 0, 1.1920928955078125e-07 ;  /* 0x00000002ff057435 */ /* 0x001fe200000001ff */
[----:B-1----:R-:W-:Y:S01]  /*73b0*/  FADD.FTZ R4, R4, R0 ;  /* 0x0000000004047221 */ /* 0x002fe20000010000 */
[----:B------:R-:W-:Y:S01]  /*73c0*/  MOV R2, 0x7400 ;  /* 0x0000740000027802 */ /* 0x000fe20000000f00 */
[----:B------:R-:W-:-:S02]  /*73d0*/  IMAD.MOV.U32 R0, RZ, RZ, 0x1f ;  /* 0x0000001fff007424 */ /* 0x000fc400078e00ff */
[----:B------:R-:W-:Y:S02]  /*73e0*/  IMAD.MOV.U32 R7, RZ, RZ, -0x1 ;  /* 0xffffffffff077424 */ /* 0x000fe400078e00ff */
[----:B------:R-:W-:Y:S05]  /*73f0*/  CALL.REL.NOINC `($__internal_18_$__cuda_sm70_shflsync_bfly_p) ;  /* 0x0000008000007944 */ /* 0x000fea0003c00000 */
[----:B01----:R-:W-:Y:S01]  /*7400*/  FADD.FTZ R4, R4, R0 ;  /* 0x0000000004047221 */ /* 0x003fe20000010000 */
[----:B------:R-:W-:Y:S01]  /*7410*/  MOV R5, 0x1 ;  /* 0x0000000100057802 */ /* 0x000fe20000000f00 */
[----:B------:R-:W-:Y:S01]  /*7420*/  IMAD.MOV.U32 R0, RZ, RZ, 0x1f ;  /* 0x0000001fff007424 */ /* 0x000fe200078e00ff */
[----:B------:R-:W-:Y:S01]  /*7430*/  MOV R2, 0x7460 ;  /* 0x0000746000027802 */ /* 0x000fe20000000f00 */
[----:B------:R-:W-:Y:S02]  /*7440*/  IMAD.MOV.U32 R7, RZ, RZ, -0x1 ;  /* 0xffffffffff077424 */ /* 0x000fe400078e00ff */
[----:B------:R-:W-:Y:S05]  /*7450*/  CALL.REL.NOINC `($__internal_18_$__cuda_sm70_shflsync_bfly_p) ;  /* 0x0000002000007944 */ /* 0x000fea0003c00000 */
[----:B01----:R-:W-:Y:S01]  /*7460*/  MOV R5, R0 ;  /* 0x0000000000057202 */ /* 0x003fe20000000f00 */
[----:B------:R-:W-:Y:S05]  /*7470*/  BRA `(.L_x_2319) ;  /* 0xffffa79000007947 */ /* 0x000fea000383ffff */
        .weak           $__internal_18_$__cuda_sm70_shflsync_bfly_p
        .type           $__internal_18_$__cuda_sm70_shflsync_bfly_p,@function
        .size           $__internal_18_$__cuda_sm70_shflsync_bfly_p,(.L_x_2691 - $__internal_18_$__cuda_sm70_shflsync_bfly_p)
$__internal_18_$__cuda_sm70_shflsync_bfly_p:
[----:B------:R-:W-:Y:S01]  /*7480*/  IMAD.MOV.U32 R3, RZ, RZ, 0x0 ;  /* 0x00000000ff037424 */ /* 0x000fe200078e00ff */
[----:B------:R-:W-:Y:S04]  /*7490*/  WARPSYNC R7 ;  /* 0x0000000700007348 */ /* 0x000fe80003800000 */
[----:B------:R0:W1:Y:S01]  /*74a0*/  SHFL.BFLY PT, R0, R4, R5, R0 ;  /* 0x0c00000504007389 */ /* 0x00006200000e0000 */
[----:B------:R-:W-:Y:S05]  /*74b0*/  RET.REL.NODEC R2 `(_ZN4mmha33masked_multihead_attention_kernelIfLi128ELi128ELi1ELi32ELi256ELb0ELb1EEEv26Multihead_attention_paramsIT_XT5_EE) ;  /* 0xffff8b4002007950 */ /* 0x000fea0003c3ffff */
.L_x_2320:
        /* <DEDUP_REMOVED lines=12> */
.L_x_2691:


//--------------------- .text._ZN4mmha33masked_multihead_attention_kernelIfLi128ELi128ELi2ELi32ELi128ELb0ELb1EEEv26Multihead_attention_paramsIT_XT5_EE --------------------------
	.section	.text._ZN4mmha33masked_multihead_attention_kernelIfLi128ELi128ELi2ELi32ELi128ELb0ELb1EEEv26Multihead_attention_paramsIT_XT5_EE,"ax",@progbits
	.sectioninfo	@"SHI_REGISTERS=167"
	.align	128
        .global         _ZN4mmha33masked_multihead_attention_kernelIfLi128ELi128ELi2ELi32ELi128ELb0ELb1EEEv26Multihead_attention_paramsIT_XT5_EE
        .type           _ZN4mmha33masked_multihead_attention_kernelIfLi128ELi128ELi2ELi32ELi128ELb0ELb1EEEv26Multihead_attention_paramsIT_XT5_EE,@function
        .size           _ZN4mmha33masked_multihead_attention_kernelIfLi128ELi128ELi2ELi32ELi128ELb0ELb1EEEv26Multihead_attention_paramsIT_XT5_EE,(.L_x_2692 - _ZN4mmha33masked_multihead_attention_kernelIfLi128ELi128ELi2ELi32ELi128ELb0ELb1EEEv26Multihead_attention_paramsIT_XT5_EE)
        .other          _ZN4mmha33masked_multihead_attention_kernelIfLi128ELi128ELi2ELi32ELi128ELb0ELb1EEEv26Multihead_attention_paramsIT_XT5_EE,@"STO_CUDA_ENTRY STV_DEFAULT"
_ZN4mmha33masked_multihead_attention_kernelIfLi128ELi128ELi2ELi32ELi128ELb0ELb1EEEv26Multihead_attention_paramsIT_XT5_EE:
.text._ZN4mmha33masked_multihead_attention_kernelIfLi128ELi128ELi2ELi32ELi128ELb0ELb1EEEv26Multihead_attention_paramsIT_XT5_EE:
        /* <DEDUP_REMOVED lines=11> */
.L_x_2321:
[----:B------:R-:W-:Y:S02]  /*00b0*/  ISETP.NE.U32.AND P0, PT, RZ, c[0x0][0x280], PT ;  /* 0x0000a000ff007a0c */ /* 0x000fe40003f05070 */
[----:B------:R-:W-:Y:S02]  /*00c0*/  IABS R7, c[0x0][0x1d0] ;  /* 0x0000740000077a13 */ /* 0x000fe40000000000 */
[----:B------:R-:W-:Y:S02]  /*00d0*/  ISETP.NE.AND.EX P0, PT, RZ, c[0x0][0x284], PT, P0 ;  /* 0x0000a100ff007a0c */ /* 0x000fe40003f05300 */
[----:B------:R-:W1:Y:S11]  /*00e0*/  I2F.RP R0, R7 ;  /* 0x0000000700007306 */ /* 0x000e760000209400 */
[----:B------:R-:W-:-:S04]  /*00f0*/  @P0 IMAD.MOV.U32 R3, RZ, RZ, 0x4 ;  /* 0x00000004ff030424 */ /* 0x000fc800078e00ff */
[----:B0-----:R-:W-:Y:S01]  /*0100*/  @P0 IMAD.WIDE R2, R20, R3, c[0x0][0x280] ;  /* 0x0000a00014020625 */ /* 0x001fe200078e0203 */
[----:B-1----:R-:W0:Y:S05]  /*0110*/  MUFU.RCP R0, R0 ;  /* 0x0000000000007308 */ /* 0x002e2a0000001000 */
        /* <DEDUP_REMOVED lines=8> */
[----:B------:R-:W-:-:S05]  /*01a0*/  IMAD.HI.U32 R5, R5, R0, RZ ;  /* 0x0000000005057227 */ /* 0x000fca00078e00ff */
[----:B------:R-:W-:-:S05]  /*01b0*/  IADD3 R4, -R5, RZ, RZ ;  /* 0x000000ff05047210 */ /* 0x000fca0007ffe1ff */
[----:B------:R-:W-:-:S05]  /*01c0*/  IMAD R0, R7, R4, R0 ;  /* 0x0000000407007224 */ /* 0x000fca00078e0200 */
[----:B------:R-:W-:Y:S02]  /*01d0*/  ISETP.GT.U32.AND P3, PT, R7, R0, PT ;  /* 0x000000000700720c */ /* 0x000fe40003f64070 */
[----:B------:R-:W-:-:S11]  /*01e0*/  IABS R8, c[0x0][0x1d4] ;  /* 0x0000750000087a13 */ /* 0x000fd60000000000 */
[----:B------:R-:W-:-:S05]  /*01f0*/  @!P3 IMAD.IADD R0, R0, 0x1, -R7 ;  /* 0x000000010000b824 */ /* 0x000fca00078e0a07 */
[----:B------:R-:W-:Y:S02]  /*0200*/  ISETP.GE.U32.AND P2, PT, R0, R7, PT ;  /* 0x000000070000720c */ /* 0x000fe40003f46070 */
[----:B------:R-:W-:-:S04]  /*0210*/  LOP3.LUT R0, R20, c[0x0][0x1d0], RZ, 0x3c, !PT ;  /* 0x0000740014007a12 */ /* 0x000fc800078e3cff */
[----:B------:R-:W-:Y:S02]  /*0220*/  ISETP.GE.AND P4, PT, R0, RZ, PT ;  /* 0x000000ff0000720c */ /* 0x000fe40003f86270 */
[----:B------:R-:W0:Y:S08]  /*0230*/  I2F.RP R0, R8 ;  /* 0x0000000800007306 */ /* 0x000e300000209400 */
[----:B0-----:R-:W0:Y:S02]  /*0240*/  MUFU.RCP R0, R0 ;  /* 0x0000000000007308 */ /* 0x001e240000001000 */
[----:B0-----:R-:W-:-:S06]  /*0250*/  IADD3 R6, R0, 0xffffffe, RZ ;  /* 0x0ffffffe00067810 */ /* 0x001fcc0007ffe0ff */
[----:B------:R-:W0:Y:S02]  /*0260*/  F2I.FTZ.U32.TRUNC.NTZ R7, R6 ;  /* 0x0000000600077305 */ /* 0x000e24000021f000 */
[----:B0-----:R-:W-:Y:S02]  /*0270*/  IMAD.MOV R9, RZ, RZ, -R7 ;  /* 0x000000ffff097224 */ /* 0x001fe400078e0a07 */
[----:B------:R-:W-:Y:S01]  /*0280*/  IMAD.MOV.U32 R6, RZ, RZ, RZ ;  /* 0x000000ffff067224 */ /* 0x000fe200078e00ff */
[----:B------:R-:W-:Y:S01]  /*0290*/  ISETP.NE.U32.AND P1, PT, RZ, c[0x0][0x240], PT ;  /* 0x00009000ff007a0c */ /* 0x000fe20003f25070 */
[----:B------:R-:W0:Y:S01]  /*02a0*/  S2R R17, SR_TID.X ;  /* 0x0000000000117919 */ /* 0x000e220000002100 */
[----:B------:R-:W-:Y:S02]  /*02b0*/  @!P3 IADD3 R5, R5, 0x1, RZ ;  /* 0x000000010505b810 */ /* 0x000fe40007ffe0ff */
[----:B------:R-:W-:Y:S01]  /*02c0*/  ISETP.NE.AND P3, PT, RZ, c[0x0][0x1d0], PT ;  /* 0x00007400ff007a0c */ /* 0x000fe20003f65270 */
[----:B------:R-:W3:Y:S01]  /*02d0*/  S2R R85, SR_CTAID.X ;  /* 0x0000000000557919 */ /* 0x000ee20000002500 */
[----:B------:R-:W-:-:S02]  /*02e0*/  ISETP.NE.AND.EX P1, PT, RZ, c[0x0][0x244], PT, P1 ;  /* 0x00009100ff007a0c */ /* 0x000fc40003f25310 */
[----:B------:R-:W-:-:S05]  /*02f0*/  @P2 IADD3 R5, R5, 0x1, RZ ;  /* 0x0000000105052810 */ /* 0x000fca0007ffe0ff */
[----:B------:R-:W-:Y:S01]  /*0300*/  IMAD.MOV.U32 R28, RZ, RZ, R5 ;  /* 0x000000ffff1c7224 */ /* 0x000fe200078e0005 */
[----:B-1----:R-:W-:-:S03]  /*0310*/  HFMA2.MMA R2, -RZ, RZ, 0, 0 ;  /* 0x00000000ff027435 */ /* 0x002fc600000001ff */
[----:B------:R-:W-:Y:S01]  /*0320*/  @!P4 IMAD.MOV R28, RZ, RZ, -R28 ;  /* 0x000000ffff1cc224 */ /* 0x000fe200078e0a1c */
[----:B------:R-:W-:Y:S01]  /*0330*/  @!P3 LOP3.LUT R28, RZ, c[0x0][0x1d0], RZ, 0x33, !PT ;  /* 0x00007400ff1cba12 */ /* 0x000fe200078e33ff */
[----:B------:R-:W-:-:S04]  /*0340*/  @P1 IMAD.MOV.U32 R5, RZ, RZ, 0x4 ;  /* 0x00000004ff051424 */ /* 0x000fc800078e00ff */
[----:B------:R-:W-:Y:S01]  /*0350*/  @P1 IMAD.WIDE R4, R28, R5, c[0x0][0x240] ;  /* 0x000090001c041625 */ /* 0x000fe200078e0205 */
[----:B0-----:R-:W-:-:S04]  /*0360*/  ISETP.GT.AND P5, PT, R17, 0x1f, PT ;  /* 0x0000001f1100780c */ /* 0x001fc80003fa4270 */
[----:B------:R0:W5:Y:S01]  /*0370*/  @P1 LDG.E R2, [R4.64] ;  /* 0x0000002404021981 */ /* 0x000162000c1e1900 */
[----:B---3--:R-:W-:Y:S01]  /*0380*/  IMAD R18, R20, c[0x0][0x1d8], R85 ;  /* 0x0000760014127a24 */ /* 0x008fe200078e0255 */
[----:B------:R-:W-:Y:S01]  /*0390*/  ISETP.NE.AND P2, PT, RZ, c[0x0][0x1c8], PT ;  /* 0x00007200ff007a0c */ /* 0x000fe20003f45270 */
[----:B------:R-:W-:-:S03]  /*03a0*/  IMAD.MOV.U32 R15, RZ, RZ, 0x1 ;  /* 0x00000001ff0f7424 */ /* 0x000fc600078e00ff */
[----:B------:R-:W-:Y:S01]  /*03b0*/  SHF.L.U32 R22, R18, 0x7, RZ ;  /* 0x0000000712167819 */ /* 0x000fe200000006ff */
[----:B------:R-:W-:Y:S01]  /*03c0*/  IMAD R19, R20, c[0x0][0x1d4], RZ ;  /* 0x0000750014137a24 */ /* 0x000fe200078e02ff */
[----:B------:R-:W-:Y:S01]  /*03d0*/  BSSY B0, `(.L_x_2322) ;  /* 0x0000038000007945 */ /* 0x000fe20003800000 */
[----:B------:R-:W-:Y:S01]  /*03e0*/  IMAD.SHL.U32 R40, R17, 0x4, RZ ;  /* 0x0000000411287824 */ /* 0x000fe200078e00ff */
[----:B------:R-:W-:Y:S01]  /*03f0*/  P2R R0, PR, RZ, 0x20 ;  /* 0x00000020ff007803 */ /* 0x000fe20000000000 */
[----:B------:R-:W-:Y:S01]  /*0400*/  IMAD R28, R28, c[0x0][0x1d8], RZ ;  /* 0x000076001c1c7a24 */ /* 0x000fe200078e02ff */
[----:B------:R-:W-:Y:S02]  /*0410*/  SHF.R.S32.HI R24, RZ, 0x1f, R19 ;  /* 0x0000001fff187819 */ /* 0x000fe40000011413 */
[----:B--2---:R-:W-:Y:S01]  /*0420*/  @P0 IADD3 R16, R3, c[0x0][0x210], RZ ;  /* 0x0000840003100a10 */ /* 0x004fe20007ffe0ff */
[----:B------:R-:W-:Y:S02]  /*0430*/  IMAD.MOV.U32 R3, RZ, RZ, R9 ;  /* 0x000000ffff037224 */ /* 0x000fe400078e0009 */
[----:B------:R-:W-:-:S02]  /*0440*/  @!P0 IMAD.MOV.U32 R16, RZ, RZ, c[0x0][0x1ec] ;  /* 0x00007b00ff108624 */ /* 0x000fc400078e00ff */
[----:B------:R-:W-:-:S03]  /*0450*/  IMAD R3, R3, R8, RZ ;  /* 0x0000000803037224 */ /* 0x000fc600078e02ff */
[----:B------:R-:W-:Y:S01]  /*0460*/  IABS R23, R16 ;  /* 0x0000001000177213 */ /* 0x000fe20000000000 */
[----:B------:R-:W-:-:S06]  /*0470*/  IMAD.HI.U32 R7, R7, R3, R6 ;  /* 0x0000000307077227 */ /* 0x000fcc00078e0006 */
[----:B------:R-:W-:-:S05]  /*0480*/  IMAD.HI.U32 R7, R7, R23, RZ ;  /* 0x0000001707077227 */ /* 0x000fca00078e00ff */
[----:B------:R-:W-:-:S05]  /*0490*/  IADD3 R7, -R7, RZ, RZ ;  /* 0x000000ff07077210 */ /* 0x000fca0007ffe1ff */
[----:B------:R-:W-:-:S05]  /*04a0*/  IMAD R23, R8, R7, R23 ;  /* 0x0000000708177224 */ /* 0x000fca00078e0217 */
[----:B------:R-:W-:-:S13]  /*04b0*/  ISETP.GT.U32.AND P0, PT, R8, R23, PT ;  /* 0x000000170800720c */ /* 0x000fda0003f04070 */
[----:B------:R-:W-:-:S05]  /*04c0*/  @!P0 IMAD.IADD R23, R23, 0x1, -R8 ;  /* 0x0000000117178824 */ /* 0x000fca00078e0a08 */
[----:B------:R-:W-:Y:S01]  /*04d0*/  ISETP.GT.U32.AND P0, PT, R8, R23, PT ;  /* 0x000000170800720c */ /* 0x000fe20003f04070 */
[----:B------:R-:W-:Y:S01]  /*04e0*/  IMAD.SHL.U32 R3, R85, 0x80, RZ ;  /* 0x0000008055037824 */ /* 0x000fe200078e00ff */
[----:B------:R-:W-:-:S03]  /*04f0*/  ISETP.GE.AND P1, PT, R16, RZ, PT ;  /* 0x000000ff1000720c */ /* 0x000fc60003f26270 */
[----:B------:R-:W-:-:S08]  /*0500*/  IMAD R25, R20, c[0x0][0x1c8], R3 ;  /* 0x0000720014197a24 */ /* 0x000fd000078e0203 */
[----:B------:R-:W-:Y:S01]  /*0510*/  @!P0 IMAD.IADD R23, R23, 0x1, -R8 ;  /* 0x0000000117178824 */ /* 0x000fe200078e0a08 */
[----:B------:R-:W-:Y:S02]  /*0520*/  ISETP.NE.AND P0, PT, RZ, c[0x0][0x1d4], PT ;  /* 0x00007500ff007a0c */ /* 0x000fe40003f05270 */
[----:B------:R-:W-:Y:S02]  /*0530*/  SEL R25, R22, R25, !P2 ;  /* 0x0000001916197207 */ /* 0x000fe40005000000 */
[----:B------:R-:W-:Y:S01]  /*0540*/  IADD3 R27, R16, -c[0x0][0x1d4], R15 ;  /* 0x80007500101b7a10 */ /* 0x000fe20007ffe00f */
[----:B------:R-:W-:Y:S02]  /*0550*/  @!P1 IMAD.MOV R23, RZ, RZ, -R23 ;  /* 0x000000ffff179224 */ /* 0x000fe400078e0a17 */
[----:B------:R-:W-:Y:S01]  /*0560*/  IMAD.IADD R3, R3, 0x1, R40 ;  /* 0x0000000103037824 */ /* 0x000fe200078e0228 */
[----:B------:R-:W-:Y:S01]  /*0570*/  IMNMX R27, RZ, R27, !PT ;  /* 0x0000001bff1b7217 */ /* 0x000fe20007800200 */
[----:B------:R-:W-:-:S04]  /*0580*/  IMAD.IADD R0, R40, 0x1, R25 ;  /* 0x0000000128007824 */ /* 0x000fc800078e0219 */
[----:B------:R-:W-:Y:S01]  /*0590*/  @!P0 LOP3.LUT R23, RZ, c[0x0][0x1d4], RZ, 0x33, !PT ;  /* 0x00007500ff178a12 */ /* 0x000fe200078e33ff */
[----:B------:R-:W-:Y:S05]  /*05a0*/  @P5 BRA `(.L_x_2323) ;  /* 0x0000018000005947 */ /* 0x000fea0003800000 */
[----:B0-----:R-:W-:-:S04]  /*05b0*/  MOV R4, c[0x0][0x258] ;  /* 0x0000960000047a02 */ /* 0x001fc80000000f00 */
[----:B------:R-:W-:-:S13]  /*05c0*/  ISETP.NE.AND P0, PT, R4, 0x2, PT ;  /* 0x000000020400780c */ /* 0x000fda0003f05270 */
[----:B------:R-:W-:-:S04]  /*05d0*/  @!P0 IADD3 R10, P1, R0, c[0x0][0x168], RZ ;  /* 0x00005a00000a8a10 */ /* 0x000fc80007f3e0ff */
[----:B------:R-:W-:-:S05]  /*05e0*/  @!P0 LEA.HI.X.SX32 R11, R0, c[0x0][0x16c], 0x1, P1 ;  /* 0x00005b00000b8a11 */ /* 0x000fca00008f0eff */
[----:B------:R-:W2:Y:S01]  /*05f0*/  @!P0 LDG.E R10, [R10.64] ;  /* 0x000000240a0a8981 */ /* 0x000ea2000c1e1900 */
[----:B------:R-:W-:Y:S02]  /*0600*/  @P0 IMAD.MOV.U32 R7, RZ, RZ, 0x4 ;  /* 0x00000004ff070424 */ /* 0x000fe400078e00ff */
[----:B------:R-:W-:Y:S02]  /*0610*/  @!P0 IMAD.MOV.U32 R8, RZ, RZ, c[0x0][0x248] ;  /* 0x00009200ff088624 */ /* 0x000fe400078e00ff */
[----:B------:R-:W-:-:S04]  /*0620*/  @P0 IMAD.WIDE R6, R0, R7, c[0x0][0x168] ;  /* 0x00005a0000060625 */ /* 0x000fc800078e0207 */
[----:B------:R-:W-:Y:S02]  /*0630*/  @!P0 IMAD.MOV.U32 R9, RZ, RZ, c[0x0][0x24c] ;  /* 0x00009300ff098624 */ /* 0x000fe400078e00ff */
[----:B------:R-:W5:Y:S04]  /*0640*/  @P0 LDG.E.128 R4, [R6.64] ;  /* 0x0000002406040981 */ /* 0x000f68000c1e1d00 */
[----:B------:R-:W3:Y:S01]  /*0650*/  @!P0 LDG.E R8, [R8.64] ;  /* 0x0000002408088981 */ /* 0x000ee2000c1e1900 */
[----:B--2---:R-:W-:Y:S02]  /*0660*/  @!P0 PRMT R11, R10, 0x9910, RZ ;  /* 0x000099100a0b8816 */ /* 0x004fe400000000ff */
[--C-:B------:R-:W-:Y:S02]  /*0670*/  @!P0 SHF.R.U32.HI R12, RZ, 0x10, R10.reuse ;  /* 0x00000010ff0c8819 */ /* 0x100fe4000001160a */
[----:B------:R-:W-:-:S02]  /*0680*/  @!P0 SHF.R.U32.HI R13, RZ, 0x18, R10 ;  /* 0x00000018ff0d8819 */ /* 0x000fc4000001160a */
[----:B------:R-:W-:Y:S01]  /*0690*/  @!P0 SHF.R.S32.HI R11, RZ, 0x8, R11 ;  /* 0x00000008ff0b8819 */ /* 0x000fe2000001140b */
[----:B------:R-:W3:Y:S08]  /*06a0*/  @!P0 I2F.S8 R14, R10 ;  /* 0x0000000a000e8306 */ /* 0x000ef00000001400 */
[----:B------:R-:W0:Y:S08]  /*06b0*/  @!P0 I2F.S8 R12, R12 ;  /* 0x0000000c000c8306 */ /* 0x000e300000001400 */
[----:B------:R-:W1:Y:S08]  /*06c0*/  @!P0 I2F.S8 R13, R13 ;  /* 0x0000000d000d8306 */ /* 0x000e700000001400 */
[----:B------:R-:W2:Y:S01]  /*06d0*/  @!P0 I2F.S16 R11, R11 ;  /* 0x0000000b000b8306 */ /* 0x000ea20000101400 */
[----:B---3--:R-:W-:-:S02]  /*06e0*/  @!P0 FMUL.FTZ R4, R14, R8 ;  /* 0x000000080e048220 */ /* 0x008fc40000410000 */
[-C--:B0-----:R-:W-:Y:S02]  /*06f0*/  @!P0 FMUL.FTZ R6, R12, R8.reuse ;  /* 0x000000080c068220 */ /* 0x081fe40000410000 */
[-C--:B-1----:R-:W-:Y:S02]  /*0700*/  @!P0 FMUL.FTZ R7, R13, R8.reuse ;  /* 0x000000080d078220 */ /* 0x082fe40000410000 */
[----:B--2---:R-:W-:Y:S01]  /*0710*/  @!P0 FMUL.FTZ R5, R11, R8 ;  /* 0x000000080b058220 */ /* 0x004fe20000410000 */
[----:B------:R-:W-:Y:S05]  /*0720*/  BRA `(.L_x_2324) ;  /* 0x0000002000007947 */ /* 0x000fea0003800000 */
.L_x_2323:
[----:B0-----:R-:W-:Y:S01]  /*0730*/  CS2R R4, SRZ ;  /* 0x0000000000047805 */ /* 0x001fe2000001ff00 */
[----:B------:R-:W-:Y:S02]  /*0740*/  CS2R R6, SRZ ;  /* 0x0000000000067805 */ /* 0x000fe4000001ff00 */
.L_x_2324:
[----:B------:R-:W-:Y:S05]  /*0750*/  BSYNC B0 ;  /* 0x0000000000007941 */ /* 0x000fea0003800000 */
.L_x_2322:
[----:B------:R-:W-:Y:S01]  /*0760*/  MOV R8, c[0x0][0x258] ;  /* 0x0000960000087a02 */ /* 0x000fe20000000f00 */
[----:B------:R-:W-:Y:S01]  /*0770*/  IMAD.MOV.U32 R30, RZ, RZ, c[0x0][0x248] ;  /* 0x00009200ff1e7624 */ /* 0x000fe200078e00ff */
[----:B------:R-:W-:Y:S01]  /*0780*/  BSSY B0, `(.L_x_2325) ;  /* 0x000001d000007945 */ /* 0x000fe20003800000 */
[C---:B------:R-:W-:Y:S01]  /*0790*/  IMAD R9, R15.reuse, c[0x0][0x24c], RZ ;  /* 0x000093000f097a24 */ /* 0x040fe200078e02ff */
[----:B------:R-:W-:Y:S01]  /*07a0*/  ISETP.NE.AND P0, PT, R8, 0x2, PT ;  /* 0x000000020800780c */ /* 0x000fe20003f05270 */
[----:B------:R-:W-:-:S04]  /*07b0*/  IMAD.WIDE.U32 R30, R15, R30, c[0x2][0x0] ;  /* 0x008000000f1e7625 */ /* 0x000fc800078e001e */
[----:B------:R-:W-:-:S08]  /*07c0*/  IMAD.IADD R31, R31, 0x1, R9 ;  /* 0x000000011f1f7824 */ /* 0x000fd000078e0209 */
        /* <DEDUP_REMOVED lines=8> */
.L_x_2326:
        /* <DEDUP_REMOVED lines=15> */
[----:B---3--:R-:W-:Y:S02]  /*0940*/  FMUL.FTZ R37, R0, R13 ;  /* 0x0000000d00257220 */ /* 0x008fe40000410000 */
.L_x_2327:
[----:B------:R-:W-:Y:S05]  /*0950*/  BSYNC B0 ;  /* 0x0000000000007941 */ /* 0x000fea0003800000 */
.L_x_2325:
[----:B------:R-:W-:Y:S01]  /*0960*/  ISETP.EQ.U32.AND P3, PT, RZ, c[0x0][0x170], PT ;  /* 0x00005c00ff007a0c */ /* 0x000fe20003f62070 */
[----:B------:R-:W-:Y:S01]  /*0970*/  CS2R R32, SRZ ;  /* 0x0000000000207805 */ /* 0x000fe2000001ff00 */
[----:B------:R-:W-:Y:S01]  /*0980*/  ISETP.EQ.U32.AND P2, PT, RZ, c[0x0][0x180], PT ;  /* 0x00006000ff007a0c */ /* 0x000fe20003f42070 */
[----:B------:R-:W-:Y:S01]  /*0990*/  CS2R R34, SRZ ;  /* 0x0000000000227805 */ /* 0x000fe2000001ff00 */
[----:B------:R-:W-:Y:S02]  /*09a0*/  ISETP.EQ.OR.EX P3, PT, RZ, c[0x0][0x174], P5, P3 ;  /* 0x00005d00ff007a0c */ /* 0x000fe40002f62730 */
[----:B------:R-:W-:-:S02]  /*09b0*/  ISETP.GE.AND P0, PT, R17, 0x20, PT ;  /* 0x000000201100780c */ /* 0x000fc40003f06270 */
[----:B------:R-:W-:Y:S02]  /*09c0*/  ISETP.EQ.U32.AND P1, PT, RZ, c[0x0][0x240], PT ;  /* 0x00009000ff007a0c */ /* 0x000fe40003f22070 */
[----:B------:R-:W-:Y:S02]  /*09d0*/  ISETP.EQ.OR.EX P2, PT, RZ, c[0x0][0x184], P5, P2 ;  /* 0x00006100ff007a0c */ /* 0x000fe40002f42720 */
[----:B------:R-:W-:-:S05]  /*09e0*/  ISETP.EQ.OR.EX P1, PT, RZ, c[0x0][0x244], P0, P1 ;  /* 0x00009100ff007a0c */ /* 0x000fca0000722710 */
[----:B0-----:R-:W-:-:S04]  /*09f0*/  @!P3 IMAD.MOV.U32 R8, RZ, RZ, 0x4 ;  /* 0x00000004ff08b424 */ /* 0x001fc800078e00ff */
[----:B------:R-:W-:Y:S01]  /*0a00*/  @!P3 IMAD.WIDE R8, R3, R8, c[0x0][0x170] ;  /* 0x00005c000308b625 */ /* 0x000fe200078e0208 */
[----:B------:R-:W-:-:S03]  /*0a10*/  CS2R R44, SRZ ;  /* 0x00000000002c7805 */ /* 0x000fc6000001ff00 */
[----:B------:R-:W-:Y:S01]  /*0a20*/  @!P2 IMAD.MOV.U32 R10, RZ, RZ, 0x4 ;  /* 0x00000004ff0aa424 */ /* 0x000fe200078e00ff */
[----:B------:R0:W2:Y:S01]  /*0a30*/  @!P3 LDG.E.128 R32, [R8.64] ;  /* 0x000000240820b981 */ /* 0x0000a2000c1e1d00 */
[----:B-----5:R-:W-:Y:S01]  /*0a40*/  @!P1 IMAD R13, R2, c[0x0][0x1d8], R85 ;  /* 0x00007600020d9a24 */ /* 0x020fe200078e0255 */
[----:B------:R-:W-:Y:S01]  /*0a50*/  CS2R R46, SRZ ;  /* 0x00000000002e7805 */ /* 0x000fe2000001ff00 */
[----:B------:R-:W-:Y:S01]  /*0a60*/  @!P1 MOV R21, 0x4 ;  /* 0x0000000400159802 */ /* 0x000fe20000000f00 */
[----:B------:R-:W-:Y:S01]  /*0a70*/  @!P2 IMAD.WIDE R10, R3, R10, c[0x0][0x180] ;  /* 0x00006000030aa625 */ /* 0x000fe200078e020a */
[----:B------:R-:W-:-:S04]  /*0a80*/  ISETP.NE.U32.AND P3, PT, RZ, c[0x0][0x1f8], PT ;  /* 0x00007e00ff007a0c */ /* 0x000fc80003f65070 */
[----:B------:R-:W3:Y:S01]  /*0a90*/  @!P2 LDG.E.128 R44, [R10.64] ;  /* 0x000000240a2ca981 */ /* 0x000ee2000c1e1d00 */
[----:B0-----:R-:W-:Y:S01]  /*0aa0*/  @!P1 IMAD R8, R13, 0x80, R40 ;  /* 0x000000800d089824 */ /* 0x001fe200078e0228 */
[----:B------:R-:W0:Y:S01]  /*0ab0*/  LDC.U8 R0, c[0x0][0x1e4] ;  /* 0x00007900ff007b82 */ /* 0x000e220000000000 */
[----:B------:R-:W-:Y:S02]  /*0ac0*/  ISETP.NE.AND.EX P3, PT, RZ, c[0x0][0x1fc], PT, P3 ;  /* 0x00007f00ff007a0c */ /* 0x000fe40003f65330 */
[----:B------:R-:W-:-:S05]  /*0ad0*/  @!P1 IMAD.WIDE R8, R8, R21, c[0x0][0x230] ;  /* 0x00008c0008089625 */ /* 0x000fca00078e0215 */
[----:B------:R-:W4:Y:S01]  /*0ae0*/  @!P1 LDG.E.128 R48, [R8.64] ;  /* 0x0000002408309981 */ /* 0x000f22000c1e1d00 */
[----:B------:R-:W-:-:S05]  /*0af0*/  IMAD.MOV.U32 R29, RZ, RZ, RZ ;  /* 0x000000ffff1d7224 */ /* 0x000fca00078e00ff */
[----:B------:R-:W-:-:S04]  /*0b00*/  @P3 IMAD.MOV.U32 R13, RZ, RZ, 0x4 ;  /* 0x00000004ff0d3424 */ /* 0x000fc800078e00ff */
[----:B------:R-:W-:-:S05]  /*0b10*/  @P3 IMAD.WIDE R12, R20, R13, c[0x0][0x1f8] ;  /* 0x00007e00140c3625 */ /* 0x000fca00078e020d */
[----:B------:R1:W5:Y:S01]  /*0b20*/  @P3 LDG.E R29, [R12.64] ;  /* 0x000000240c1d3981 */ /* 0x000362000c1e1900 */
[----:B0-----:R-:W-:Y:S02]  /*0b30*/  ISETP.NE.AND P2, PT, R0, RZ, PT ;  /* 0x000000ff0000720c */ /* 0x001fe40003f45270 */
[----:B------:R-:W-:Y:S01]  /*0b40*/  ISETP.LT.AND P3, PT, RZ, c[0x0][0x1e0], PT ;  /* 0x00007800ff007a0c */ /* 0x000fe20003f61270 */
[----:B--2---:R-:W-:Y:S02]  /*0b50*/  FADD.FTZ R32, R32, R4 ;  /* 0x0000000420207221 */ /* 0x004fe40000010000 */
[----:B------:R-:W-:Y:S02]  /*0b60*/  FADD.FTZ R33, R33, R5 ;  /* 0x0000000521217221 */ /* 0x000fe40000010000 */
[----:B------:R-:W-:Y:S02]  /*0b70*/  FADD.FTZ R34, R34, R6 ;  /* 0x0000000622227221 */ /* 0x000fe40000010000 */
[----:B---3--:R-:W-:-:S02]  /*0b80*/  FADD.FTZ R36, R44, R36 ;  /* 0x000000242c247221 */ /* 0x008fc40000010000 */
[----:B------:R-:W-:Y:S02]  /*0b90*/  FADD.FTZ R37, R45, R37 ;  /* 0x000000252d257221 */ /* 0x000fe40000010000 */
[----:B------:R-:W-:Y:S02]  /*0ba0*/  FADD.FTZ R38, R46, R38 ;  /* 0x000000262e267221 */ /* 0x000fe40000010000 */
[----:B------:R-:W-:Y:S02]  /*0bb0*/  FADD.FTZ R39, R47, R39 ;  /* 0x000000272f277221 */ /* 0x000fe40000010000 */
[----:B------:R-:W-:Y:S02]  /*0bc0*/  FADD.FTZ R35, R35, R7 ;  /* 0x0000000723237221 */ /* 0x000fe40000010000 */
[----:B----4-:R-:W-:Y:S02]  /*0bd0*/  @!P1 FMUL.FTZ R36, R36, R48 ;  /* 0x0000003024249220 */ /* 0x010fe40000410000 */
[----:B------:R-:W-:-:S02]  /*0be0*/  @!P1 FMUL.FTZ R37, R37, R49 ;  /* 0x0000003125259220 */ /* 0x000fc40000410000 */
[----:B------:R-:W-:Y:S02]  /*0bf0*/  @!P1 FMUL.FTZ R38, R38, R50 ;  /* 0x0000003226269220 */ /* 0x000fe40000410000 */
[----:B------:R-:W-:Y:S01]  /*0c00*/  @!P1 FMUL.FTZ R39, R39, R51 ;  /* 0x0000003327279220 */ /* 0x000fe20000410000 */
[----:B------:R-:W-:Y:S05]  /*0c10*/  @!P2 BRA P3, `(.L_x_2328) ;  /* 0x000009200000a947 */ /* 0x000fea0001800000 */
[----:B-1----:R-:W-:-:S13]  /*0c20*/  ISETP.GT.OR P1, PT, R15, c[0x0][0x1e0], !P2 ;  /* 0x000078000f007a0c */ /* 0x002fda0005724670 */
[----:B------:R-:W-:Y:S05]  /*0c30*/  @P1 BRA `(.L_x_2329) ;  /* 0x00000bb000001947 */ /* 0x000fea0003800000 */
[----:B------:R-:W-:Y:S01]  /*0c40*/  IMAD.MOV.U32 R0, RZ, RZ, c[0x0][0x1e0] ;  /* 0x00007800ff007624 */ /* 0x000fe200078e00ff */
[----:B------:R-:W-:-:S04]  /*0c50*/  IABS R8, R40 ;  /* 0x0000002800087213 */ /* 0x000fc80000000000 */
        /* <DEDUP_REMOVED lines=9> */
[----:B0-----:R-:W-:Y:S01]  /*0cf0*/  IMAD.MOV.U32 R4, RZ, RZ, RZ ;  /* 0x000000ffff047224 */ /* 0x001fe200078e00ff */
[----:B-1----:R-:W-:-:S05]  /*0d00*/  IADD3 R6, RZ, -R5, RZ ;  /* 0x80000005ff067210 */ /* 0x002fca0007ffe0ff */
        /* <DEDUP_REMOVED lines=40> */
[----:B-1---5:R-:W-:Y:S05]  /*0f90*/  CALL.ABS.NOINC R14 ;  /* 0x000000000e007343 */ /* 0x022fea0003c00000 */
.L_x_2330:
[----:B------:R-:W-:Y:S01]  /*0fa0*/  IMAD R0, R41, R42, R43 ;  /* 0x0000002a29007224 */ /* 0x000fe200078e022b */
[----:B------:R-:W-:Y:S01]  /*0fb0*/  ISETP.NE.AND P6, PT, R44, RZ, PT ;  /* 0x000000ff2c00720c */ /* 0x000fe20003fc5270 */
[----:B------:R-:W-:Y:S01]  /*0fc0*/  IMAD.MOV.U32 R5, RZ, RZ, c[0x0][0x1e0] ;  /* 0x00007800ff057624 */ /* 0x000fe200078e00ff */
[----:B------:R-:W-:Y:S02]  /*0fd0*/  WARPSYNC 0xffffffff ;  /* 0xffffffff00007948 */ /* 0x000fe40003800000 */
        /* <DEDUP_REMOVED lines=19> */
[C---:B------:R-:W-:Y:S01]  /*1110*/  IMAD R41, R5.reuse, 0x4, R21 ;  /* 0x0000000405297824 */ /* 0x040fe200078e0215 */
        /* <DEDUP_REMOVED lines=12> */
[----:B0-----:R-:W0:Y:S01]  /*11e0*/  I2F R3, c[0x0][0x1e0] ;  /* 0x0000780000037b06 */ /* 0x001e220000201400 */
[----:B------:R-:W-:-:S02]  /*11f0*/  IADD3 R5, R8, 0x2, RZ ;  /* 0x0000000208057810 */ /* 0x000fc40007ffe0ff */
[----:B-----5:R-:W-:-:S05]  /*1200*/  IADD3 R0, -R29, c[0x0][0x1ec], RZ ;  /* 0x00007b001d007a10 */ /* 0x020fca0007ffe1ff */
[----:B------:R-:W-:Y:S08]  /*1210*/  I2F R5, R5 ;  /* 0x0000000500057306 */ /* 0x000ff00000201400 */
[----:B0-----:R-:W0:Y:S08]  /*1220*/  MUFU.RCP R3, R3 ;  /* 0x0000000300037308 */ /* 0x001e300000001000 */
[----:B------:R-:W4:Y:S01]  /*1230*/  I2F R4, R8 ;  /* 0x0000000800047306 */ /* 0x000f220000201400 */
[----:B0-----:R-:W-:-:S07]  /*1240*/  FMUL.FTZ R6, R5, R3 ;  /* 0x0000000305067220 */ /* 0x001fce0000410000 */
[----:B------:R-:W-:Y:S01]  /*1250*/  I2F R0, R0 ;  /* 0x0000000000007306 */ /* 0x000fe20000201400 */
[----:B------:R-:W-:Y:S02]  /*1260*/  FMUL.FTZ R6, R6, 13.28771209716796875 ;  /* 0x41549a7806067820 */ /* 0x000fe40000410000 */
[----:B----4-:R-:W-:-:S05]  /*1270*/  FMUL.FTZ R4, R4, R3 ;  /* 0x0000000304047220 */ /* 0x010fca0000410000 */
[----:B------:R-:W0:Y:S01]  /*1280*/  MUFU.EX2 R9, -R6 ;  /* 0x8000000600097308 */ /* 0x000e220000000800 */
[----:B------:R-:W-:-:S07]  /*1290*/  FMUL.FTZ R4, R4, 13.28771209716796875 ;  /* 0x41549a7804047820 */ /* 0x000fce0000410000 */
[----:B------:R-:W4:Y:S01]  /*12a0*/  MUFU.EX2 R7, -R4 ;  /* 0x8000000400077308 */ /* 0x000f220000000800 */
[----:B0-----:R-:W-:-:S04]  /*12b0*/  FMUL.FTZ R3, R0, R9 ;  /* 0x0000000900037220 */ /* 0x001fc80000410000 */
[----:B------:R-:W-:Y:S02]  /*12c0*/  FMUL.RZ R13, R3, 0.15915493667125701904 ;  /* 0x3e22f983030d7820 */ /* 0x000fe4000040c000 */
[----:B----4-:R-:W-:Y:S02]  /*12d0*/  FMUL.FTZ R3, R0, R7 ;  /* 0x0000000700037220 */ /* 0x010fe40000410000 */
[----:B------:R-:W-:Y:S02]  /*12e0*/  MUFU.COS R8, R13 ;  /* 0x0000000d00087308 */ /* 0x000fe40000000000 */
[----:B------:R-:W-:-:S06]  /*12f0*/  FMUL.RZ R12, R3, 0.15915493667125701904 ;  /* 0x3e22f983030c7820 */ /* 0x000fcc000040c000 */
[----:B------:R-:W0:Y:S08]  /*1300*/  MUFU.SIN R7, R13 ;  /* 0x0000000d00077308 */ /* 0x000e300000000400 */
[----:B------:R-:W4:Y:S08]  /*1310*/  MUFU.SIN R3, R12 ;  /* 0x0000000c00037308 */ /* 0x000f300000000400 */
[----:B------:R-:W3:Y:S01]  /*1320*/  MUFU.COS R0, R12 ;  /* 0x0000000c00007308 */ /* 0x000ee20000000000 */
[----:B0-----:R-:W-:-:S02]  /*1330*/  FMUL.FTZ R5, R35, R7 ;  /* 0x0000000723057220 */ /* 0x001fc40000410000 */
[-C--:B------:R-:W-:Y:S02]  /*1340*/  FMUL.FTZ R11, R39, R7.reuse ;  /* 0x00000007270b7220 */ /* 0x080fe40000410000 */
[C---:B--2---:R-:W-:Y:S02]  /*1350*/  FFMA.FTZ R6, R34.reuse, R8, -R5 ;  /* 0x0000000822067223 */ /* 0x044fe40000010805 */
[----:B------:R-:W-:Y:S02]  /*1360*/  FMUL.FTZ R9, R34, R7 ;  /* 0x0000000722097220 */ /* 0x000fe40000410000 */
[----:B---34-:R-:W-:Y:S02]  /*1370*/  FMUL.FTZ R5, R33, R3 ;  /* 0x0000000321057220 */ /* 0x018fe40000410000 */
[----:B------:R-:W-:Y:S02]  /*1380*/  FMUL.FTZ R10, R38, R7 ;  /* 0x00000007260a7220 */ /* 0x000fe40000410000 */
[----:B------:R-:W-:-:S02]  /*1390*/  FMUL.FTZ R7, R37, R3 ;  /* 0x0000000325077220 */ /* 0x000fc40000410000 */
[CC--:B-1----:R-:W-:Y:S02]  /*13a0*/  FMUL.FTZ R4, R32.reuse, R3.reuse ;  /* 0x0000000320047220 */ /* 0x0c2fe40000410000 */
        /* <DEDUP_REMOVED lines=10> */
.L_x_2334:
[----:B------:R-:W-:Y:S05]  /*1450*/  BSYNC B1 ;  /* 0x0000000000017941 */ /* 0x000fea0003800000 */
.L_x_2333:
        /* <DEDUP_REMOVED lines=8> */
.L_x_2332:
[----:B------:R-:W-:Y:S05]  /*14e0*/  BSYNC B0 ;  /* 0x0000000000007941 */ /* 0x000fea0003800000 */
.L_x_2331:
[----:B------:R-:W-:Y:S06]  /*14f0*/  BAR.SYNC.DEFER_BLOCKING 0x0 ;  /* 0x0000000000007b1d */ /* 0x000fec0000010000 */
[----:B0-----:R0:W1:Y:S04]  /*1500*/  @P6 LDS.128 R32, [R14] ;  /* 0x000000000e206984 */ /* 0x0010680000000c00 */
[----:B------:R0:W2:Y:S04]  /*1510*/  @P6 LDS.128 R36, [R15] ;  /* 0x000000000f246984 */ /* 0x0000a80000000c00 */
[----:B------:R-:W-:Y:S06]  /*1520*/  BAR.SYNC.DEFER_BLOCKING 0x0 ;  /* 0x0000000000007b1d */ /* 0x000fec0000010000 */
[----:B------:R-:W-:Y:S05]  /*1530*/  BRA `(.L_x_2329) ;  /* 0x000002b000007947 */ /* 0x000fea0003800000 */
.L_x_2328:
[----:B-1----:R-:W-:Y:S01]  /*1540*/  ISETP.GE.AND P0, PT, R40, c[0x0][0x1e0], PT ;  /* 0x0000780028007a0c */ /* 0x002fe20003f06270 */
[----:B------:R-:W-:-:S12]  /*1550*/  BSSY B0, `(.L_x_2329) ;  /* 0x0000029000007945 */ /* 0x000fd80003800000 */
[----:B------:R-:W-:Y:S05]  /*1560*/  @P0 BRA `(.L_x_2335) ;  /* 0x0000027000000947 */ /* 0x000fea0003800000 */
[----:B------:R-:W0:Y:S01]  /*1570*/  I2F R7, c[0x0][0x1e0] ;  /* 0x0000780000077b06 */ /* 0x000e220000201400 */
[----:B------:R-:W-:Y:S02]  /*1580*/  IADD3 R3, R40, 0x2, RZ ;  /* 0x0000000228037810 */ /* 0x000fe40007ffe0ff */
[----:B-----5:R-:W-:-:S05]  /*1590*/  IADD3 R6, -R29, c[0x0][0x1ec], RZ ;  /* 0x00007b001d067a10 */ /* 0x020fca0007ffe1ff */
        /* <DEDUP_REMOVED lines=24> */
[-C--:B------:R-:W-:Y:S01]  /*1720*/  FFMA.FTZ R35, R35, R7.reuse, R10 ;  /* 0x0000000723237223 */ /* 0x080fe2000001000a */
[----:B------:R-:W-:Y:S01]  /*1730*/  MOV R34, R8 ;  /* 0x0000000800227202 */ /* 0x000fe20000000f00 */
[----:B------:R-:W-:-:S02]  /*1740*/  FFMA.FTZ R39, R39, R7, R12 ;  /* 0x0000000727277223 */ /* 0x000fc4000001000c */
[-C--:B--2---:R-:W-:Y:S02]  /*1750*/  FMUL.FTZ R0, R33, R4.reuse ;  /* 0x0000000421007220 */ /* 0x084fe40000410000 */
[-C--:B------:R-:W-:Y:S02]  /*1760*/  FMUL.FTZ R5, R37, R4.reuse ;  /* 0x0000000425057220 */ /* 0x080fe40000410000 */
[-C--:B------:R-:W-:Y:S02]  /*1770*/  FMUL.FTZ R6, R32, R4.reuse ;  /* 0x0000000420067220 */ /* 0x080fe40000410000 */
[----:B------:R-:W-:Y:S02]  /*1780*/  FMUL.FTZ R4, R36, R4 ;  /* 0x0000000424047220 */ /* 0x000fe40000410000 */
[-C--:B0-----:R-:W-:Y:S02]  /*1790*/  FFMA.FTZ R0, R32, R3.reuse, -R0 ;  /* 0x0000000320007223 */ /* 0x081fe40000010800 */
[----:B------:R-:W-:-:S02]  /*17a0*/  FFMA.FTZ R36, R36, R3, -R5 ;  /* 0x0000000324247223 */ /* 0x000fc40000010805 */
[-C--:B------:R-:W-:Y:S02]  /*17b0*/  FFMA.FTZ R33, R33, R3.reuse, R6 ;  /* 0x0000000321217223 */ /* 0x080fe40000010006 */
[----:B------:R-:W-:Y:S02]  /*17c0*/  FFMA.FTZ R37, R37, R3, R4 ;  /* 0x0000000325257223 */ /* 0x000fe40000010004 */
[----:B------:R-:W-:Y:S02]  /*17d0*/  IMAD.MOV.U32 R32, RZ, RZ, R0 ;  /* 0x000000ffff207224 */ /* 0x000fe400078e0000 */
.L_x_2335:
[----:B------:R-:W-:Y:S05]  /*17e0*/  BSYNC B0 ;  /* 0x0000000000007941 */ /* 0x000fea0003800000 */
.L_x_2329:
[----:B0-----:R-:W-:Y:S01]  /*17f0*/  ISETP.GT.AND P0, PT, R17, 0x1f, PT ;  /* 0x0000001f1100780c */ /* 0x001fe20003f04270 */
[----:B------:R-:W-:Y:S01]  /*1800*/  BSSY B0, `(.L_x_2336) ;  /* 0x000001a000007945 */ /* 0x000fe20003800000 */
[----:B------:R-:W-:-:S11]  /*1810*/  IMAD.MOV.U32 R4, RZ, RZ, RZ ;  /* 0x000000ffff047224 */ /* 0x000fd600078e00ff */
[----:B------:R-:W-:Y:S05]  /*1820*/  @P0 BRA `(.L_x_2337) ;  /* 0x0000017000000947 */ /* 0x000fea0003800000 */
[----:B------:R-:W-:Y:S01]  /*1830*/  HFMA2.MMA R4, -RZ, RZ, 0, 2.384185791015625e-07 ;  /* 0x00000004ff047435 */ /* 0x000fe200000001ff */
[----:B------:R-:W-:Y:S01]  /*1840*/  IMAD.IADD R40, R22, 0x1, R40 ;  /* 0x0000000116287824 */ /* 0x000fe200078e0228 */
[----:B-1----:R0:W-:Y:S01]  /*1850*/  STS.128 [R17.X16+0x20], R32 ;  /* 0x0000202011007388 */ /* 0x0021e2000000cc00 */
[----:B------:R-:W-:Y:S02]  /*1860*/  IMAD.SHL.U32 R3, R23, 0x4, RZ ;  /* 0x0000000417037824 */ /* 0x000fe400078e00ff */
[----:B--2---:R-:W-:Y:S02]  /*1870*/  FMUL.FTZ R0, R36, R32 ;  /* 0x0000002024007220 */ /* 0x004fe40000410000 */
[----:B------:R-:W-:-:S04]  /*1880*/  IMAD R3, R40, c[0x0][0x1d4], R3 ;  /* 0x0000750028037a24 */ /* 0x000fc800078e0203 */
[----:B------:R-:W-:-:S04]  /*1890*/  IMAD.WIDE R4, R3, R4, c[0x0][0x198] ;  /* 0x0000660003047625 */ /* 0x000fc800078e0204 */
[----:B------:R-:W-:Y:S01]  /*18a0*/  FFMA.FTZ R3, R37, R33, R0 ;  /* 0x0000002125037223 */ /* 0x000fe20000010000 */
[----:B------:R0:W-:Y:S03]  /*18b0*/  STG.E.128 [R4.64], R36 ;  /* 0x0000002404007986 */ /* 0x0001e6000c101d24 */
[----:B------:R-:W-:-:S04]  /*18c0*/  FFMA.FTZ R0, R38, R34, R3 ;  /* 0x0000002226007223 */ /* 0x000fc80000010003 */
[----:B------:R-:W-:Y:S01]  /*18d0*/  FFMA.FTZ R155, R39, R35, R0 ;  /* 0x00000023279b7223 */ /* 0x000fe20000010000 */
[----:B------:R-:W-:Y:S05]  /*18e0*/  BRA.DIV ~URZ, `(.L_x_2338) ;  /* 0x00004a427f007947 */ /* 0x000fea000b800000 */
[----:B------:R1:W2:Y:S02]  /*18f0*/  SHFL.BFLY PT, R152, R155, 0x10, 0x1f ;  /* 0x0e001f009b987f89 */ /* 0x0002a400000e0000 */
.L_x_2383:
        /* <DEDUP_REMOVED lines=9> */
.L_x_2384:
[----:B01----:R-:W-:Y:S02]  /*1990*/  FADD.FTZ R4, R152, R4 ;  /* 0x0000000498047221 */ /* 0x003fe40000010000 */
.L_x_2337:
[----:B------:R-:W-:Y:S05]  /*19a0*/  BSYNC B0 ;  /* 0x0000000000007941 */ /* 0x000fea0003800000 */
.L_x_2336:
[----:B------:R-:W-:Y:S01]  /*19b0*/  ISETP.NE.AND P0, PT, R17, RZ, PT ;  /* 0x000000ff1100720c */ /* 0x000fe20003f05270 */
[----:B------:R-:W-:-:S05]  /*19c0*/  IMAD.IADD R6, R16, 0x1, -R27 ;  /* 0x0000000110067824 */ /* 0x000fca00078e0a1b */
[----:B------:R-:W-:-:S07]  /*19d0*/  LEA R0, R6, 0x220, 0x2 ;  /* 0x0000022006007811 */ /* 0x000fce00078e10ff */
[----:B------:R-:W-:Y:S01]  /*19e0*/  @P0 IMAD.MOV.U32 R3, RZ, RZ, -0x800001 ;  /* 0xff7fffffff030424 */ /* 0x000fe200078e00ff */
[----:B------:R-:W-:Y:S05]  /*19f0*/  @P0 BRA `(.L_x_2340) ;  /* 0x000000c000000947 */ /* 0x000fea0003800000 */
[----:B------:R-:W-:Y:S01]  /*1a00*/  ISETP.NE.U32.AND P0, PT, RZ, c[0x0][0x218], PT ;  /* 0x00008600ff007a0c */ /* 0x000fe20003f05070 */
[----:B------:R-:W-:-:S03]  /*1a10*/  FMUL.FTZ R3, R4, c[0x0][0x1f0] ;  /* 0x00007c0004037a20 */ /* 0x000fc60000410000 */
[----:B------:R-:W-:-:S13]  /*1a20*/  ISETP.NE.AND.EX P0, PT, RZ, c[0x0][0x21c], PT, P0 ;  /* 0x00008700ff007a0c */ /* 0x000fda0003f05300 */
[----:B------:R-:W-:Y:S05]  /*1a30*/  @!P0 BRA `(.L_x_2341) ;  /* 0x0000007000008947 */ /* 0x000fea0003800000 */
[----:B-----5:R-:W-:Y:S02]  /*1a40*/  IMAD.IADD R4, R16, 0x1, -R29 ;  /* 0x0000000110047824 */ /* 0x020fe400078e0a1d */
[----:B------:R-:W-:Y:S02]  /*1a50*/  IMAD.MOV.U32 R8, RZ, RZ, 0x4 ;  /* 0x00000004ff087424 */ /* 0x000fe400078e00ff */
[----:B------:R-:W-:-:S04]  /*1a60*/  IMAD R5, R85, c[0x0][0x220], R4 ;  /* 0x0000880055057a24 */ /* 0x000fc800078e0204 */
[----:B------:R-:W-:-:S04]  /*1a70*/  IMAD R5, R5, c[0x0][0x220], R4 ;  /* 0x0000880005057a24 */ /* 0x000fc800078e0204 */
[----:B------:R-:W-:-:S06]  /*1a80*/  IMAD.WIDE R4, R5, R8, c[0x0][0x218] ;  /* 0x0000860005047625 */ /* 0x000fcc00078e0208 */
[----:B------:R-:W3:Y:S02]  /*1a90*/  LDG.E R4, [R4.64] ;  /* 0x0000002404047981 */ /* 0x000ee4000c1e1900 */
[----:B---3--:R-:W-:-:S05]  /*1aa0*/  FADD.FTZ R3, R3, R4 ;  /* 0x0000000403037221 */ /* 0x008fca0000010000 */
.L_x_2341:
[----:B------:R0:W-:Y:S02]  /*1ab0*/  STS [R0], R3 ;  /* 0x0000000300007388 */ /* 0x0001e40000000800 */
.L_x_2340:
[----:B------:R-:W-:Y:S02]  /*1ac0*/  WARPSYNC 0xffffffff ;  /* 0xffffffff00007948 */ /* 0x000fe40003800000 */
[----:B------:R-:W-:Y:S01]  /*1ad0*/  IADD3 R4, R6, 0xf, RZ ;  /* 0x0000000f06047810 */ /* 0x000fe20007ffe0ff */
[----:B------:R-:W-:Y:S01]  /*1ae0*/  BAR.SYNC.DEFER_BLOCKING 0x0 ;  /* 0x0000000000007b1d */ /* 0x000fe20000010000 */
[----:B------:R-:W-:Y:S02]  /*1af0*/  LEA.HI R6, R17, R17, RZ, 0x1 ;  /* 0x0000001111067211 */ /* 0x000fe400078f08ff */
[----:B------:R-:W-:Y:S02]  /*1b00*/  SHF.R.S32.HI R5, RZ, 0x1f, R4 ;  /* 0x0000001fff057819 */ /* 0x000fe40000011404 */
[----:B------:R-:W-:Y:S01]  /*1b10*/  LEA.HI.SX32 R157, R6, R27, 0x1f ;  /* 0x0000001b069d7211 */ /* 0x000fe200078ffaff */
[----:B------:R-:W-:Y:S01]  /*1b20*/  BSSY B0, `(.L_x_2342) ;  /* 0x0000213000007945 */ /* 0x000fe20003800000 */
[----:B------:R-:W-:-:S04]  /*1b30*/  LEA.HI R5, R5, R4, RZ, 0x4 ;  /* 0x0000000405057211 */ /* 0x000fc800078f20ff */
[----:B------:R-:W-:Y:S01]  /*1b40*/  LOP3.LUT R4, R5, 0xfffffff0, RZ, 0xc0, !PT ;  /* 0xfffffff005047812 */ /* 0x000fe200078ec0ff */
[----:B------:R-:W-:-:S03]  /*1b50*/  IMAD R5, R28, c[0x0][0x1d0], R85 ;  /* 0x000074001c057a24 */ /* 0x000fc600078e0255 */
[----:B------:R-:W-:Y:S01]  /*1b60*/  IADD3 R4, R27, R4, RZ ;  /* 0x000000041b047210 */ /* 0x000fe20007ffe0ff */
[----:B------:R-:W-:-:S03]  /*1b70*/  IMAD.SHL.U32 R5, R5, 0x80, RZ ;  /* 0x0000008005057824 */ /* 0x000fc600078e00ff */
[----:B------:R-:W-:-:S13]  /*1b80*/  ISETP.GE.AND P0, PT, R157, R4, PT ;  /* 0x000000049d00720c */ /* 0x000fda0003f06270 */
[----:B------:R-:W-:Y:S05]  /*1b90*/  @P0 BRA `(.L_x_2343) ;  /* 0x000020b000000947 */ /* 0x000fea0003800000 */
[----:B------:R-:W-:Y:S01]  /*1ba0*/  LOP3.LUT R6, R6, 0x7ffffffe, RZ, 0xc0, !PT ;  /* 0x7ffffffe06067812 */ /* 0x000fe200078ec0ff */
[----:B------:R-:W-:Y:S01]  /*1bb0*/  IMAD.MOV.U32 R84, RZ, RZ, 0x4 ;  /* 0x00000004ff547424 */ /* 0x000fe200078e00ff */
[----:B------:R-:W-:Y:S01]  /*1bc0*/  MOV R156, c[0x0][0x1e8] ;  /* 0x00007a00009c7a02 */ /* 0x000fe20000000f00 */
[----:B------:R-:W-:Y:S02]  /*1bd0*/  IMAD R28, R85, c[0x0][0x220], R16 ;  /* 0x00008800551c7a24 */ /* 0x000fe400078e0210 */
[----:B------:R-:W-:Y:S01]  /*1be0*/  IMAD.IADD R86, R17, 0x1, -R6 ;  /* 0x0000000111567824 */ /* 0x000fe200078e0a06 */
[----:B------:R-:W-:Y:S01]  /*1bf0*/  IADD3 R156, R156, c[0x0][0x210], RZ ;  /* 0x000084009c9c7a10 */ /* 0x000fe20007ffe0ff */
[----:B------:R-:W-:-:S03]  /*1c00*/  IMAD.WIDE R84, R85, R84, c[0x0][0x228] ;  /* 0x00008a0055547625 */ /* 0x000fc600078e0254 */
[----:B------:R3:W4:Y:S01]  /*1c10*/  LDS.64 R6, [R86.X8+0x20] ;  /* 0x0000200056067984 */ /* 0x0007220000008a00 */
[----:B------:R-:W-:-:S03]  /*1c20*/  IMAD.SHL.U32 R26, R86, 0x2, RZ ;  /* 0x00000002561a7824 */ /* 0x000fc600078e00ff */
[----:B------:R3:W0:Y:S01]  /*1c30*/  LDS.64 R8, [R86.X8+0x30] ;  /* 0x0000300056087984 */ /* 0x0006220000008a00 */
[----:B------:R-:W-:-:S03]  /*1c40*/  IMAD R26, R5, c[0x0][0x1d4], R26 ;  /* 0x00007500051a7a24 */ /* 0x000fc600078e021a */
[----:B------:R3:W2:Y:S02]  /*1c50*/  LDS.64 R10, [R86.X8+0x40] ;  /* 0x00004000560a7984 */ /* 0x0006a40000008a00 */
[----:B------:R-:W-:Y:S02]  /*1c60*/  SHF.R.S32.HI R158, RZ, 0x1f, R26 ;  /* 0x0000001fff9e7819 */ /* 0x000fe4000001141a */
        /* <DEDUP_REMOVED lines=28> */
[----:B-12-4-:R3:W0:Y:S02]  /*1e30*/  LDS.64 R82, [R86.X8+0x210] ;  /* 0x0002100056527984 */ /* 0x0166240000008a00 */
.L_x_2347:
[----:B------:R-:W-:Y:S01]  /*1e40*/  IABS R152, c[0x0][0x1d4] ;  /* 0x0000750000987a13 */ /* 0x000fe20000000000 */
[----:B------:R-:W-:Y:S01]  /*1e50*/  IMAD.MOV.U32 R150, RZ, RZ, RZ ;  /* 0x000000ffff967224 */ /* 0x000fe200078e00ff */
[----:B------:R-:W-:-:S02]  /*1e60*/  ISETP.GE.AND P1, PT, R157, RZ, PT ;  /* 0x000000ff9d00720c */ /* 0x000fc40003f26270 */
[----:B------:R-:W1:Y:S08]  /*1e70*/  I2F.RP R153, R152 ;  /* 0x0000009800997306 */ /* 0x000e700000209400 */
[----:B-1----:R-:W1:Y:S02]  /*1e80*/  MUFU.RCP R153, R153 ;  /* 0x0000009900997308 */ /* 0x002e640000001000 */
[----:B-1----:R-:W-:-:S06]  /*1e90*/  IADD3 R154, R153, 0xffffffe, RZ ;  /* 0x0ffffffe999a7810 */ /* 0x002fcc0007ffe0ff */
[----:B------:R-:W1:Y:S02]  /*1ea0*/  F2I.FTZ.U32.TRUNC.NTZ R151, R154 ;  /* 0x0000009a00977305 */ /* 0x000e64000021f000 */
[----:B-1----:R-:W-:-:S04]  /*1eb0*/  IMAD.MOV R155, RZ, RZ, -R151 ;  /* 0x000000ffff9b7224 */ /* 0x002fc800078e0a97 */
[----:B------:R-:W-:-:S04]  /*1ec0*/  IMAD R155, R155, R152, RZ ;  /* 0x000000989b9b7224 */ /* 0x000fc800078e02ff */
        /* <DEDUP_REMOVED lines=8> */
[----:B------:R-:W-:Y:S02]  /*1f50*/  @!P0 IADD3 R160, R160, -R152, RZ ;  /* 0x80000098a0a08210 */ /* 0x000fe40007ffe0ff */
[----:B------:R-:W-:-:S03]  /*1f60*/  ISETP.NE.AND P0, PT, RZ, c[0x0][0x1d4], PT ;  /* 0x00007500ff007a0c */ /* 0x000fc60003f05270 */
[----:B------:R-:W-:Y:S01]  /*1f70*/  @!P1 IMAD.MOV R160, RZ, RZ, -R160 ;  /* 0x000000ffffa09224 */ /* 0x000fe200078e0aa0 */
[----:B------:R-:W-:-:S09]  /*1f80*/  ISETP.GE.AND P1, PT, R157, R16, PT ;  /* 0x000000109d00720c */ /* 0x000fd20003f26270 */
[----:B------:R-:W-:-:S04]  /*1f90*/  @!P0 LOP3.LUT R160, RZ, c[0x0][0x1d4], RZ, 0x33, !PT ;  /* 0x00007500ffa08a12 */ /* 0x000fc800078e33ff */
[----:B------:R-:W-:-:S04]  /*1fa0*/  IADD3 R151, P0, R19, R160, RZ ;  /* 0x000000a013977210 */ /* 0x000fc80007f1e0ff */
[----:B------:R-:W-:Y:S02]  /*1fb0*/  LEA.HI.X.SX32 R152, R160, R24, 0x1, P0 ;  /* 0x00000018a0987211 */ /* 0x000fe400000f0eff */
[----:B------:R-:W-:-:S04]  /*1fc0*/  LEA R150, P0, R151, c[0x0][0x1a8], 0x2 ;  /* 0x00006a0097967a11 */ /* 0x000fc800078010ff */
[----:B------:R-:W-:-:S05]  /*1fd0*/  LEA.HI.X R151, R151, c[0x0][0x1ac], R152, 0x2, P0 ;  /* 0x00006b0097977a11 */ /* 0x000fca00000f1498 */
[----:B------:R-:W2:Y:S04]  /*1fe0*/  @!P1 LDG.E R152, [R150.64] ;  /* 0x0000002496989981 */ /* 0x000ea8000c1e1900 */
[----:B------:R-:W4:Y:S04]  /*1ff0*/  @!P1 LDG.E R155, [R150.64] ;  /* 0x00000024969b9981 */ /* 0x000f28000c1e1900 */
[----:B---3--:R-:W3:Y:S01]  /*2000*/  @!P1 LDG.E R154, [R150.64] ;  /* 0x00000024969a9981 */ /* 0x008ee2000c1e1900 */
[----:B------:R-:W-:Y:S02]  /*2010*/  @!P1 IMAD.SHL.U32 R153, R160, 0x4, RZ ;  /* 0x00000004a0999824 */ /* 0x000fe400078e00ff */
[----:B--2---:R-:W-:-:S04]  /*2020*/  @!P1 IMAD R152, R152, c[0x0][0x1d8], RZ ;  /* 0x0000760098989a24 */ /* 0x004fc800078e02ff */
[----:B------:R-:W-:Y:S02]  /*2030*/  @!P1 IMAD.SHL.U32 R152, R152, 0x80, RZ ;  /* 0x0000008098989824 */ /* 0x000fe400078e00ff */
[----:B----4-:R-:W-:Y:S02]  /*2040*/  @!P1 IMAD R155, R155, c[0x0][0x1d8], RZ ;  /* 0x000076009b9b9a24 */ /* 0x010fe400078e02ff */
[----:B------:R-:W-:-:S05]  /*2050*/  @!P1 IMAD R153, R152, c[0x0][0x1d4], R153 ;  /* 0x0000750098999a24 */ /* 0x000fca00078e0299 */
[----:B------:R-:W-:-:S04]  /*2060*/  @!P1 IADD3 R159, P0, R26, R153, RZ ;  /* 0x000000991a9f9210 */ /* 0x000fc80007f1e0ff */
[----:B------:R-:W-:Y:S02]  /*2070*/  @!P1 LEA.HI.X.SX32 R162, R153, R158, 0x1, P0 ;  /* 0x0000009e99a29211 */ /* 0x000fe400000f0eff */
[----:B------:R-:W-:-:S04]  /*2080*/  @!P1 LEA R152, P0, R159, c[0x0][0x198], 0x2 ;  /* 0x000066009f989a11 */ /* 0x000fc800078010ff */
[----:B------:R-:W-:Y:S01]  /*2090*/  @!P1 LEA.HI.X R153, R159, c[0x0][0x19c], R162, 0x2, P0 ;  /* 0x000067009f999a11 */ /* 0x000fe200000f14a2 */
[----:B------:R-:W-:Y:S01]  /*20a0*/  @!P1 IMAD.SHL.U32 R162, R155, 0x80, RZ ;  /* 0x000000809ba29824 */ /* 0x000fe200078e00ff */
[----:B------:R-:W-:Y:S01]  /*20b0*/  IADD3 R159, R160, c[0x0][0x1d4], RZ ;  /* 0x00007500a09f7a10 */ /* 0x000fe20007ffe0ff */
[----:B---3--:R-:W-:Y:S02]  /*20c0*/  @!P1 IMAD R163, R154, c[0x0][0x1d8], RZ ;  /* 0x000076009aa39a24 */ /* 0x008fe400078e02ff */
[----:B------:R1:W2:Y:S01]  /*20d0*/  @!P1 LDG.E.64 R86, [R152.64] ;  /* 0x0000002498569981 */ /* 0x0002a2000c1e1b00 */
[----:B------:R-:W-:-:S05]  /*20e0*/  @!P1 SHF.L.U32 R155, R159, 0x2, RZ ;  /* 0x000000029f9b9819 */ /* 0x000fca00000006ff */
[----:B------:R-:W-:-:S05]  /*20f0*/  @!P1 IMAD R155, R162, c[0x0][0x1d4], R155 ;  /* 0x00007500a29b9a24 */ /* 0x000fca00078e029b */
[----:B------:R-:W-:-:S04]  /*2100*/  @!P1 IADD3 R161, P0, R26, R155, RZ ;  /* 0x0000009b1aa19210 */ /* 0x000fc80007f1e0ff */
[----:B------:R-:W-:Y:S02]  /*2110*/  @!P1 LEA.HI.X.SX32 R162, R155, R158, 0x1, P0 ;  /* 0x0000009e9ba29211 */ /* 0x000fe400000f0eff */
[----:B------:R-:W-:Y:S02]  /*2120*/  @!P1 LEA R154, P0, R161, c[0x0][0x198], 0x2 ;  /* 0x00006600a19a9a11 */ /* 0x000fe400078010ff */
[----:B------:R-:W-:Y:S02]  /*2130*/  IADD3 R159, R159, c[0x0][0x1d4], RZ ;  /* 0x000075009f9f7a10 */ /* 0x000fe40007ffe0ff */
[----:B------:R-:W-:Y:S01]  /*2140*/  @!P1 LEA.HI.X R155, R161, c[0x0][0x19c], R162, 0x2, P0 ;  /* 0x00006700a19b9a11 */ /* 0x000fe200000f14a2 */
[----:B------:R-:W-:Y:S02]  /*2150*/  @!P1 IMAD.SHL.U32 R162, R163, 0x80, RZ ;  /* 0x00000080a3a29824 */ /* 0x000fe400078e00ff */
[----:B------:R-:W3:Y:S01]  /*2160*/  @!P1 LDG.E R163, [R150.64] ;  /* 0x0000002496a39981 */ /* 0x000ee2000c1e1900 */
[----:B------:R-:W-:-:S03]  /*2170*/  @!P1 IMAD.SHL.U32 R161, R159, 0x4, RZ ;  /* 0x000000049fa19824 */ /* 0x000fc600078e00ff */
[----:B------:R4:W2:Y:S01]  /*2180*/  @!P1 LDG.E.64 R88, [R154.64] ;  /* 0x000000249a589981 */ /* 0x0008a2000c1e1b00 */
[----:B------:R-:W-:-:S05]  /*2190*/  @!P1 IMAD R161, R162, c[0x0][0x1d4], R161 ;  /* 0x00007500a2a19a24 */ /* 0x000fca00078e02a1 */
[----:B-1----:R-:W-:-:S04]  /*21a0*/  @!P1 IADD3 R153, P0, R26, R161, RZ ;  /* 0x000000a11a999210 */ /* 0x002fc80007f1e0ff */
[----:B------:R-:W-:Y:S02]  /*21b0*/  @!P1 LEA.HI.X.SX32 R162, R161, R158, 0x1, P0 ;  /* 0x0000009ea1a29211 */ /* 0x000fe400000f0eff */
[----:B------:R-:W2:Y:S01]  /*21c0*/  @!P1 LDG.E R161, [R150.64] ;  /* 0x0000002496a19981 */ /* 0x000ea2000c1e1900 */
[----:B------:R-:W-:Y:S02]  /*21d0*/  @!P1 LEA R152, P0, R153, c[0x0][0x198], 0x2 ;  /* 0x0000660099989a11 */ /* 0x000fe400078010ff */
[----:B------:R-:W-:Y:S02]  /*21e0*/  IADD3 R159, R159, c[0x0][0x1d4], RZ ;  /* 0x000075009f9f7a10 */ /* 0x000fe40007ffe0ff */
[----:B------:R-:W-:-:S03]  /*21f0*/  @!P1 LEA.HI.X R153, R153, c[0x0][0x19c], R162, 0x2, P0 ;  /* 0x0000670099999a11 */ /* 0x000fc600000f14a2 */
[C---:B------:R-:W-:Y:S01]  /*2200*/  @!P1 IMAD.SHL.U32 R162, R159.reuse, 0x4, RZ ;  /* 0x000000049fa29824 */ /* 0x040fe200078e00ff */
[----:B------:R-:W-:Y:S01]  /*2210*/  IADD3 R159, R159, c[0x0][0x1d4], RZ ;  /* 0x000075009f9f7a10 */ /* 0x000fe20007ffe0ff */
[----:B------:R1:W2:Y:S01]  /*2220*/  @!P1 LDG.E.64 R90, [R152.64] ;  /* 0x00000024985a9981 */ /* 0x0002a2000c1e1b00 */
[----:B---3--:R-:W-:-:S04]  /*2230*/  @!P1 IMAD R163, R163, c[0x0][0x1d8], RZ ;  /* 0x00007600a3a39a24 */ /* 0x008fc800078e02ff */
[----:B------:R-:W-:-:S04]  /*2240*/  @!P1 IMAD.SHL.U32 R163, R163, 0x80, RZ ;  /* 0x00000080a3a39824 */ /* 0x000fc800078e00ff */
[----:B------:R-:W-:-:S05]  /*2250*/  @!P1 IMAD R163, R163, c[0x0][0x1d4], R162 ;  /* 0x00007500a3a39a24 */ /* 0x000fca00078e02a2 */
[----:B----4-:R-:W-:Y:S01]  /*2260*/  @!P1 IADD3 R155, P0, R26, R163, RZ ;  /* 0x000000a31a9b9210 */ /* 0x010fe20007f1e0ff */
[----:B--2---:R-:W-:-:S03]  /*2270*/  @!P1 IMAD R161, R161, c[0x0][0x1d8], RZ ;  /* 0x00007600a1a19a24 */ /* 0x004fc600078e02ff */
[----:B------:R-:W-:Y:S02]  /*2280*/  @!P1 LEA.HI.X.SX32 R162, R163, R158, 0x1, P0 ;  /* 0x0000009ea3a29211 */ /* 0x000fe400000f0eff */
[C---:B------:R-:W-:Y:S01]  /*2290*/  @!P1 LEA R154, P0, R155.reuse, c[0x0][0x198], 0x2 ;  /* 0x000066009b9a9a11 */ /* 0x040fe200078010ff */
[----:B------:R-:W2:Y:S03]  /*22a0*/  @!P1 LDG.E R163, [R150.64] ;  /* 0x0000002496a39981 */ /* 0x000ea6000c1e1900 */
[----:B------:R-:W-:Y:S02]  /*22b0*/  @!P1 LEA.HI.X R155, R155, c[0x0][0x19c], R162, 0x2, P0 ;  /* 0x000067009b9b9a11 */ /* 0x000fe400000f14a2 */
[----:B------:R-:W-:Y:S01]  /*22c0*/  @!P1 SHF.L.U32 R162, R161, 0x7, RZ ;  /* 0x00000007a1a29819 */ /* 0x000fe200000006ff */
[----:B------:R-:W-:Y:S02]  /*22d0*/  @!P1 IMAD.SHL.U32 R161, R159, 0x4, RZ ;  /* 0x000000049fa19824 */ /* 0x000fe400078e00ff */
[----:B------:R3:W4:Y:S02]  /*22e0*/  @!P1 LDG.E.64 R92, [R154.64] ;  /* 0x000000249a5c9981 */ /* 0x000724000c1e1b00 */
[----:B------:R-:W-:-:S05]  /*22f0*/  @!P1 IMAD R161, R162, c[0x0][0x1d4], R161 ;  /* 0x00007500a2a19a24 */ /* 0x000fca00078e02a1 */
[----:B-1----:R-:W-:-:S04]  /*2300*/  @!P1 IADD3 R153, P0, R26, R161, RZ ;  /* 0x000000a11a999210 */ /* 0x002fc80007f1e0ff */
[----:B------:R-:W-:Y:S02]  /*2310*/  @!P1 LEA.HI.X.SX32 R162, R161, R158, 0x1, P0 ;  /* 0x0000009ea1a29211 */ /* 0x000fe400000f0eff */
[----:B------:R-:W4:Y:S01]  /*2320*/  @!P1 LDG.E R161, [R150.64] ;  /* 0x0000002496a19981 */ /* 0x000f22000c1e1900 */
[----:B------:R-:W-:Y:S02]  /*2330*/  IADD3 R159, R159, c[0x0][0x1d4], RZ ;  /* 0x000075009f9f7a10 */ /* 0x000fe40007ffe0ff */
[----:B------:R-:W-:-:S03]  /*2340*/  @!P1 LEA R152, P0, R153, c[0x0][0x198], 0x2 ;  /* 0x0000660099989a11 */ /* 0x000fc600078010ff */
[----:B---3--:R-:W-:Y:S01]  /*2350*/  @!P1 IMAD.SHL.U32 R154, R159, 0x4, RZ ;  /* 0x000000049f9a9824 */ /* 0x008fe200078e00ff */
[----:B------:R-:W-:Y:S02]  /*2360*/  @!P1 LEA.HI.X R153, R153, c[0x0][0x19c], R162, 0x2, P0 ;  /* 0x0000670099999a11 */ /* 0x000fe400000f14a2 */
[----:B------:R-:W-:-:S03]  /*2370*/  IADD3 R159, R159, c[0x0][0x1d4], RZ ;  /* 0x000075009f9f7a10 */ /* 0x000fc60007ffe0ff */
[----:B------:R1:W3:Y:S01]  /*2380*/  @!P1 LDG.E.64 R94, [R152.64] ;  /* 0x00000024985e9981 */ /* 0x0002e2000c1e1b00 */
[----:B--2---:R-:W-:-:S04]  /*2390*/  @!P1 IMAD R163, R163, c[0x0][0x1d8], RZ ;  /* 0x00007600a3a39a24 */ /* 0x004fc800078e02ff */
[----:B------:R-:W-:-:S04]  /*23a0*/  @!P1 IMAD.SHL.U32 R163, R163, 0x80, RZ ;  /* 0x00000080a3a39824 */ /* 0x000fc800078e00ff */
[----:B------:R-:W-:Y:S02]  /*23b0*/  @!P1 IMAD R155, R163, c[0x0][0x1d4], R154 ;  /* 0x00007500a39b9a24 */ /* 0x000fe400078e029a */
[----:B------:R-:W-:-:S03]  /*23c0*/  @!P1 IMAD.SHL.U32 R154, R159, 0x4, RZ ;  /* 0x000000049f9a9824 */ /* 0x000fc600078e00ff */
[----:B-1----:R-:W-:Y:S01]  /*23d0*/  @!P1 IADD3 R152, P0, R26, R155, RZ ;  /* 0x0000009b1a989210 */ /* 0x002fe20007f1e0ff */
[----:B----4-:R-:W-:-:S03]  /*23e0*/  @!P1 IMAD R161, R161, c[0x0][0x1d8], RZ ;  /* 0x00007600a1a19a24 */ /* 0x010fc600078e02ff */
[----:B------:R-:W-:Y:S02]  /*23f0*/  @!P1 LEA.HI.X.SX32 R155, R155, R158, 0x1, P0 ;  /* 0x0000009e9b9b9211 */ /* 0x000fe400000f0eff */
[----:B------:R-:W-:Y:S02]  /*2400*/  @!P1 SHF.L.U32 R159, R161, 0x7, RZ ;  /* 0x00000007a19f9819 */ /* 0x000fe400000006ff */
[----:B------:R-:W-:-:S03]  /*2410*/  @!P1 LEA R162, P0, R152, c[0x0][0x198], 0x2 ;  /* 0x0000660098a29a11 */ /* 0x000fc600078010ff */
[----:B------:R-:W-:Y:S01]  /*2420*/  @!P1 IMAD R159, R159, c[0x0][0x1d4], R154 ;  /* 0x000075009f9f9a24 */ /* 0x000fe200078e029a */
[----:B------:R-:W-:-:S04]  /*2430*/  @!P1 LEA.HI.X R163, R152, c[0x0][0x19c], R155, 0x2, P0 ;  /* 0x0000670098a39a11 */ /* 0x000fc800000f149b */
[----:B------:R-:W-:Y:S01]  /*2440*/  @!P1 IADD3 R153, P0, R26, R159, RZ ;  /* 0x0000009f1a999210 */ /* 0x000fe20007f1e0ff */
[----:B------:R1:W2:Y:S03]  /*2450*/  @!P1 LDG.E.64 R96, [R162.64] ;  /* 0x00000024a2609981 */ /* 0x0002a6000c1e1b00 */
[----:B------:R-:W-:Y:S02]  /*2460*/  @!P1 LEA.HI.X.SX32 R154, R159, R158, 0x1, P0 ;  /* 0x0000009e9f9a9211 */ /* 0x000fe400000f0eff */
[----:B------:R-:W-:-:S04]  /*2470*/  @!P1 LEA R152, P0, R153, c[0x0][0x198], 0x2 ;  /* 0x0000660099989a11 */ /* 0x000fc800078010ff */
[----:B------:R-:W-:Y:S01]  /*2480*/  @!P1 LEA.HI.X R153, R153, c[0x0][0x19c], R154, 0x2, P0 ;  /* 0x0000670099999a11 */ /* 0x000fe200000f149a */
[----:B-1----:R-:W4:Y:S04]  /*2490*/  @!P1 LDG.E R163, [R150.64] ;  /* 0x0000002496a39981 */ /* 0x002f28000c1e1900 */
[----:B------:R-:W2:Y:S04]  /*24a0*/  @!P1 LDG.E R154, [R150.64] ;  /* 0x00000024969a9981 */ /* 0x000ea8000c1e1900 */
[----:B------:R1:W3:Y:S04]  /*24b0*/  @!P1 LDG.E.64 R98, [R152.64] ;  /* 0x0000002498629981 */ /* 0x0002e8000c1e1b00 */
[----:B-1----:R-:W3:Y:S01]  /*24c0*/  @!P1 LDG.E R152, [R150.64] ;  /* 0x0000002496989981 */ /* 0x002ee2000c1e1900 */
[----:B------:R-:W-:-:S04]  /*24d0*/  IMAD.MOV.U32 R159, RZ, RZ, c[0x0][0x1d4] ;  /* 0x00007500ff9f7624 */ /* 0x000fc800078e00ff */
[----:B------:R-:W-:Y:S02]  /*24e0*/  IMAD R161, R159, 0x7, R160 ;  /* 0x000000079fa17824 */ /* 0x000fe400078e02a0 */
[----:B--2---:R-:W-:-:S04]  /*24f0*/  @!P1 IMAD R154, R154, c[0x0][0x1d8], RZ ;  /* 0x000076009a9a9a24 */ /* 0x004fc800078e02ff */
[----:B------:R-:W-:Y:S02]  /*2500*/  @!P1 IMAD.SHL.U32 R155, R154, 0x80, RZ ;  /* 0x000000809a9b9824 */ /* 0x000fe400078e00ff */
[C---:B------:R-:W-:Y:S01]  /*2510*/  @!P1 IMAD.SHL.U32 R154, R161.reuse, 0x4, RZ ;  /* 0x00000004a19a9824 */ /* 0x040fe200078e00ff */
[----:B------:R-:W-:-:S03]  /*2520*/  IADD3 R161, R161, c[0x0][0x1d4], RZ ;  /* 0x00007500a1a17a10 */ /* 0x000fc60007ffe0ff */
[----:B------:R-:W-:Y:S02]  /*2530*/  @!P1 IMAD R155, R155, c[0x0][0x1d4], R154 ;  /* 0x000075009b9b9a24 */ /* 0x000fe400078e029a */
[----:B---3--:R-:W-:-:S03]  /*2540*/  @!P1 IMAD R152, R152, c[0x0][0x1d8], RZ ;  /* 0x0000760098989a24 */ /* 0x008fc600078e02ff */
[----:B------:R-:W-:Y:S01]  /*2550*/  @!P1 IADD3 R164, P0, R26, R155, RZ ;  /* 0x0000009b1aa49210 */ /* 0x000fe20007f1e0ff */
[----:B------:R-:W-:Y:S01]  /*2560*/  @!P1 IMAD.SHL.U32 R153, R152, 0x80, RZ ;  /* 0x0000008098999824 */ /* 0x000fe200078e00ff */
[----:B------:R-:W-:Y:S02]  /*2570*/  @!P1 SHF.L.U32 R152, R161, 0x2, RZ ;  /* 0x00000002a1989819 */ /* 0x000fe400000006ff */
[----:B------:R-:W-:Y:S02]  /*2580*/  @!P1 LEA.HI.X.SX32 R155, R155, R158, 0x1, P0 ;  /* 0x0000009e9b9b9211 */ /* 0x000fe400000f0eff */
[----:B------:R-:W-:Y:S01]  /*2590*/  @!P1 LEA R154, P0, R164, c[0x0][0x198], 0x2 ;  /* 0x00006600a49a9a11 */ /* 0x000fe200078010ff */
[----:B------:R-:W-:-:S03]  /*25a0*/  @!P1 IMAD R153, R153, c[0x0][0x1d4], R152 ;  /* 0x0000750099999a24 */ /* 0x000fc600078e0298 */
[----:B------:R-:W-:Y:S02]  /*25b0*/  @!P1 LEA.HI.X R155, R164, c[0x0][0x19c], R155, 0x2, P0 ;  /* 0x00006700a49b9a11 */ /* 0x000fe400000f149b */
[----:B------:R-:W-:Y:S02]  /*25c0*/  @!P1 IADD3 R162, P0, R26, R153, RZ ;  /* 0x000000991aa29210 */ /* 0x000fe40007f1e0ff */
[----:B------:R-:W-:Y:S01]  /*25d0*/  IADD3 R161, R161, c[0x0][0x1d4], RZ ;  /* 0x00007500a1a17a10 */ /* 0x000fe20007ffe0ff */
[----:B------:R1:W2:Y:S01]  /*25e0*/  @!P1 LDG.E.64 R100, [R154.64] ;  /* 0x000000249a649981 */ /* 0x0002a2000c1e1b00 */
[----:B------:R-:W-:Y:S02]  /*25f0*/  @!P1 LEA.HI.X.SX32 R153, R153, R158, 0x1, P0 ;  /* 0x0000009e99999211 */ /* 0x000fe400000f0eff */
[----:B------:R-:W-:-:S04]  /*2600*/  @!P1 LEA R152, P0, R162, c[0x0][0x198], 0x2 ;  /* 0x00006600a2989a11 */ /* 0x000fc800078010ff */
[----:B------:R-:W-:Y:S02]  /*2610*/  @!P1 LEA.HI.X R153, R162, c[0x0][0x19c], R153, 0x2, P0 ;  /* 0x00006700a2999a11 */ /* 0x000fe400000f1499 */
[----:B------:R-:W3:Y:S01]  /*2620*/  @!P1 LDG.E R162, [R150.64] ;  /* 0x0000002496a29981 */ /* 0x000ee2000c1e1900 */
[----:B-1----:R-:W-:-:S03]  /*2630*/  @!P1 IMAD.SHL.U32 R154, R161, 0x4, RZ ;  /* 0x00000004a19a9824 */ /* 0x002fc600078e00ff */
[----:B------:R1:W2:Y:S01]  /*2640*/  @!P1 LDG.E.64 R102, [R152.64] ;  /* 0x0000002498669981 */ /* 0x0002a2000c1e1b00 */
        /* <DEDUP_REMOVED lines=9> */
[----:B------:R0:W2:Y:S02]  /*26e0*/  @!P1 LDG.E.64 R104, [R154.64] ;  /* 0x000000249a689981 */ /* 0x0000a4000c1e1b00 */
[----:B-1----:R-:W-:Y:S02]  /*26f0*/  @!P1 IMAD.SHL.U32 R152, R161, 0x4, RZ ;  /* 0x00000004a1989824 */ /* 0x002fe400078e00ff */
        /* <DEDUP_REMOVED lines=8> */
[----:B0-----:R-:W-:Y:S01]  /*2780*/  IADD3 R154, R161, c[0x0][0x1d4], RZ ;  /* 0x00007500a19a7a10 */ /* 0x001fe20007ffe0ff */
[----:B----4-:R-:W-:Y:S02]  /*2790*/  @!P1 IMAD R163, R163, c[0x0][0x1d8], RZ ;  /* 0x00007600a3a39a24 */ /* 0x010fe400078e02ff */
[----:B------:R0:W4:Y:S01]  /*27a0*/  @!P1 LDG.E.64 R106, [R152.64] ;  /* 0x00000024986a9981 */ /* 0x000122000c1e1b00 */
[----:B------:R-:W-:Y:S01]  /*27b0*/  @!P1 SHF.L.U32 R154, R154, 0x2, RZ ;  /* 0x000000029a9a9819 */ /* 0x000fe200000006ff */
[----:B------:R-:W-:Y:S02]  /*27c0*/  @!P1 IMAD.SHL.U32 R163, R163, 0x80, RZ ;  /* 0x00000080a3a39824 */ /* 0x000fe400078e00ff */
[----:B---3--:R-:W-:-:S04]  /*27d0*/  @!P1 IMAD R162, R162, c[0x0][0x1d8], RZ ;  /* 0x00007600a2a29a24 */ /* 0x008fc800078e02ff */
[----:B------:R-:W-:-:S04]  /*27e0*/  @!P1 IMAD.SHL.U32 R155, R162, 0x80, RZ ;  /* 0x00000080a29b9824 */ /* 0x000fc800078e00ff */
[----:B------:R-:W-:-:S05]  /*27f0*/  @!P1 IMAD R155, R155, c[0x0][0x1d4], R154 ;  /* 0x000075009b9b9a24 */ /* 0x000fca00078e029a */
[----:B------:R-:W-:-:S04]  /*2800*/  @!P1 IADD3 R161, P0, R26, R155, RZ ;  /* 0x0000009b1aa19210 */ /* 0x000fc80007f1e0ff */
[----:B------:R-:W-:Y:S02]  /*2810*/  @!P1 LEA.HI.X.SX32 R162, R155, R158, 0x1, P0 ;  /* 0x0000009e9ba29211 */ /* 0x000fe400000f0eff */
[----:B------:R-:W-:-:S04]  /*2820*/  @!P1 LEA R154, P0, R161, c[0x0][0x198], 0x2 ;  /* 0x00006600a19a9a11 */ /* 0x000fc800078010ff */
[----:B------:R-:W-:Y:S01]  /*2830*/  @!P1 LEA.HI.X R155, R161, c[0x0][0x19c], R162, 0x2, P0 ;  /* 0x00006700a19b9a11 */ /* 0x000fe200000f14a2 */
[----:B------:R-:W-:-:S04]  /*2840*/  IMAD R161, R159, 0xc, R160 ;  /* 0x0000000c9fa17824 */ /* 0x000fc800078e02a0 */
[----:B------:R-:W-:Y:S01]  /*2850*/  @!P1 IMAD.SHL.U32 R162, R161, 0x4, RZ ;  /* 0x00000004a1a29824 */ /* 0x000fe200078e00ff */
[----:B------:R1:W3:Y:S03]  /*2860*/  @!P1 LDG.E.64 R108, [R154.64] ;  /* 0x000000249a6c9981 */ /* 0x0002e6000c1e1b00 */
[----:B------:R-:W-:-:S05]  /*2870*/  @!P1 IMAD R163, R163, c[0x0][0x1d4], R162 ;  /* 0x00007500a3a39a24 */ /* 0x000fca00078e02a2 */
[----:B0-----:R-:W-:-:S04]  /*2880*/  @!P1 IADD3 R153, P0, R26, R163, RZ ;  /* 0x000000a31a999210 */ /* 0x001fc80007f1e0ff */
[----:B------:R-:W-:Y:S02]  /*2890*/  @!P1 LEA.HI.X.SX32 R162, R163, R158, 0x1, P0 ;  /* 0x0000009ea3a29211 */ /* 0x000fe400000f0eff */
[C---:B------:R-:W-:Y:S01]  /*28a0*/  @!P1 LEA R152, P0, R153.reuse, c[0x0][0x198], 0x2 ;  /* 0x0000660099989a11 */ /* 0x040fe200078010ff */
[----:B------:R-:W2:Y:S03]  /*28b0*/  @!P1 LDG.E R163, [R150.64] ;  /* 0x0000002496a39981 */ /* 0x000ea6000c1e1900 */
[----:B------:R-:W-:Y:S02]  /*28c0*/  @!P1 LEA.HI.X R153, R153, c[0x0][0x19c], R162, 0x2, P0 ;  /* 0x0000670099999a11 */ /* 0x000fe400000f14a2 */
[----:B------:R-:W2:Y:S01]  /*28d0*/  @!P1 LDG.E R162, [R150.64] ;  /* 0x0000002496a29981 */ /* 0x000ea2000c1e1900 */
[----:B------:R-:W-:-:S03]  /*28e0*/  IADD3 R161, R161, c[0x0][0x1d4], RZ ;  /* 0x00007500a1a17a10 */ /* 0x000fc60007ffe0ff */
[----:B------:R0:W3:Y:S01]  /*28f0*/  @!P1 LDG.E.64 R110, [R152.64] ;  /* 0x00000024986e9981 */ /* 0x0000e2000c1e1b00 */
[----:B-1----:R-:W-:Y:S01]  /*2900*/  @!P1 SHF.L.U32 R154, R161, 0x2, RZ ;  /* 0x00000002a19a9819 */ /* 0x002fe200000006ff */
[----:B--2---:R-:W-:-:S04]  /*2910*/  @!P1 IMAD R162, R162, c[0x0][0x1d8], RZ ;  /* 0x00007600a2a29a24 */ /* 0x004fc800078e02ff */
[----:B------:R-:W-:-:S04]  /*2920*/  @!P1 IMAD.SHL.U32 R155, R162, 0x80, RZ ;  /* 0x00000080a29b9824 */ /* 0x000fc800078e00ff */
[----:B------:R-:W-:-:S05]  /*2930*/  @!P1 IMAD R155, R155, c[0x0][0x1d4], R154 ;  /* 0x000075009b9b9a24 */ /* 0x000fca00078e029a */
[----:B------:R-:W-:-:S04]  /*2940*/  @!P1 IADD3 R162, P0, R26, R155, RZ ;  /* 0x0000009b1aa29210 */ /* 0x000fc80007f1e0ff */
[----:B------:R-:W-:Y:S02]  /*2950*/  @!P1 LEA.HI.X.SX32 R155, R155, R158, 0x1, P0 ;  /* 0x0000009e9b9b9211 */ /* 0x000fe400000f0eff */
[----:B------:R-:W-:-:S04]  /*2960*/  @!P1 LEA R154, P0, R162, c[0x0][0x198], 0x2 ;  /* 0x00006600a29a9a11 */ /* 0x000fc800078010ff */
[----:B------:R-:W-:Y:S02]  /*2970*/  @!P1 LEA.HI.X R155, R162, c[0x0][0x19c], R155, 0x2, P0 ;  /* 0x00006700a29b9a11 */ /* 0x000fe400000f149b */
[----:B------:R-:W2:Y:S01]  /*2980*/  @!P1 LDG.E R162, [R150.64] ;  /* 0x0000002496a29981 */ /* 0x000ea2000c1e1900 */
[----:B------:R-:W-:-:S03]  /*2990*/  IADD3 R161, R161, c[0x0][0x1d4], RZ ;  /* 0x00007500a1a17a10 */ /* 0x000fc60007ffe0ff */
[----:B------:R1:W3:Y:S02]  /*29a0*/  @!P1 LDG.E.64 R112, [R154.64] ;  /* 0x000000249a709981 */ /* 0x0002e4000c1e1b00 */
[----:B0-----:R-:W-:Y:S02]  /*29b0*/  @!P1 IMAD.SHL.U32 R152, R161, 0x4, RZ ;  /* 0x00000004a1989824 */ /* 0x001fe400078e00ff */
        /* <DEDUP_REMOVED lines=10> */
[----:B-1----:R-:W-:Y:S02]  /*2a60*/  @!P1 IMAD.SHL.U32 R154, R161, 0x4, RZ ;  /* 0x00000004a19a9824 */ /* 0x002fe400078e00ff */
        /* <DEDUP_REMOVED lines=8> */
[----:B0-----:R-:W-:Y:S01]  /*2af0*/  IADD3 R152, R161, c[0x0][0x1d4], RZ ;  /* 0x00007500a1987a10 */ /* 0x001fe20007ffe0ff */
[----:B------:R-:W-:Y:S02]  /*2b00*/  @!P1 IMAD R163, R163, c[0x0][0x1d8], RZ ;  /* 0x00007600a3a39a24 */ /* 0x000fe400078e02ff */
[----:B------:R0:W3:Y:S01]  /*2b10*/  @!P1 LDG.E.64 R116, [R154.64] ;  /* 0x000000249a749981 */ /* 0x0000e2000c1e1b00 */
[----:B------:R-:W-:Y:S01]  /*2b20*/  @!P1 SHF.L.U32 R152, R152, 0x2, RZ ;  /* 0x0000000298989819 */ /* 0x000fe200000006ff */
[----:B------:R-:W-:Y:S02]  /*2b30*/  @!P1 IMAD.SHL.U32 R163, R163, 0x80, RZ ;  /* 0x00000080a3a39824 */ /* 0x000fe400078e00ff */
[----:B--2---:R-:W-:-:S04]  /*2b40*/  @!P1 IMAD R162, R162, c[0x0][0x1d8], RZ ;  /* 0x00007600a2a29a24 */ /* 0x004fc800078e02ff */
        /* <DEDUP_REMOVED lines=8> */
[----:B------:R1:W2:Y:S03]  /*2bd0*/  @!P1 LDG.E.64 R118, [R152.64] ;  /* 0x0000002498769981 */ /* 0x0002a6000c1e1b00 */
        /* <DEDUP_REMOVED lines=58> */
[----:B------:R-:W-:-:S04]  /*2f80*/  @!P1 LEA R152, P0, R153, c[0x0][0x198], 0x2 ;  /* 0x0000660099989a11 */ /* 0x000fc800078010ff */
[----:B------:R-:W-:Y:S02]  /*2f90*/  @!P1 LEA.HI.X R153, R153, c[0x0][0x19c], R162, 0x2, P0 ;  /* 0x0000670099999a11 */ /* 0x000fe400000f14a2 */
[----:B------:R-:W2:Y:S01]  /*2fa0*/  @!P1 LDG.E R162, [R150.64] ;  /* 0x0000002496a29981 */ /* 0x000ea2000c1e1900 */
[----:B------:R-:W-:-:S03]  /*2fb0*/  IADD3 R161, R161, c[0x0][0x1d4], RZ ;  /* 0x00007500a1a17a10 */ /* 0x000fc60007ffe0ff */
[----:B------:R0:W3:Y:S02]  /*2fc0*/  @!P1 LDG.E.64 R130, [R152.64] ;  /* 0x0000002498829981 */ /* 0x0000e4000c1e1b00 */
[----:B-1----:R-:W-:Y:S02]  /*2fd0*/  @!P1 IMAD.SHL.U32 R154, R161, 0x4, RZ ;  /* 0x00000004a19a9824 */ /* 0x002fe400078e00ff */
[----:B--2---:R-:W-:-:S05]  /*2fe0*/  @!P1 IMAD R162, R162, c[0x0][0x1d8], RZ ;  /* 0x00007600a2a29a24 */ /* 0x004fca00078e02ff */
[----:B------:R-:W-:-:S05]  /*2ff0*/  @!P1 SHF.L.U32 R155, R162, 0x7, RZ ;  /* 0x00000007a29b9819 */ /* 0x000fca00000006ff */
        /* <DEDUP_REMOVED lines=20> */
[----:B0-----:R-:W3:Y:S04]  /*3140*/  @!P1 LDG.E R153, [R150.64] ;  /* 0x0000002496999981 */ /* 0x001ee8000c1e1900 */
[----:B------:R-:W3:Y:S01]  /*3150*/  @!P1 LDG.E R152, [R150.64] ;  /* 0x0000002496989981 */ /* 0x000ee2000c1e1900 */
        /* <DEDUP_REMOVED lines=8> */
[----:B------:R-:W-:Y:S01]  /*31e0*/  IADD3 R161, R161, c[0x0][0x1d4], RZ ;  /* 0x00007500a1a17a10 */ /* 0x000fe20007ffe0ff */
[----:B------:R-:W-:Y:S02]  /*31f0*/  IMAD R159, R159, 0x1b, R160 ;  /* 0x0000001b9f9f7824 */ /* 0x000fe400078e02a0 */
[----:B------:R0:W4:Y:S02]  /*3200*/  @!P1 LDG.E.64 R136, [R154.64] ;  /* 0x000000249a889981 */ /* 0x000124000c1e1b00 */
[----:B------:R-:W-:Y:S02]  /*3210*/  @!P1 IMAD.SHL.U32 R161, R161, 0x4, RZ ;  /* 0x00000004a1a19824 */ /* 0x000fe400078e00ff */
[----:B---3--:R-:W-:-:S02]  /*3220*/  @!P1 IMAD R153, R153, c[0x0][0x1d8], RZ ;  /* 0x0000760099999a24 */ /* 0x008fc400078e02ff */
[----:B------:R-:W-:Y:S02]  /*3230*/  @!P1 IMAD R163, R152, c[0x0][0x1d8], RZ ;  /* 0x0000760098a39a24 */ /* 0x000fe400078e02ff */
[----:B--2---:R-:W-:-:S04]  /*3240*/  @!P1 IMAD R162, R162, c[0x0][0x1d8], RZ ;  /* 0x00007600a2a29a24 */ /* 0x004fc800078e02ff */
[----:B------:R-:W-:-:S04]  /*3250*/  @!P1 IMAD.SHL.U32 R162, R162, 0x80, RZ ;  /* 0x00000080a2a29824 */ /* 0x000fc800078e00ff */
[----:B------:R-:W-:-:S05]  /*3260*/  @!P1 IMAD R161, R162, c[0x0][0x1d4], R161 ;  /* 0x00007500a2a19a24 */ /* 0x000fca00078e02a1 */
[----:B------:R-:W-:-:S04]  /*3270*/  @!P1 IADD3 R160, P0, R26, R161, RZ ;  /* 0x000000a11aa09210 */ /* 0x000fc80007f1e0ff */
[----:B------:R-:W-:Y:S02]  /*3280*/  @!P1 LEA.HI.X.SX32 R161, R161, R158, 0x1, P0 ;  /* 0x0000009ea1a19211 */ /* 0x000fe400000f0eff */
[----:B0-----:R-:W-:-:S04]  /*3290*/  @!P1 LEA R154, P0, R160, c[0x0][0x198], 0x2 ;  /* 0x00006600a09a9a11 */ /* 0x001fc800078010ff */
[----:B------:R-:W-:Y:S02]  /*32a0*/  @!P1 LEA.HI.X R155, R160, c[0x0][0x19c], R161, 0x2, P0 ;  /* 0x00006700a09b9a11 */ /* 0x000fe400000f14a1 */
[----:B------:R-:W-:Y:S01]  /*32b0*/  @!P1 SHF.L.U32 R160, R153, 0x7, RZ ;  /* 0x0000000799a09819 */ /* 0x000fe200000006ff */
[C---:B------:R-:W-:Y:S01]  /*32c0*/  @!P1 IMAD.SHL.U32 R153, R159.reuse, 0x4, RZ ;  /* 0x000000049f999824 */ /* 0x040fe200078e00ff */
[----:B------:R-:W-:Y:S01]  /*32d0*/  IADD3 R162, R159, c[0x0][0x1d4], RZ ;  /* 0x000075009fa27a10 */ /* 0x000fe20007ffe0ff */
[----:B------:R-:W2:Y:S02]  /*32e0*/  @!P1 LDG.E R161, [R150.64] ;  /* 0x0000002496a19981 */ /* 0x000ea4000c1e1900 */
[----:B------:R-:W-:Y:S02]  /*32f0*/  @!P1 IMAD R153, R160, c[0x0][0x1d4], R153 ;  /* 0x00007500a0999a24 */ /* 0x000fe400078e0299 */
[----:B------:R0:W3:Y:S03]  /*3300*/  @!P1 LDG.E.64 R138, [R154.64] ;  /* 0x000000249a8a9981 */ /* 0x0000e6000c1e1b00 */
[----:B------:R-:W-:-:S04]  /*3310*/  @!P1 IADD3 R160, P0, R26, R153, RZ ;  /* 0x000000991aa09210 */ /* 0x000fc80007f1e0ff */
[----:B------:R-:W-:Y:S02]  /*3320*/  @!P1 LEA.HI.X.SX32 R153, R153, R158, 0x1, P0 ;  /* 0x0000009e99999211 */ /* 0x000fe400000f0eff */
[----:B------:R-:W-:Y:S01]  /*3330*/  @!P1 LEA R152, P0, R160, c[0x0][0x198], 0x2 ;  /* 0x00006600a0989a11 */ /* 0x000fe200078010ff */
[----:B------:R-:W-:-:S03]  /*3340*/  @!P1 IMAD.SHL.U32 R159, R162, 0x4, RZ ;  /* 0x00000004a29f9824 */ /* 0x000fc600078e00ff */
[----:B------:R-:W-:Y:S01]  /*3350*/  @!P1 LEA.HI.X R153, R160, c[0x0][0x19c], R153, 0x2, P0 ;  /* 0x00006700a0999a11 */ /* 0x000fe200000f1499 */
[----:B------:R-:W-:-:S04]  /*3360*/  @!P1 IMAD.SHL.U32 R160, R163, 0x80, RZ ;  /* 0x00000080a3a09824 */ /* 0x000fc800078e00ff */
[----:B------:R-:W-:Y:S01]  /*3370*/  @!P1 IMAD R163, R160, c[0x0][0x1d4], R159 ;  /* 0x00007500a0a39a24 */ /* 0x000fe200078e029f */
[----:B------:R-:W-:Y:S01]  /*3380*/  IADD3 R162, R162, c[0x0][0x1d4], RZ ;  /* 0x00007500a2a27a10 */ /* 0x000fe20007ffe0ff */
[----:B------:R-:W3:Y:S04]  /*3390*/  @!P1 LDG.E R160, [R150.64] ;  /* 0x0000002496a09981 */ /* 0x000ee8000c1e1900 */
[----:B------:R3:W4:Y:S01]  /*33a0*/  @!P1 LDG.E R159, [R150.64] ;  /* 0x00000024969f9981 */ /* 0x000722000c1e1900 */
[----:B0-----:R-:W-:-:S03]  /*33b0*/  @!P1 IADD3 R155, P0, R26, R163, RZ ;  /* 0x000000a31a9b9210 */ /* 0x001fc60007f1e0ff */
[----:B------:R0:W4:Y:S01]  /*33c0*/  @!P1 LDG.E.64 R140, [R152.64] ;  /* 0x00000024988c9981 */ /* 0x000122000c1e1b00 */
[----:B------:R-:W-:Y:S02]  /*33d0*/  @!P1 LEA.HI.X.SX32 R164, R163, R158, 0x1, P0 ;  /* 0x0000009ea3a49211 */ /* 0x000fe400000f0eff */
[----:B------:R-:W-:-:S04]  /*33e0*/  @!P1 LEA R154, P0, R155, c[0x0][0x198], 0x2 ;  /* 0x000066009b9a9a11 */ /* 0x000fc800078010ff */
[----:B------:R-:W-:Y:S02]  /*33f0*/  @!P1 LEA.HI.X R155, R155, c[0x0][0x19c], R164, 0x2, P0 ;  /* 0x000067009b9b9a11 */ /* 0x000fe400000f14a4 */
[----:B------:R-:W-:-:S03]  /*3400*/  ISETP.NE.U32.AND P0, PT, RZ, c[0x0][0x200], PT ;  /* 0x00008000ff007a0c */ /* 0x000fc60003f05070 */
[----:B------:R1:W4:Y:S01]  /*3410*/  @!P1 LDG.E.64 R142, [R154.64] ;  /* 0x000000249a8e9981 */ /* 0x000322000c1e1b00 */
[----:B------:R-:W-:-:S13]  /*3420*/  ISETP.NE.AND.EX P0, PT, RZ, c[0x0][0x204], PT, P0 ;  /* 0x00008100ff007a0c */ /* 0x000fda0003f05300 */
[----:B-1----:R-:W-:Y:S01]  /*3430*/  @P0 SHF.R.S32.HI R155, RZ, 0x1f, R157 ;  /* 0x0000001fff9b0819 */ /* 0x002fe2000001149d */
[----:B--2---:R-:W-:-:S05]  /*3440*/  @!P1 IMAD R161, R161, c[0x0][0x1d8], RZ ;  /* 0x00007600a1a19a24 */ /* 0x004fca00078e02ff */
[----:B------:R-:W-:Y:S01]  /*3450*/  @!P1 SHF.L.U32 R164, R161, 0x7, RZ ;  /* 0x00000007a1a49819 */ /* 0x000fe200000006ff */
[----:B------:R-:W-:-:S04]  /*3460*/  @!P1 IMAD.SHL.U32 R161, R162, 0x4, RZ ;  /* 0x00000004a2a19824 */ /* 0x000fc800078e00ff */
[----:B------:R-:W-:Y:S02]  /*3470*/  @!P1 IMAD R161, R164, c[0x0][0x1d4], R161 ;  /* 0x00007500a4a19a24 */ /* 0x000fe400078e02a1 */
[----:B---3--:R-:W-:Y:S01]  /*3480*/  @!P1 IMAD R150, R160, c[0x0][0x1d8], RZ ;  /* 0x00007600a0969a24 */ /* 0x008fe200078e02ff */
[----:B------:R-:W-:-:S03]  /*3490*/  IADD3 R160, R162, c[0x0][0x1d4], RZ ;  /* 0x00007500a2a07a10 */ /* 0x000fc60007ffe0ff */
[----:B------:R-:W-:Y:S02]  /*34a0*/  @!P1 IMAD.SHL.U32 R151, R150, 0x80, RZ ;  /* 0x0000008096979824 */ /* 0x000fe400078e00ff */
[----:B------:R-:W-:-:S04]  /*34b0*/  @!P1 IMAD.SHL.U32 R150, R160, 0x4, RZ ;  /* 0x00000004a0969824 */ /* 0x000fc800078e00ff */
[----:B------:R-:W-:Y:S01]  /*34c0*/  @!P1 IMAD R151, R151, c[0x0][0x1d4], R150 ;  /* 0x0000750097979a24 */ /* 0x000fe200078e0296 */
[----:B------:R-:W-:-:S04]  /*34d0*/  @!P1 IADD3 R150, P2, R26, R161, RZ ;  /* 0x000000a11a969210 */ /* 0x000fc80007f5e0ff */
[----:B------:R-:W-:Y:S02]  /*34e0*/  @!P1 LEA.HI.X.SX32 R161, R161, R158, 0x1, P2 ;  /* 0x0000009ea1a19211 */ /* 0x000fe400010f0eff */
[----:B0-----:R-:W-:-:S04]  /*34f0*/  @!P1 LEA R152, P2, R150, c[0x0][0x198], 0x2 ;  /* 0x0000660096989a11 */ /* 0x001fc800078410ff */
[----:B------:R-:W-:Y:S02]  /*3500*/  @!P1 LEA.HI.X R153, R150, c[0x0][0x19c], R161, 0x2, P2 ;  /* 0x0000670096999a11 */ /* 0x000fe400010f14a1 */
[----:B------:R-:W-:Y:S01]  /*3510*/  @!P1 IADD3 R154, P2, R26, R151, RZ ;  /* 0x000000971a9a9210 */ /* 0x000fe20007f5e0ff */
[----:B----4-:R-:W-:Y:S01]  /*3520*/  @!P1 IMAD R161, R159, c[0x0][0x1d8], RZ ;  /* 0x000076009fa19a24 */ /* 0x010fe200078e02ff */
[----:B------:R-:W-:Y:S01]  /*3530*/  IADD3 R160, R160, c[0x0][0x1d4], RZ ;  /* 0x00007500a0a07a10 */ /* 0x000fe20007ffe0ff */
[----:B------:R-:W2:Y:S01]  /*3540*/  @!P1 LDG.E.64 R144, [R152.64] ;  /* 0x0000002498909981 */ /* 0x000ea2000c1e1b00 */
[----:B------:R-:W-:Y:S02]  /*3550*/  @!P1 LEA.HI.X.SX32 R151, R151, R158, 0x1, P2 ;  /* 0x0000009e97979211 */ /* 0x000fe400010f0eff */
[----:B------:R-:W-:-:S04]  /*3560*/  @!P1 LEA R150, P2, R154, c[0x0][0x198], 0x2 ;  /* 0x000066009a969a11 */ /* 0x000fc800078410ff */
[----:B------:R-:W-:Y:S02]  /*3570*/  @!P1 LEA.HI.X R151, R154, c[0x0][0x19c], R151, 0x2, P2 ;  /* 0x000067009a979a11 */ /* 0x000fe400010f1497 */
[----:B------:R-:W-:Y:S02]  /*3580*/  @P0 IADD3 R154, P2, P3, R157, c[0x0][0x200], R19 ;  /* 0x000080009d9a0a10 */ /* 0x000fe40007b5e013 */
[----:B------:R-:W-:Y:S01]  /*3590*/  @!P1 SHF.L.U32 R159, R160, 0x2, RZ ;  /* 0x00000002a09f9819 */ /* 0x000fe200000006ff */
[----:B------:R-:W3:Y:S01]  /*35a0*/  @!P1 LDG.E.64 R146, [R150.64] ;  /* 0x0000002496929981 */ /* 0x000ee2000c1e1b00 */
[----:B------:R-:W-:-:S05]  /*35b0*/  @P0 IADD3.X R155, R155, c[0x0][0x204], R24, P2, P3 ;  /* 0x000081009b9b0a10 */ /* 0x000fca00017e6418 */
[----:B------:R0:W4:Y:S01]  /*35c0*/  @P0 LDG.E.U8 R154, [R154.64] ;  /* 0x000000249a9a0981 */ /* 0x000122000c1e1100 */
[----:B------:R-:W-:-:S04]  /*35d0*/  @!P1 IMAD.SHL.U32 R160, R161, 0x80, RZ ;  /* 0x00000080a1a09824 */ /* 0x000fc800078e00ff */
[----:B------:R-:W-:-:S05]  /*35e0*/  @!P1 IMAD R159, R160, c[0x0][0x1d4], R159 ;  /* 0x00007500a09f9a24 */ /* 0x000fca00078e029f */
[----:B------:R-:W-:-:S04]  /*35f0*/  @!P1 IADD3 R161, P2, R26, R159, RZ ;  /* 0x0000009f1aa19210 */ /* 0x000fc80007f5e0ff */
[----:B------:R-:W-:Y:S02]  /*3600*/  @!P1 LEA.HI.X.SX32 R162, R159, R158, 0x1, P2 ;  /* 0x0000009e9fa29211 */ /* 0x000fe400010f0eff */
[----:B------:R-:W-:-:S04]  /*3610*/  @!P1 LEA R160, P2, R161, c[0x0][0x198], 0x2 ;  /* 0x00006600a1a09a11 */ /* 0x000fc800078410ff */
[----:B------:R-:W-:-:S05]  /*3620*/  @!P1 LEA.HI.X R161, R161, c[0x0][0x19c], R162, 0x2, P2 ;  /* 0x00006700a1a19a11 */ /* 0x000fca00010f14a2 */
[----:B------:R-:W2:Y:S01]  /*3630*/  @!P1 LDG.E.64 R148, [R160.64] ;  /* 0x00000024a0949981 */ /* 0x000ea2000c1e1b00 */
[----:B0-----:R-:W-:-:S04]  /*3640*/  FMUL.FTZ R155, R8, R88 ;  /* 0x00000058089b7220 */ /* 0x001fc80000410000 */
        /* <DEDUP_REMOVED lines=28> */
[----:B----4-:R-:W-:Y:S01]  /*3810*/  ISETP.NE.AND P0, PT, R154, RZ, P0 ;  /* 0x000000ff9a00720c */ /* 0x010fe20000705270 */
[----:B------:R-:W-:-:S04]  /*3820*/  FMUL.FTZ R154, R9, R89 ;  /* 0x00000059099a7220 */ /* 0x000fc80000410000 */
        /* <DEDUP_REMOVED lines=27> */
[----:B------:R-:W-:Y:S02]  /*39e0*/  FFMA.FTZ R154, R77, R143, R154 ;  /* 0x0000008f4d9a7223 */ /* 0x000fe4000001009a */
[----:B--2---:R-:W-:Y:S02]  /*39f0*/  FFMA.FTZ R155, R78, R144, R155 ;  /* 0x000000904e9b7223 */ /* 0x004fe4000001009b */
[----:B------:R-:W-:Y:S02]  /*3a00*/  FFMA.FTZ R154, R79, R145, R154 ;  /* 0x000000914f9a7223 */ /* 0x000fe4000001009a */
[----:B---3--:R-:W-:Y:S02]  /*3a10*/  FFMA.FTZ R155, R80, R146, R155 ;  /* 0x00000092509b7223 */ /* 0x008fe4000001009b */
[----:B------:R-:W-:Y:S02]  /*3a20*/  FFMA.FTZ R154, R81, R147, R154 ;  /* 0x00000093519a7223 */ /* 0x000fe4000001009a */
[----:B------:R-:W-:-:S02]  /*3a30*/  FFMA.FTZ R155, R82, R148, R155 ;  /* 0x00000094529b7223 */ /* 0x000fc4000001009b */
[----:B------:R-:W-:-:S04]  /*3a40*/  FFMA.FTZ R154, R83, R149, R154 ;  /* 0x00000095539a7223 */ /* 0x000fc8000001009a */
[----:B------:R-:W-:Y:S01]  /*3a50*/  FADD.FTZ R155, R155, R154 ;  /* 0x0000009a9b9b7221 */ /* 0x000fe20000010000 */
[----:B------:R-:W-:Y:S05]  /*3a60*/  BRA.DIV ~URZ, `(.L_x_2344) ;  /* 0x00002ab27f007947 */ /* 0x000fea000b800000 */
[----:B------:R0:W1:Y:S02]  /*3a70*/  SHFL.BFLY PT, R152, R155, 0x1, 0x1f ;  /* 0x0c201f009b987f89 */ /* 0x00006400000e0000 */
.L_x_2385:
[----:B------:R-:W-:Y:S01]  /*3a80*/  LOP3.LUT P1, RZ, R17, 0x1, RZ, 0xc0, !PT ;  /* 0x0000000111ff7812 */ /* 0x000fe2000782c0ff */
[----:B------:R-:W-:Y:S01]  /*3a90*/  BSSY B1, `(.L_x_2345) ;  /* 0x0000017000017945 */ /* 0x000fe20003800000 */
[----:B-1----:R-:W-:Y:S02]  /*3aa0*/  FADD.FTZ R152, R155, R152 ;  /* 0x000000989b987221 */ /* 0x002fe40000010000 */
[----:B------:R-:W-:-:S13]  /*3ab0*/  ISETP.GE.OR P1, PT, R157, R16, P1 ;  /* 0x000000109d00720c */ /* 0x000fda0000f26670 */
        /* <DEDUP_REMOVED lines=8> */
[----:B------:R-:W2:Y:S05]  /*3b40*/  @P1 LDG.E R154, [R84.64] ;  /* 0x00000024549a1981 */ /* 0x000eaa000c1e1900 */
[----:B------:R-:W3:Y:S01]  /*3b50*/  @P2 LDG.E R151, [R150.64] ;  /* 0x0000002496972981 */ /* 0x000ee2000c1e1900 */
[----:B------:R-:W-:-:S04]  /*3b60*/  @P1 ISETP.GE.AND P3, PT, R157, R156, PT ;  /* 0x0000009c9d00120c */ /* 0x000fc80003f66270 */
[----:B-----5:R-:W-:-:S04]  /*3b70*/  @P1 SEL R153, R29, RZ, !P3 ;  /* 0x000000ff1d991207 */ /* 0x020fc80005800000 */
[----:B------:R-:W-:-:S06]  /*3b80*/  @P1 IADD3 R153, R153, R157, -R16 ;  /* 0x0000009d99991210 */ /* 0x000fcc0007ffe810 */
[----:B------:R-:W2:Y:S01]  /*3b90*/  @P1 I2F R153, R153 ;  /* 0x0000009900991306 */ /* 0x000ea20000201400 */
[----:B------:R-:W-:Y:S02]  /*3ba0*/  FMUL.FTZ R152, R152, c[0x0][0x1f0] ;  /* 0x00007c0098987a20 */ /* 0x000fe40000410000 */
[----:B0-----:R-:W-:Y:S02]  /*3bb0*/  IMAD.IADD R155, R157, 0x1, -R27 ;  /* 0x000000019d9b7824 */ /* 0x001fe400078e0a1b */
[----:B---3--:R-:W-:-:S04]  /*3bc0*/  @P2 FADD.FTZ R152, R152, R151 ;  /* 0x0000009798982221 */ /* 0x008fc80000010000 */
[----:B--2---:R-:W-:-:S05]  /*3bd0*/  @P1 FFMA.FTZ R152, R153, R154, R152 ;  /* 0x0000009a99981223 */ /* 0x004fca0000010098 */
[----:B------:R0:W-:Y:S01]  /*3be0*/  STS [R155.X4+0x220], R152 ;  /* 0x000220989b007388 */ /* 0x0001e20000004800 */
[----:B------:R-:W-:-:S03]  /*3bf0*/  @!P0 FMNMX.FTZ R3, R3, R152, !PT ;  /* 0x0000009803038209 */ /* 0x000fc60007810000 */
.L_x_2346:
[----:B------:R-:W-:Y:S05]  /*3c00*/  BSYNC B1 ;  /* 0x0000000000017941 */ /* 0x000fea0003800000 */
.L_x_2345:
[----:B------:R-:W-:-:S04]  /*3c10*/  IADD3 R157, R157, 0x40, RZ ;  /* 0x000000409d9d7810 */ /* 0x000fc80007ffe0ff */
[----:B------:R-:W-:-:S13]  /*3c20*/  ISETP.GE.AND P0, PT, R157, R4, PT ;  /* 0x000000049d00720c */ /* 0x000fda0003f06270 */
[----:B0----5:R-:W-:Y:S01]  /*3c30*/  @P0 CALL.REL.NOINC `(.L_x_2343) ;  /* 0x0000001000000944 */ /* 0x021fe20003c00000 */
[----:B------:R-:W-:Y:S05]  /*3c40*/  BRA `(.L_x_2347) ;  /* 0xffffe1f000007947 */ /* 0x000fea000383ffff */
.L_x_2343:
[----:B------:R-:W-:Y:S05]  /*3c50*/  BSYNC B0 ;  /* 0x0000000000007941 */ /* 0x000fea0003800000 */
.L_x_2342:
[----:B------:R-:W-:Y:S05]  /*3c60*/  BRA.DIV ~URZ, `(.L_x_2348) ;  /* 0x000029127f007947 */ /* 0x000fea000b800000 */
[----:B------:R3:W4:Y:S02]  /*3c70*/  SHFL.BFLY PT, R152, R3, 0x10, 0x1f ;  /* 0x0e001f0003987f89 */ /* 0x00072400000e0000 */
.L_x_2386:
[----:B------:R-:W0:Y:S01]  /*3c80*/  S2R R10, SR_TID.X ;  /* 0x00000000000a7919 */ /* 0x000e220000002100 */
[----:B----4-:R-:W-:Y:S01]  /*3c90*/  FMNMX.FTZ R155, R152, R3, !PT ;  /* 0x00000003989b7209 */ /* 0x010fe20007810000 */
[----:B------:R-:W-:Y:S05]  /*3ca0*/  BRA.DIV ~URZ, `(.L_x_2349) ;  /* 0x000029427f007947 */ /* 0x000fea000b800000 */
[----:B0--3--:R-:W0:Y:S02]  /*3cb0*/  SHFL.BFLY PT, R3, R155, 0x8, 0x1f ;  /* 0x0d001f009b037f89 */ /* 0x009e2400000e0000 */
[----:B0-----:R-:W-:-:S05]  /*3cc0*/  FMNMX.FTZ R3, R155, R3, !PT ;  /* 0x000000039b037209 */ /* 0x001fca0007810000 */
[----:B------:R-:W0:Y:S02]  /*3cd0*/  SHFL.BFLY PT, R4, R3, 0x4, 0x1f ;  /* 0x0c801f0003047f89 */ /* 0x000e2400000e0000 */
[----:B0-----:R-:W-:-:S05]  /*3ce0*/  FMNMX.FTZ R4, R3, R4, !PT ;  /* 0x0000000403047209 */ /* 0x001fca0007810000 */
[----:B------:R0:W3:Y:S02]  /*3cf0*/  SHFL.BFLY PT, R152, R4, 0x2, 0x1f ;  /* 0x0c401f0004987f89 */ /* 0x0000e400000e0000 */
.L_x_2387:
[----:B------:R-:W-:Y:S01]  /*3d00*/  SHF.R.S32.HI R3, RZ, 0x1f, R10 ;  /* 0x0000001fff037819 */ /* 0x000fe2000001140a */
[----:B------:R-:W-:Y:S01]  /*3d10*/  WARPSYNC 0xffffffff ;  /* 0xffffffff00007948 */ /* 0x000fe20003800000 */
[----:B---3--:R-:W-:Y:S02]  /*3d20*/  FMNMX.FTZ R7, R152, R4, !PT ;  /* 0x0000000498077209 */ /* 0x008fe40007810000 */
[----:B------:R-:W-:-:S04]  /*3d30*/  LEA.HI R3, R3, R10, RZ, 0x5 ;  /* 0x0000000a03037211 */ /* 0x000fc800078f28ff */
[----:B------:R-:W-:-:S04]  /*3d40*/  LOP3.LUT R6, R3, 0xffffffe0, RZ, 0xc0, !PT ;  /* 0xffffffe003067812 */ /* 0x000fc800078ec0ff */
[----:B------:R-:W-:-:S04]  /*3d50*/  IADD3 R10, -R6, R10, RZ ;  /* 0x0000000a060a7210 */ /* 0x000fc80007ffe1ff */
[----:B------:R-:W-:-:S13]  /*3d60*/  ISETP.NE.AND P0, PT, R10, RZ, PT ;  /* 0x000000ff0a00720c */ /* 0x000fda0003f05270 */
[----:B0-----:R-:W-:-:S05]  /*3d70*/  @!P0 SHF.R.S32.HI R4, RZ, 0x5, R3 ;  /* 0x00000005ff048819 */ /* 0x001fca0000011403 */
[----:B------:R0:W-:Y:S02]  /*3d80*/  @!P0 STS [R4.X4], R7 ;  /* 0x0000000704008388 */ /* 0x0001e40000004800 */
[----:B------:R-:W-:Y:S01]  /*3d90*/  BAR.SYNC.DEFER_BLOCKING 0x0 ;  /* 0x0000000000007b1d */ /* 0x000fe20000010000 */
[----:B------:R-:W-:Y:S01]  /*3da0*/  ISETP.GT.AND P0, PT, R10, 0x3, PT ;  /* 0x000000030a00780c */ /* 0x000fe20003f04270 */
[----:B0-----:R-:W-:-:S04]  /*3db0*/  IMAD.MOV.U32 R4, RZ, RZ, -0x800001 ;  /* 0xff7fffffff047424 */ /* 0x001fc800078e00ff */
[----:B------:R-:W0:Y:S01]  /*3dc0*/  S2R R8, SR_TID.X ;  /* 0x0000000000087919 */ /* 0x000e220000002100 */
[----:B------:R-:W-:Y:S07]  /*3dd0*/  BSSY B0, `(.L_x_2350) ;  /* 0x0000024000007945 */ /* 0x000fee0003800000 */
[----:B------:R-:W3:Y:S01]  /*3de0*/  @!P0 LDS R4, [R10.X4] ;  /* 0x000000000a048984 */ /* 0x000ee20000004800 */
[----:B0-----:R-:W-:Y:S02]  /*3df0*/  IMAD.IADD R11, R27, 0x1, R8 ;  /* 0x000000011b0b7824 */ /* 0x001fe400078e0208 */
[----:B------:R-:W-:-:S03]  /*3e00*/  IMAD.MOV.U32 R8, RZ, RZ, RZ ;  /* 0x000000ffff087224 */ /* 0x000fc600078e00ff */
[----:B------:R-:W-:Y:S01]  /*3e10*/  ISETP.GT.AND P1, PT, R11, R16, PT ;  /* 0x000000100b00720c */ /* 0x000fe20003f24270 */
[----:B---3--:R-:W0:Y:S02]  /*3e20*/  SHFL.BFLY PT, R7, R4, 0x2, 0x1f ;  /* 0x0c401f0004077f89 */ /* 0x008e2400000e0000 */
[----:B0-----:R-:W-:-:S05]  /*3e30*/  FMNMX.FTZ R7, R7, R4, !PT ;  /* 0x0000000407077209 */ /* 0x001fca0007810000 */
[----:B------:R-:W0:Y:S02]  /*3e40*/  SHFL.BFLY PT, R6, R7, 0x1, 0x1f ;  /* 0x0c201f0007067f89 */ /* 0x000e2400000e0000 */
[----:B0-----:R-:W-:-:S05]  /*3e50*/  FMNMX.FTZ R6, R7, R6, !PT ;  /* 0x0000000607067209 */ /* 0x001fca0007810000 */
[----:B------:R0:W3:Y:S01]  /*3e60*/  SHFL.IDX PT, R13, R6, RZ, 0x1f ;  /* 0x00001fff060d7589 */ /* 0x0000e200000e0000 */
[----:B------:R-:W-:Y:S05]  /*3e70*/  @P1 BRA `(.L_x_2351) ;  /* 0x0000019000001947 */ /* 0x000fea0003800000 */
[----:B------:R-:W-:Y:S01]  /*3e80*/  ISETP.NE.U32.AND P0, PT, RZ, c[0x0][0x200], PT ;  /* 0x00008000ff007a0c */ /* 0x000fe20003f05070 */
[----:B------:R-:W-:Y:S01]  /*3e90*/  HFMA2.MMA R8, -RZ, RZ, 0, 0 ;  /* 0x00000000ff087435 */ /* 0x000fe200000001ff */
[----:B------:R-:W-:Y:S02]  /*3ea0*/  IMAD.MOV.U32 R4, RZ, RZ, R11 ;  /* 0x000000ffff047224 */ /* 0x000fe400078e000b */
[----:B------:R-:W-:-:S07]  /*3eb0*/  ISETP.NE.AND.EX P0, PT, RZ, c[0x0][0x204], PT, P0 ;  /* 0x00008100ff007a0c */ /* 0x000fce0003f05300 */
.L_x_2355:
[----:B0-----:R-:W-:Y:S01]  /*3ec0*/  IMAD.IADD R6, R4, 0x1, -R27 ;  /* 0x0000000104067824 */ /* 0x001fe200078e0a1b */
[----:B------:R-:W-:Y:S04]  /*3ed0*/  BSSY B1, `(.L_x_2352) ;  /* 0x000000e000017945 */ /* 0x000fe80003800000 */
[----:B------:R-:W-:Y:S01]  /*3ee0*/  LEA R12, R6, 0x220, 0x2 ;  /* 0x00000220060c7811 */ /* 0x000fe200078e10ff */
[----:B------:R-:W-:Y:S05]  /*3ef0*/  @!P0 BRA `(.L_x_2353) ;  /* 0x0000007000008947 */ /* 0x000fea0003800000 */
[----:B------:R-:W-:Y:S02]  /*3f00*/  SHF.R.S32.HI R7, RZ, 0x1f, R4 ;  /* 0x0000001fff077819 */ /* 0x000fe40000011404 */
[----:B------:R-:W-:-:S04]  /*3f10*/  IADD3 R6, P2, P3, R4, c[0x0][0x200], R19 ;  /* 0x0000800004067a10 */ /* 0x000fc80007b5e013 */
[----:B------:R-:W-:-:S05]  /*3f20*/  IADD3.X R7, R7, c[0x0][0x204], R24, P2, P3 ;  /* 0x0000810007077a10 */ /* 0x000fca00017e6418 */
[----:B------:R-:W4:Y:S02]  /*3f30*/  LDG.E.U8 R6, [R6.64] ;  /* 0x0000002406067981 */ /* 0x000f24000c1e1100 */
[----:B----4-:R-:W-:-:S13]  /*3f40*/  ISETP.NE.AND P2, PT, R6, RZ, PT ;  /* 0x000000ff0600720c */ /* 0x010fda0003f45270 */
[----:B------:R-:W-:Y:S01]  /*3f50*/  @P2 IMAD.MOV.U32 R9, RZ, RZ, RZ ;  /* 0x000000ffff092224 */ /* 0x000fe200078e00ff */
[----:B------:R-:W-:Y:S05]  /*3f60*/  @P2 BRA `(.L_x_2354) ;  /* 0x0000004000002947 */ /* 0x000fea0003800000 */
.L_x_2353:
[----:B------:R-:W0:Y:S02]  /*3f70*/  LDS R6, [R12] ;  /* 0x000000000c067984 */ /* 0x000e240000000800 */
[----:B0--3--:R-:W-:-:S04]  /*3f80*/  FADD.FTZ R6, -R13, R6 ;  /* 0x000000060d067221 */ /* 0x009fc80000010100 */
[----:B------:R-:W-:-:S04]  /*3f90*/  FMUL.FTZ R6, R6, 1.4426950216293334961 ;  /* 0x3fb8aa3b06067820 */ /* 0x000fc80000410000 */
[----:B------:R0:W3:Y:S03]  /*3fa0*/  MUFU.EX2 R9, R6 ;  /* 0x0000000600097308 */ /* 0x0000e60000000800 */
.L_x_2354:
[----:B------:R-:W-:Y:S05]  /*3fb0*/  BSYNC B1 ;  /* 0x0000000000017941 */ /* 0x000fea0003800000 */
.L_x_2352:
[----:B---3--:R3:W-:Y:S01]  /*3fc0*/  STS [R12], R9 ;  /* 0x000000090c007388 */ /* 0x0087e20000000800 */
[----:B------:R-:W-:Y:S01]  /*3fd0*/  IADD3 R4, R4, 0x80, RZ ;  /* 0x0000008004047810 */ /* 0x000fe20007ffe0ff */
[----:B------:R-:W-:-:S03]  /*3fe0*/  FADD.FTZ R8, R9, R8 ;  /* 0x0000000809087221 */ /* 0x000fc60000010000 */
[----:B------:R-:W-:-:S13]  /*3ff0*/  ISETP.GT.AND P2, PT, R4, R16, PT ;  /* 0x000000100400720c */ /* 0x000fda0003f44270 */
[----:B---3--:R-:W-:Y:S05]  /*4000*/  @!P2 BRA `(.L_x_2355) ;  /* 0xfffffeb00000a947 */ /* 0x008fea000383ffff */
.L_x_2351:
[----:B------:R-:W-:Y:S05]  /*4010*/  BSYNC B0 ;  /* 0x0000000000007941 */ /* 0x000fea0003800000 */
.L_x_2350:
[----:B------:R-:W4:Y:S04]  /*4020*/  SHFL.BFLY PT, R7, R8, 0x10, 0x1f ;  /* 0x0e001f0008077f89 */ /* 0x000f2800000e0000 */
[----:B------:R-:W0:Y:S01]  /*4030*/  S2R R14, SR_TID.X ;  /* 0x00000000000e7919 */ /* 0x000e220000002100 */
[----:B----4-:R-:W-:Y:S01]  /*4040*/  FADD.FTZ R7, R7, R8 ;  /* 0x0000000807077221 */ /* 0x010fe20000010000 */
[----:B0-----:R-:W-:-:S04]  /*4050*/  LOP3.LUT P0, R12, R14, 0x1f, RZ, 0xc0, !PT ;  /* 0x0000001f0e0c7812 */ /* 0x001fc8000780c0ff */
        /* <DEDUP_REMOVED lines=9> */
[----:B---3--:R-:W0:Y:S02]  /*40f0*/  SHFL.BFLY PT, R13, R6, 0x1, 0x1f ;  /* 0x0c201f00060d7f89 */ /* 0x008e2400000e0000 */
        /* <DEDUP_REMOVED lines=8> */
[----:B------:R0:W3:Y:S01]  /*4180*/  SHFL.IDX PT, R14, R7, RZ, 0x1f ;  /* 0x00001fff070e7589 */ /* 0x0000e200000e0000 */
[----:B------:R-:W-:Y:S05]  /*4190*/  @P1 BRA.U `(.L_x_2356) ;  /* 0x000001a100001947 */ /* 0x000fea0003800000 */
[----:B------:R-:W4:Y:S01]  /*41a0*/  LDC.U8 R4, c[0x0][0x26c] ;  /* 0x00009b00ff047b82 */ /* 0x000f220000000000 */
[----:B------:R-:W-:Y:S01]  /*41b0*/  BSSY B0, `(.L_x_2356) ;  /* 0x0000018000007945 */ /* 0x000fe20003800000 */
[----:B----4-:R-:W-:-:S13]  /*41c0*/  ISETP.NE.AND P0, PT, R4, RZ, PT ;  /* 0x000000ff0400720c */ /* 0x010fda0003f05270 */
[----:B0-----:R-:W-:-:S05]  /*41d0*/  @P0 MOV R7, c[0x0][0x268] ;  /* 0x00009a0000070a02 */ /* 0x001fca0000000f00 */
[----:B------:R-:W-:Y:S02]  /*41e0*/  @P0 IMAD R4, R18, R7, c[0x0][0x1ec] ;  /* 0x00007b0012040624 */ /* 0x000fe400078e0207 */
[----:B------:R-:W-:Y:S02]  /*41f0*/  CS2R R6, SRZ ;  /* 0x0000000000067805 */ /* 0x000fe4000001ff00 */
[----:B------:R-:W-:-:S04]  /*4200*/  @P0 IMAD R9, R4, c[0x0][0x1d4], RZ ;  /* 0x0000750004090a24 */ /* 0x000fc800078e02ff */
[--C-:B------:R-:W-:Y:S01]  /*4210*/  @P0 IMAD.MOV.U32 R6, RZ, RZ, R9.reuse ;  /* 0x000000ffff060224 */ /* 0x100fe200078e0009 */
[----:B------:R-:W-:Y:S01]  /*4220*/  @P0 SHF.R.S32.HI R7, RZ, 0x1f, R9 ;  /* 0x0000001fff070819 */ /* 0x000fe20000011409 */
[----:B------:R-:W-:Y:S05]  /*4230*/  @P1 BRA `(.L_x_2357) ;  /* 0x000000f000001947 */ /* 0x000fea0003800000 */
[----:B---3--:R-:W-:-:S04]  /*4240*/  FADD.FTZ R4, R14, 9.9999999747524270788e-07 ;  /* 0x358637bd0e047421 */ /* 0x008fc80000010000 */
[----:B------:R0:W3:Y:S03]  /*4250*/  MUFU.RCP R14, R4 ;  /* 0x00000004000e7308 */ /* 0x0000e60000001000 */
.L_x_2358:
[C---:B0-----:R-:W-:Y:S01]  /*4260*/  IMAD.IADD R4, R11.reuse, 0x1, -R27 ;  /* 0x000000010b047824 */ /* 0x041fe200078e0a1b */
[----:B------:R-:W-:-:S04]  /*4270*/  @P0 IADD3 R12, P1, R11, R6, RZ ;  /* 0x000000060b0c0210 */ /* 0x000fc80007f3e0ff */
[----:B------:R-:W0:Y:S01]  /*4280*/  LDS R9, [R4.X4+0x220] ;  /* 0x0002200004097984 */ /* 0x000e220000004800 */
[C---:B------:R-:W-:Y:S02]  /*4290*/  @P0 LEA.HI.X.SX32 R13, R11.reuse, R7, 0x1, P1 ;  /* 0x000000070b0d0211 */ /* 0x040fe400008f0eff */
[----:B------:R-:W-:Y:S02]  /*42a0*/  @P0 LEA R8, P1, R12, c[0x0][0x260], 0x2 ;  /* 0x000098000c080a11 */ /* 0x000fe400078210ff */
[----:B------:R-:W-:Y:S02]  /*42b0*/  LEA R15, R4, 0x220, 0x2 ;  /* 0x00000220040f7811 */ /* 0x000fe400078e10ff */
[----:B------:R-:W-:Y:S01]  /*42c0*/  IADD3 R11, R11, 0x80, RZ ;  /* 0x000000800b0b7810 */ /* 0x000fe20007ffe0ff */
[----:B0--3--:R-:W-:Y:S01]  /*42d0*/  FMUL.FTZ R17, R9, R14 ;  /* 0x0000000e09117220 */ /* 0x009fe20000410000 */
[----:B------:R-:W-:Y:S02]  /*42e0*/  @P0 LEA.HI.X R9, R12, c[0x0][0x264], R13, 0x2, P1 ;  /* 0x000099000c090a11 */ /* 0x000fe400008f140d */
[----:B------:R-:W-:-:S02]  /*42f0*/  ISETP.GT.AND P1, PT, R11, R16, PT ;  /* 0x000000100b00720c */ /* 0x000fc40003f24270 */
[----:B------:R0:W-:Y:S04]  /*4300*/  STS [R15], R17 ;  /* 0x000000110f007388 */ /* 0x0001e80000000800 */
[----:B------:R0:W-:Y:S07]  /*4310*/  @P0 STG.E [R8.64], R17 ;  /* 0x0000001108000986 */ /* 0x0001ee000c101924 */
[----:B------:R-:W-:Y:S05]  /*4320*/  @!P1 BRA `(.L_x_2358) ;  /* 0xffffff3000009947 */ /* 0x000fea000383ffff */
.L_x_2357:
[----:B------:R-:W-:Y:S05]  /*4330*/  BSYNC B0 ;  /* 0x0000000000007941 */ /* 0x000fea0003800000 */
.L_x_2356:
[----:B0-----:R-:W-:Y:S01]  /*4340*/  SHF.R.S32.HI R7, RZ, 0x1f, R16 ;  /* 0x0000001fff077819 */ /* 0x001fe20000011410 */
[----:B------:R-:W-:Y:S01]  /*4350*/  CS2R R8, SRZ ;  /* 0x0000000000087805 */ /* 0x000fe2000001ff00 */
[----:B------:R-:W-:-:S02]  /*4360*/  ISETP.NE.U32.AND P0, PT, RZ, c[0x0][0x190], PT ;  /* 0x00006400ff007a0c */ /* 0x000fc40003f05070 */
[----:B------:R-:W-:Y:S02]  /*4370*/  LEA.HI R7, R7, R16, RZ, 0x2 ;  /* 0x0000001007077211 */ /* 0x000fe400078f10ff */
[----:B------:R-:W-:Y:S02]  /*4380*/  SHF.R.S32.HI R20, RZ, 0x5, R3 ;  /* 0x00000005ff147819 */ /* 0x000fe40000011403 */
[----:B------:R-:W-:Y:S02]  /*4390*/  LOP3.LUT R7, R7, 0xfffffffc, RZ, 0xc0, !PT ;  /* 0xfffffffc07077812 */ /* 0x000fe400078ec0ff */
[----:B------:R-:W-:Y:S02]  /*43a0*/  ISETP.NE.AND.EX P0, PT, RZ, c[0x0][0x194], PT, P0 ;  /* 0x00006500ff007a0c */ /* 0x000fe40003f05300 */
[C---:B------:R-:W-:Y:S01]  /*43b0*/  IMNMX R52, R16.reuse, c[0x0][0x1d4], PT ;  /* 0x0000750010347a17 */ /* 0x040fe20003800200 */
[----:B------:R-:W-:Y:S01]  /*43c0*/  IMAD.IADD R7, R16, 0x1, -R7 ;  /* 0x0000000110077824 */ /* 0x000fe200078e0a07 */
[----:B------:R-:W-:Y:S01]  /*43d0*/  SHF.L.U32 R3, R10, 0x2, RZ ;  /* 0x000000020a037819 */ /* 0x000fe200000006ff */
[----:B------:R-:W-:Y:S01]  /*43e0*/  IMAD.IADD R17, R27, 0x1, R20 ;  /* 0x000000011b117824 */ /* 0x000fe200078e0214 */
[----:B------:R-:W-:-:S02]  /*43f0*/  CS2R R10, SRZ ;  /* 0x00000000000a7805 */ /* 0x000fc4000001ff00 */
[----:B------:R-:W-:-:S13]  /*4400*/  ISETP.NE.OR P0, PT, R20, R7, !P0 ;  /* 0x000000071400720c */ /* 0x000fda0004705670 */
[----:B------:R-:W0:Y:S01]  /*4410*/  @!P0 S2R R12, SR_CTAID.X ;  /* 0x00000000000c8919 */ /* 0x000e220000002500 */
[----:B------:R-:W-:Y:S01]  /*4420*/  ISETP.GE.AND P1, PT, R17, R52, PT ;  /* 0x000000341100720c */ /* 0x000fe20003f26270 */
[----:B------:R-:W-:Y:S02]  /*4430*/  @!P0 IMAD.MOV.U32 R13, RZ, RZ, 0x4 ;  /* 0x00000004ff0d8424 */ /* 0x000fe400078e00ff */
[----:B------:R-:W-:Y:S01]  /*4440*/  IMAD R21, R5, c[0x0][0x1d4], R3 ;  /* 0x0000750005157a24 */ /* 0x000fe200078e0203 */
[----:B------:R-:W-:Y:S01]  /*4450*/  BSSY B0, `(.L_x_2359) ;  /* 0x0000078000007945 */ /* 0x000fe20003800000 */
[----:B------:R-:W-:Y:S01]  /*4460*/  IMAD R18, R18, c[0x0][0x1d4], RZ ;  /* 0x0000750012127a24 */ /* 0x000fe200078e02ff */
[----:B------:R-:W-:Y:S02]  /*4470*/  CS2R R4, SRZ ;  /* 0x0000000000047805 */ /* 0x000fe4000001ff00 */
[----:B------:R-:W-:Y:S01]  /*4480*/  SHF.R.S32.HI R26, RZ, 0x1f, R21 ;  /* 0x0000001fff1a7819 */ /* 0x000fe20000011415 */
[----:B0-----:R-:W-:-:S04]  /*4490*/  @!P0 IMAD R12, R12, 0x80, R3 ;  /* 0x000000800c0c8824 */ /* 0x001fc800078e0203 */
[----:B------:R-:W-:-:S05]  /*44a0*/  @!P0 IMAD.WIDE R12, R12, R13, c[0x0][0x190] ;  /* 0x000064000c0c8625 */ /* 0x000fca00078e020d */
[----:B------:R0:W5:Y:S04]  /*44b0*/  @!P0 LDG.E.128 R8, [R12.64] ;  /* 0x000000240c088981 */ /* 0x000168000c1e1d00 */
[----:B------:R-:W-:Y:S01]  /*44c0*/  BAR.SYNC.DEFER_BLOCKING 0x0 ;  /* 0x0000000000007b1d */ /* 0x000fe20000010000 */
[----:B------:R-:W-:Y:S02]  /*44d0*/  ISETP.NE.AND P0, PT, R20, R7, PT ;  /* 0x000000071400720c */ /* 0x000fe40003f05270 */
[----:B------:R-:W-:-:S03]  /*44e0*/  CS2R R6, SRZ ;  /* 0x0000000000067805 */ /* 0x000fc6000001ff00 */
[----:B------:R-:W-:Y:S05]  /*44f0*/  @P1 BRA `(.L_x_2360) ;  /* 0x000006d000001947 */ /* 0x000fea0003800000 */
[----:B0-----:R-:W-:Y:S01]  /*4500*/  IADD3 R4, -R27, -0x2, -R20 ;  /* 0xfffffffe1b047810 */ /* 0x001fe20007ffe914 */
[----:B------:R-:W-:Y:S01]  /*4510*/  BSSY B1, `(.L_x_2361) ;  /* 0x0000024000017945 */ /* 0x000fe20003800000 */
[----:B------:R-:W-:Y:S01]  /*4520*/  LOP3.LUT R5, RZ, R52, RZ, 0x33, !PT ;  /* 0x00000034ff057212 */ /* 0x000fe200078e33ff */
[----:B------:R-:W-:Y:S01]  /*4530*/  IMAD.MOV.U32 R44, RZ, RZ, R17 ;  /* 0x000000ffff2c7224 */ /* 0x000fe200078e0011 */
[----:B------:R-:W-:Y:S02]  /*4540*/  CS2R R6, SRZ ;  /* 0x0000000000067805 */ /* 0x000fe4000001ff00 */
[----:B------:R-:W-:-:S04]  /*4550*/  IADD3 R5, R4, -R5, RZ ;  /* 0x8000000504057210 */ /* 0x000fc80007ffe0ff */
[C---:B------:R-:W-:Y:S02]  /*4560*/  LEA.HI R4, R5.reuse, 0x1, RZ, 0x1e ;  /* 0x0000000105047811 */ /* 0x040fe400078ff0ff */
[----:B------:R-:W-:Y:S02]  /*4570*/  ISETP.GE.U32.AND P1, PT, R5, 0xc, PT ;  /* 0x0000000c0500780c */ /* 0x000fe40003f26070 */
[----:B------:R-:W-:Y:S02]  /*4580*/  LOP3.LUT P2, R12, R4, 0x3, RZ, 0xc0, !PT ;  /* 0x00000003040c7812 */ /* 0x000fe4000784c0ff */
[----:B------:R-:W-:-:S11]  /*4590*/  CS2R R4, SRZ ;  /* 0x0000000000047805 */ /* 0x000fd6000001ff00 */
[----:B------:R-:W-:Y:S05]  /*45a0*/  @!P2 BRA `(.L_x_2362) ;  /* 0x000001a00000a947 */ /* 0x000fea0003800000 */
[----:B------:R-:W-:Y:S01]  /*45b0*/  HFMA2.MMA R4, -RZ, RZ, 0, 0 ;  /* 0x00000000ff047435 */ /* 0x000fe200000001ff */
[----:B------:R-:W-:Y:S02]  /*45c0*/  IMAD.MOV.U32 R28, RZ, RZ, R12 ;  /* 0x000000ffff1c7224 */ /* 0x000fe400078e000c */
[----:B------:R-:W-:-:S05]  /*45d0*/  IMAD.MOV.U32 R44, RZ, RZ, R17 ;  /* 0x000000ffff2c7224 */ /* 0x000fca00078e0011 */
.L_x_2363:
[----:B------:R-:W-:-:S04]  /*45e0*/  IADD3 R13, P2, R19, R44, RZ ;  /* 0x0000002c130d7210 */ /* 0x000fc80007f5e0ff */
[----:B---3--:R-:W-:Y:S02]  /*45f0*/  LEA.HI.X.SX32 R14, R44, R24, 0x1, P2 ;  /* 0x000000182c0e7211 */ /* 0x008fe400010f0eff */
[----:B------:R-:W-:-:S04]  /*4600*/  LEA R12, P2, R13, c[0x0][0x1a8], 0x2 ;  /* 0x00006a000d0c7a11 */ /* 0x000fc800078410ff */
[----:B------:R-:W-:-:S05]  /*4610*/  LEA.HI.X R13, R13, c[0x0][0x1ac], R14, 0x2, P2 ;  /* 0x00006b000d0d7a11 */ /* 0x000fca00010f140e */
[----:B------:R-:W3:Y:S02]  /*4620*/  LDG.E R12, [R12.64] ;  /* 0x000000240c0c7981 */ /* 0x000ee4000c1e1900 */
[----:B---3--:R-:W-:-:S04]  /*4630*/  IMAD R15, R12, c[0x0][0x1d8], RZ ;  /* 0x000076000c0f7a24 */ /* 0x008fc800078e02ff */
[----:B------:R-:W-:-:S04]  /*4640*/  IMAD R15, R15, c[0x0][0x1d4], R44 ;  /* 0x000075000f0f7a24 */ /* 0x000fc800078e022c */
[----:B------:R-:W-:-:S05]  /*4650*/  IMAD.SHL.U32 R15, R15, 0x80, RZ ;  /* 0x000000800f0f7824 */ /* 0x000fca00078e00ff */
[----:B-----5:R-:W-:-:S04]  /*4660*/  IADD3 R29, P2, R21, R15, RZ ;  /* 0x0000000f151d7210 */ /* 0x020fc80007f5e0ff */
[----:B-1----:R-:W-:Y:S02]  /*4670*/  LEA.HI.X.SX32 R32, R15, R26, 0x1, P2 ;  /* 0x0000001a0f207211 */ /* 0x002fe400010f0eff */
[----:B------:R-:W-:-:S04]  /*4680*/  LEA R14, P2, R29, c[0x0][0x1a0], 0x2 ;  /* 0x000068001d0e7a11 */ /* 0x000fc800078410ff */
[----:B------:R-:W-:-:S05]  /*4690*/  LEA.HI.X R15, R29, c[0x0][0x1a4], R32, 0x2, P2 ;  /* 0x000069001d0f7a11 */ /* 0x000fca00010f1420 */
[----:B------:R-:W3:Y:S01]  /*46a0*/  LDG.E.128 R32, [R14.64] ;  /* 0x000000240e207981 */ /* 0x000ee2000c1e1d00 */
[----:B------:R-:W-:Y:S01]  /*46b0*/  IMAD.IADD R29, R44, 0x1, -R27 ;  /* 0x000000012c1d7824 */ /* 0x000fe200078e0a1b */
[----:B------:R-:W-:Y:S02]  /*46c0*/  IADD3 R28, R28, -0x1, RZ ;  /* 0xffffffff1c1c7810 */ /* 0x000fe40007ffe0ff */
[----:B------:R-:W-:Y:S02]  /*46d0*/  IADD3 R44, R44, 0x4, RZ ;  /* 0x000000042c2c7810 */ /* 0x000fe40007ffe0ff */
[----:B------:R-:W-:Y:S01]  /*46e0*/  ISETP.NE.AND P2, PT, R28, RZ, PT ;  /* 0x000000ff1c00720c */ /* 0x000fe20003f45270 */
[----:B------:R-:W3:Y:S02]  /*46f0*/  LDS R29, [R29.X4+0x220] ;  /* 0x000220001d1d7984 */ /* 0x000ee40000004800 */
[-C--:B---3--:R-:W-:Y:S02]  /*4700*/  FFMA.FTZ R4, R32, R29.reuse, R4 ;  /* 0x0000001d20047223 */ /* 0x088fe40000010004 */
[----:B------:R-:W-:-:S02]  /*4710*/  FFMA.FTZ R5, R33, R29, R5 ;  /* 0x0000001d21057223 */ /* 0x000fc40000010005 */
[-C--:B------:R-:W-:Y:S02]  /*4720*/  FFMA.FTZ R6, R34, R29.reuse, R6 ;  /* 0x0000001d22067223 */ /* 0x080fe40000010006 */
[----:B------:R-:W-:-:S04]  /*4730*/  FFMA.FTZ R7, R35, R29, R7 ;  /* 0x0000001d23077223 */ /* 0x000fc80000010007 */
[----:B------:R-:W-:Y:S05]  /*4740*/  @P2 BRA `(.L_x_2363) ;  /* 0xfffffe9000002947 */ /* 0x000fea000383ffff */
.L_x_2362:
[----:B------:R-:W-:Y:S05]  /*4750*/  BSYNC B1 ;  /* 0x0000000000017941 */ /* 0x000fea0003800000 */
.L_x_2361:
[----:B------:R-:W-:Y:S05]  /*4760*/  @!P1 BRA `(.L_x_2360) ;  /* 0x0000046000009947 */ /* 0x000fea0003800000 */
[C---:B---3--:R-:W-:Y:S01]  /*4770*/  LEA R14, R44.reuse, 0x20, 0x2 ;  /* 0x000000202c0e7811 */ /* 0x048fe200078e10ff */
[----:B------:R-:W-:Y:S01]  /*4780*/  IMAD.MOV.U32 R12, RZ, RZ, c[0x0][0x1d8] ;  /* 0x00007600ff0c7624 */ /* 0x000fe200078e00ff */
[----:B------:R-:W-:Y:S02]  /*4790*/  IADD3 R53, P1, R19, R44, RZ ;  /* 0x0000002c13357210 */ /* 0x000fe40007f3e0ff */
[C---:B------:R-:W-:Y:S01]  /*47a0*/  SHF.L.U32 R46, R44.reuse, 0x7, RZ ;  /* 0x000000072c2e7819 */ /* 0x040fe200000006ff */
[----:B------:R-:W-:Y:S01]  /*47b0*/  IMAD R14, R27, -0x4, R14 ;  /* 0xfffffffc1b0e7824 */ /* 0x000fe200078e020e */
[----:B-1----:R-:W-:Y:S01]  /*47c0*/  LEA.HI.X.SX32 R32, R44, R24, 0x1, P1 ;  /* 0x000000182c207211 */ /* 0x002fe200008f0eff */
[----:B------:R-:W-:Y:S01]  /*47d0*/  IMAD R12, R12, c[0x0][0x1d4], RZ ;  /* 0x000075000c0c7a24 */ /* 0x000fe200078e02ff */
[C---:B------:R-:W-:Y:S02]  /*47e0*/  LEA R28, P1, R53.reuse, c[0x0][0x1a8], 0x2 ;  /* 0x00006a00351c7a11 */ /* 0x040fe400078210ff */
[----:B------:R-:W-:Y:S01]  /*47f0*/  IADD3 R47, R14, 0x220, RZ ;  /* 0x000002200e2f7810 */ /* 0x000fe20007ffe0ff */
[----:B------:R-:W-:Y:S01]  /*4800*/  IMAD.SHL.U32 R45, R12, 0x80, RZ ;  /* 0x000000800c2d7824 */ /* 0x000fe200078e00ff */
[----:B------:R-:W-:-:S05]  /*4810*/  LEA.HI.X R53, R53, c[0x0][0x1ac], R32, 0x2, P1 ;  /* 0x00006b0035357a11 */ /* 0x000fca00008f1420 */
.L_x_2364:
[----:B-----5:R-:W-:Y:S01]  /*4820*/  IMAD.MOV.U32 R29, RZ, RZ, R53 ;  /* 0x000000ffff1d7224 */ /* 0x020fe200078e0035 */
[----:B------:R-:W0:Y:S04]  /*4830*/  LDS R48, [R47+-0x20] ;  /* 0xffffe0002f307984 */ /* 0x000e280000000800 */
[----:B------:R-:W3:Y:S04]  /*4840*/  LDG.E R12, [R28.64] ;  /* 0x000000241c0c7981 */ /* 0x000ee8000c1e1900 */
[----:B------:R-:W4:Y:S04]  /*4850*/  LDG.E R13, [R28.64+0x10] ;  /* 0x000010241c0d7981 */ /* 0x000f28000c1e1900 */
[----:B--2---:R-:W2:Y:S04]  /*4860*/  LDG.E R14, [R28.64+0x20] ;  /* 0x000020241c0e7981 */ /* 0x004ea8000c1e1900 */
[----:B------:R-:W2:Y:S04]  /*4870*/  LDG.E R15, [R28.64+0x30] ;  /* 0x000030241c0f7981 */ /* 0x000ea8000c1e1900 */
[----:B------:R-:W1:Y:S04]  /*4880*/  LDS R49, [R47+-0x10] ;  /* 0xfffff0002f317984 */ /* 0x000e680000000800 */
[----:B------:R-:W0:Y:S04]  /*4890*/  LDS R50, [R47] ;  /* 0x000000002f327984 */ /* 0x000e280000000800 */
[----:B------:R0:W0:Y:S01]  /*48a0*/  LDS R51, [R47+0x10] ;  /* 0x000010002f337984 */ /* 0x0000220000000800 */
[----:B---3--:R-:W-:-:S02]  /*48b0*/  IMAD R12, R45, R12, R46 ;  /* 0x0000000c2d0c7224 */ /* 0x008fc400078e022e */
[----:B----4-:R-:W-:-:S03]  /*48c0*/  IMAD R13, R45, R13, R46 ;  /* 0x0000000d2d0d7224 */ /* 0x010fc600078e022e */
[----:B------:R-:W-:Y:S01]  /*48d0*/  IADD3 R32, P1, R21, R12, RZ ;  /* 0x0000000c15207210 */ /* 0x000fe20007f3e0ff */
[--C-:B--2---:R-:W-:Y:S01]  /*48e0*/  IMAD R14, R45, R14, R46.reuse ;  /* 0x0000000e2d0e7224 */ /* 0x104fe200078e022e */
        /* <DEDUP_REMOVED lines=9> */
[----:B------:R-:W-:Y:S01]  /*4980*/  LEA R36, P1, R33, c[0x0][0x1a0], 0x2 ;  /* 0x0000680021247a11 */ /* 0x000fe200078210ff */
[----:B------:R-:W2:Y:S01]  /*4990*/  LDG.E.128 R40, [R40.64] ;  /* 0x0000002428287981 */ /* 0x000ea2000c1e1d00 */
[----:B------:R-:W-:Y:S02]  /*49a0*/  IADD3 R15, R15, 0x600, RZ ;  /* 0x000006000f0f7810 */ /* 0x000fe40007ffe0ff */
[----:B------:R-:W-:-:S02]  /*49b0*/  LEA.HI.X.SX32 R13, R14, R26, 0x1, P3 ;  /* 0x0000001a0e0d7211 */ /* 0x000fc400018f0eff */
[----:B------:R-:W-:Y:S02]  /*49c0*/  LEA.HI.X R37, R33, c[0x0][0x1a4], R34, 0x2, P1 ;  /* 0x0000690021257a11 */ /* 0x000fe400008f1422 */
[C---:B------:R-:W-:Y:S02]  /*49d0*/  LEA R12, P2, R32.reuse, c[0x0][0x1a0], 0x2 ;  /* 0x00006800200c7a11 */ /* 0x040fe400078410ff */
[----:B------:R-:W-:Y:S02]  /*49e0*/  IADD3 R14, P1, R21, R15, RZ ;  /* 0x0000000f150e7210 */ /* 0x000fe40007f3e0ff */
[----:B------:R-:W-:Y:S01]  /*49f0*/  LEA.HI.X R13, R32, c[0x0][0x1a4], R13, 0x2, P2 ;  /* 0x00006900200d7a11 */ /* 0x000fe200010f140d */
[----:B------:R-:W1:Y:S01]  /*4a00*/  LDG.E.128 R36, [R36.64] ;  /* 0x0000002424247981 */ /* 0x000e62000c1e1d00 */
[----:B------:R-:W-:Y:S02]  /*4a10*/  LEA.HI.X.SX32 R15, R15, R26, 0x1, P1 ;  /* 0x0000001a0f0f7211 */ /* 0x000fe400008f0eff */
[----:B------:R-:W-:-:S04]  /*4a20*/  LEA R32, P1, R14, c[0x0][0x1a0], 0x2 ;  /* 0x000068000e207a11 */ /* 0x000fc800078210ff */
[----:B------:R-:W-:Y:S02]  /*4a30*/  LEA.HI.X R33, R14, c[0x0][0x1a4], R15, 0x2, P1 ;  /* 0x000069000e217a11 */ /* 0x000fe400008f140f */
[----:B------:R-:W3:Y:S04]  /*4a40*/  LDG.E.128 R12, [R12.64] ;  /* 0x000000240c0c7981 */ /* 0x000ee8000c1e1d00 */
[----:B------:R-:W4:Y:S01]  /*4a50*/  LDG.E.128 R32, [R32.64] ;  /* 0x0000002420207981 */ /* 0x000f22000c1e1d00 */
[----:B------:R-:W-:Y:S02]  /*4a60*/  IADD3 R28, P1, R28, 0x40, RZ ;  /* 0x000000401c1c7810 */ /* 0x000fe40007f3e0ff */
[----:B------:R-:W-:-:S03]  /*4a70*/  IADD3 R44, R44, 0x10, RZ ;  /* 0x000000102c2c7810 */ /* 0x000fc60007ffe0ff */
[----:B------:R-:W-:Y:S01]  /*4a80*/  IMAD.X R53, RZ, RZ, R29, P1 ;  /* 0x000000ffff357224 */ /* 0x000fe200008e061d */
[----:B------:R-:W-:Y:S02]  /*4a90*/  ISETP.GE.AND P1, PT, R44, R52, PT ;  /* 0x000000342c00720c */ /* 0x000fe40003f26270 */
[----:B0-----:R-:W-:Y:S02]  /*4aa0*/  IADD3 R47, R47, 0x40, RZ ;  /* 0x000000402f2f7810 */ /* 0x001fe40007ffe0ff */
[----:B------:R-:W-:Y:S01]  /*4ab0*/  IADD3 R46, R46, 0x800, RZ ;  /* 0x000008002e2e7810 */ /* 0x000fe20007ffe0ff */
[-C--:B--2---:R-:W-:Y:S02]  /*4ac0*/  FFMA.FTZ R29, R40, R48.reuse, R4 ;  /* 0x00000030281d7223 */ /* 0x084fe40000010004 */
[-C--:B------:R-:W-:Y:S02]  /*4ad0*/  FFMA.FTZ R4, R41, R48.reuse, R5 ;  /* 0x0000003029047223 */ /* 0x080fe40000010005 */
[----:B------:R-:W-:-:S02]  /*4ae0*/  FFMA.FTZ R5, R42, R48, R6 ;  /* 0x000000302a057223 */ /* 0x000fc40000010006 */
[----:B------:R-:W-:Y:S02]  /*4af0*/  FFMA.FTZ R48, R43, R48, R7 ;  /* 0x000000302b307223 */ /* 0x000fe40000010007 */
[-C--:B-1----:R-:W-:Y:S02]  /*4b00*/  FFMA.FTZ R4, R37, R49.reuse, R4 ;  /* 0x0000003125047223 */ /* 0x082fe40000010004 */
[-C--:B------:R-:W-:Y:S02]  /*4b10*/  FFMA.FTZ R5, R38, R49.reuse, R5 ;  /* 0x0000003126057223 */ /* 0x080fe40000010005 */
[-C--:B------:R-:W-:Y:S02]  /*4b20*/  FFMA.FTZ R29, R36, R49.reuse, R29 ;  /* 0x00000031241d7223 */ /* 0x080fe4000001001d */
[----:B------:R-:W-:Y:S02]  /*4b30*/  FFMA.FTZ R48, R39, R49, R48 ;  /* 0x0000003127307223 */ /* 0x000fe40000010030 */
[----:B---3--:R-:W-:-:S02]  /*4b40*/  FFMA.FTZ R6, R13, R50, R4 ;  /* 0x000000320d067223 */ /* 0x008fc40000010004 */
[-C--:B------:R-:W-:Y:S02]  /*4b50*/  FFMA.FTZ R7, R14, R50.reuse, R5 ;  /* 0x000000320e077223 */ /* 0x080fe40000010005 */
[-C--:B------:R-:W-:Y:S02]  /*4b60*/  FFMA.FTZ R29, R12, R50.reuse, R29 ;  /* 0x000000320c1d7223 */ /* 0x080fe4000001001d */
[----:B------:R-:W-:Y:S02]  /*4b70*/  FFMA.FTZ R48, R15, R50, R48 ;  /* 0x000000320f307223 */ /* 0x000fe40000010030 */
[-C--:B----4-:R-:W-:Y:S02]  /*4b80*/  FFMA.FTZ R5, R33, R51.reuse, R6 ;  /* 0x0000003321057223 */ /* 0x090fe40000010006 */
[-C--:B------:R-:W-:Y:S02]  /*4b90*/  FFMA.FTZ R6, R34, R51.reuse, R7 ;  /* 0x0000003322067223 */ /* 0x080fe40000010007 */
[----:B------:R-:W-:-:S02]  /*4ba0*/  FFMA.FTZ R4, R32, R51, R29 ;  /* 0x0000003320047223 */ /* 0x000fc4000001001d */
[----:B------:R-:W-:Y:S01]  /*4bb0*/  FFMA.FTZ R7, R35, R51, R48 ;  /* 0x0000003323077223 */ /* 0x000fe20000010030 */
[----:B------:R-:W-:Y:S05]  /*4bc0*/  @!P1 BRA `(.L_x_2364) ;  /* 0xfffffc5000009947 */ /* 0x000fea000383ffff */
.L_x_2360:
[----:B0-----:R-:W-:Y:S05]  /*4bd0*/  BSYNC B0 ;  /* 0x0000000000007941 */ /* 0x001fea0003800000 */
.L_x_2359:
[----:B------:R-:W-:Y:S01]  /*4be0*/  ISETP.GE.AND P1, PT, R17, R16, PT ;  /* 0x000000101100720c */ /* 0x000fe20003f26270 */
[----:B------:R-:W-:-:S12]  /*4bf0*/  BSSY B0, `(.L_x_2365) ;  /* 0x00000fe000007945 */ /* 0x000fd80003800000 */
[----:B------:R-:W-:Y:S05]  /*4c00*/  @P1 BRA `(.L_x_2366) ;  /* 0x00000fc000001947 */ /* 0x000fea0003800000 */
[----:B------:R-:W-:Y:S01]  /*4c10*/  LOP3.LUT R12, RZ, R20, RZ, 0x33, !PT ;  /* 0x00000014ff0c7212 */ /* 0x000fe200078e33ff */
[----:B------:R-:W-:Y:S03]  /*4c20*/  BSSY B1, `(.L_x_2367) ;  /* 0x000003a000017945 */ /* 0x000fe60003800000 */
[----:B--2---:R-:W-:-:S04]  /*4c30*/  IADD3 R37, -R27, R16, R12 ;  /* 0x000000101b257210 */ /* 0x004fc80007ffe10c */
[----:B------:R-:W-:-:S04]  /*4c40*/  LEA.HI R12, R37, 0x1, RZ, 0x1e ;  /* 0x00000001250c7811 */ /* 0x000fc800078ff0ff */
[----:B------:R-:W-:-:S13]  /*4c50*/  LOP3.LUT P1, R12, R12, 0x3, RZ, 0xc0, !PT ;  /* 0x000000030c0c7812 */ /* 0x000fda000782c0ff */
[----:B------:R-:W-:Y:S05]  /*4c60*/  @!P1 BRA `(.L_x_2368) ;  /* 0x0000035000009947 */ /* 0x000fea0003800000 */
[----:B------:R-:W-:Y:S02]  /*4c70*/  MOV R28, R12 ;  /* 0x0000000c001c7202 */ /* 0x000fe40000000f00 */
[----:B-----5:R-:W-:Y:S02]  /*4c80*/  LEA R29, R20, 0x220, 0x2 ;  /* 0x00000220141d7811 */ /* 0x020fe400078e10ff */
.L_x_2371:
[----:B------:R-:W-:Y:S01]  /*4c90*/  ISETP.GE.AND P2, PT, R17, c[0x0][0x1d4], PT ;  /* 0x0000750011007a0c */ /* 0x000fe20003f46270 */
[----:B------:R-:W-:Y:S01]  /*4ca0*/  BSSY B2, `(.L_x_2369) ;  /* 0x000002e000027945 */ /* 0x000fe20003800000 */
[----:B------:R-:W-:-:S04]  /*4cb0*/  IADD3 R28, R28, -0x1, RZ ;  /* 0xffffffff1c1c7810 */ /* 0x000fc80007ffe0ff */
[----:B------:R-:W-:-:S07]  /*4cc0*/  ISETP.NE.AND P1, PT, R28, RZ, PT ;  /* 0x000000ff1c00720c */ /* 0x000fce0003f25270 */
[----:B-1----:R-:W-:Y:S05]  /*4cd0*/  @!P2 BRA `(.L_x_2370) ;  /* 0x000002a00000a947 */ /* 0x002fea0003800000 */
[----:B------:R-:W-:Y:S01]  /*4ce0*/  IABS R15, c[0x0][0x1d4] ;  /* 0x00007500000f7a13 */ /* 0x000fe20000000000 */
[----:B------:R-:W0:Y:S01]  /*4cf0*/  LDS R36, [R29] ;  /* 0x000000001d247984 */ /* 0x000e220000000800 */
[----:B-1----:R-:W-:Y:S02]  /*4d00*/  IABS R34, R17 ;  /* 0x0000001100227213 */ /* 0x002fe40000000000 */
[----:B---3--:R-:W1:Y:S01]  /*4d10*/  I2F.RP R14, R15 ;  /* 0x0000000f000e7306 */ /* 0x008e620000209400 */
        /* <DEDUP_REMOVED lines=16> */
[----:B------:R-:W-:-:S04]  /*4e20*/  @!P2 IMAD.IADD R12, R12, 0x1, -R15 ;  /* 0x000000010c0ca824 */ /* 0x000fc800078e0a0f */
[----:B------:R-:W-:-:S05]  /*4e30*/  IMAD.MOV.U32 R14, RZ, RZ, R12 ;  /* 0x000000ffff0e7224 */ /* 0x000fca00078e000c */
[----:B------:R-:W-:Y:S02]  /*4e40*/  @!P3 IADD3 R14, -R14, RZ, RZ ;  /* 0x000000ff0e0eb210 */ /* 0x000fe40007ffe1ff */
[----:B------:R-:W-:-:S04]  /*4e50*/  @!P4 LOP3.LUT R14, RZ, c[0x0][0x1d4], RZ, 0x33, !PT ;  /* 0x00007500ff0eca12 */ /* 0x000fc800078e33ff */
[----:B------:R-:W-:Y:S02]  /*4e60*/  SHF.R.S32.HI R13, RZ, 0x1f, R14 ;  /* 0x0000001fff0d7819 */ /* 0x000fe4000001140e */
[----:B------:R-:W-:-:S05]  /*4e70*/  IADD3 R15, P2, R19, R14, RZ ;  /* 0x0000000e130f7210 */ /* 0x000fca0007f5e0ff */
[----:B------:R-:W-:Y:S01]  /*4e80*/  IMAD.X R32, R24, 0x1, R13, P2 ;  /* 0x0000000118207824 */ /* 0x000fe200010e060d */
        /* <DEDUP_REMOVED lines=10> */
[----:B------:R-:W0:Y:S02]  /*4f30*/  LDG.E.128 R32, [R14.64] ;  /* 0x000000240e207981 */ /* 0x000e24000c1e1d00 */
[-C--:B0-----:R-:W-:Y:S02]  /*4f40*/  FFMA.FTZ R4, R32, R36.reuse, R4 ;  /* 0x0000002420047223 */ /* 0x081fe40000010004 */
[-C--:B------:R-:W-:Y:S02]  /*4f50*/  FFMA.FTZ R5, R33, R36.reuse, R5 ;  /* 0x0000002421057223 */ /* 0x080fe40000010005 */
[-C--:B------:R-:W-:Y:S02]  /*4f60*/  FFMA.FTZ R6, R34, R36.reuse, R6 ;  /* 0x0000002422067223 */ /* 0x080fe40000010006 */
[----:B------:R-:W-:Y:S02]  /*4f70*/  FFMA.FTZ R7, R35, R36, R7 ;  /* 0x0000002423077223 */ /* 0x000fe40000010007 */
.L_x_2370:
[----:B------:R-:W-:Y:S05]  /*4f80*/  BSYNC B2 ;  /* 0x0000000000027941 */ /* 0x000fea0003800000 */
.L_x_2369:
[----:B------:R-:W-:Y:S02]  /*4f90*/  IADD3 R17, R17, 0x4, RZ ;  /* 0x0000000411117810 */ /* 0x000fe40007ffe0ff */
[----:B------:R-:W-:Y:S01]  /*4fa0*/  IADD3 R29, R29, 0x10, RZ ;  /* 0x000000101d1d7810 */ /* 0x000fe20007ffe0ff */
[----:B------:R-:W-:Y:S05]  /*4fb0*/  @P1 BRA `(.L_x_2371) ;  /* 0xfffffcd000001947 */ /* 0x000fea000383ffff */
.L_x_2368:
[----:B------:R-:W-:Y:S05]  /*4fc0*/  BSYNC B1 ;  /* 0x0000000000017941 */ /* 0x000fea0003800000 */
.L_x_2367:
[----:B------:R-:W-:-:S13]  /*4fd0*/  ISETP.GE.U32.AND P1, PT, R37, 0xc, PT ;  /* 0x0000000c2500780c */ /* 0x000fda0003f26070 */
[----:B------:R-:W-:Y:S05]  /*4fe0*/  @!P1 BRA `(.L_x_2366) ;  /* 0x00000be000009947 */ /* 0x000fea0003800000 */
[----:B------:R-:W-:-:S05]  /*4ff0*/  LEA R12, R17, 0x20, 0x2 ;  /* 0x00000020110c7811 */ /* 0x000fca00078e10ff */
[----:B------:R-:W-:-:S05]  /*5000*/  IMAD R12, R27, -0x4, R12 ;  /* 0xfffffffc1b0c7824 */ /* 0x000fca00078e020c */
[----:B------:R-:W-:Y:S02]  /*5010*/  IADD3 R12, R12, 0x220, RZ ;  /* 0x000002200c0c7810 */ /* 0x000fe40007ffe0ff */
.L_x_2380:
        /* <DEDUP_REMOVED lines=10> */
[----:B---3--:R-:W-:Y:S01]  /*50c0*/  HFMA2.MMA R14, -RZ, RZ, 0, 0 ;  /* 0x00000000ff0e7435 */ /* 0x008fe200000001ff */
[----:B-----5:R-:W-:Y:S02]  /*50d0*/  IABS R29, R17 ;  /* 0x00000011001d7213 */ /* 0x020fe40000000000 */
[----:B------:R-:W0:Y:S01]  /*50e0*/  I2F.RP R27, R28 ;  /* 0x0000001c001b7306 */ /* 0x000e220000209400 */
[----:B------:R-:W-:Y:S02]  /*50f0*/  ISETP.GE.AND P5, PT, R17, RZ, PT ;  /* 0x000000ff1100720c */ /* 0x000fe40003fa6270 */
[----:B------:R-:W-:-:S05]  /*5100*/  ISETP.NE.AND P6, PT, RZ, c[0x0][0x1d4], PT ;  /* 0x00007500ff007a0c */ /* 0x000fca0003fc5270 */
[----:B0-----:R-:W0:Y:S02]  /*5110*/  MUFU.RCP R27, R27 ;  /* 0x0000001b001b7308 */ /* 0x001e240000001000 */
[----:B0-----:R-:W-:-:S06]  /*5120*/  IADD3 R15, R27, 0xffffffe, RZ ;  /* 0x0ffffffe1b0f7810 */ /* 0x001fcc0007ffe0ff */
[----:B------:R-:W0:Y:S02]  /*5130*/  F2I.FTZ.U32.TRUNC.NTZ R15, R15 ;  /* 0x0000000f000f7305 */ /* 0x000e24000021f000 */
[----:B0-----:R-:W-:-:S04]  /*5140*/  IMAD.MOV R13, RZ, RZ, -R15 ;  /* 0x000000ffff0d7224 */ /* 0x001fc800078e0a0f */
        /* <DEDUP_REMOVED lines=9> */
[----:B------:R-:W-:-:S05]  /*51e0*/  @!P4 IADD3 R13, R13, -R28, RZ ;  /* 0x8000001c0d0dc210 */ /* 0x000fca0007ffe0ff */
[----:B------:R-:W-:Y:S01]  /*51f0*/  @!P5 IMAD.MOV R13, RZ, RZ, -R13 ;  /* 0x000000ffff0dd224 */ /* 0x000fe200078e0a0d */
        /* <DEDUP_REMOVED lines=11> */
[----:B-1----:R-:W-:Y:S02]  /*52b0*/  LEA.HI.X.SX32 R32, R28, R26, 0x1, P4 ;  /* 0x0000001a1c207211 */ /* 0x002fe400020f0eff */
        /* <DEDUP_REMOVED lines=8> */
.L_x_2373:
[----:B------:R-:W-:Y:S05]  /*5340*/  BSYNC B1 ;  /* 0x0000000000017941 */ /* 0x000fea0003800000 */
.L_x_2372:
[----:B------:R-:W-:Y:S01]  /*5350*/  BSSY B1, `(.L_x_2374) ;  /* 0x000002b000017945 */ /* 0x000fe20003800000 */
[----:B------:R-:W-:Y:S05]  /*5360*/  @!P1 BRA `(.L_x_2375) ;  /* 0x0000029000009947 */ /* 0x000fea0003800000 */
[----:B------:R-:W-:Y:S01]  /*5370*/  IABS R28, c[0x0][0x1d4] ;  /* 0x00007500001c7a13 */ /* 0x000fe20000000000 */
[----:B---3--:R-:W-:Y:S01]  /*5380*/  IMAD.MOV.U32 R14, RZ, RZ, RZ ;  /* 0x000000ffff0e7224 */ /* 0x008fe200078e00ff */
[----:B-----5:R-:W-:Y:S02]  /*5390*/  IABS R29, R36 ;  /* 0x00000024001d7213 */ /* 0x020fe40000000000 */
[----:B------:R-:W0:Y:S01]  /*53a0*/  I2F.RP R27, R28 ;  /* 0x0000001c001b7306 */ /* 0x000e220000209400 */
[----:B------:R-:W-:Y:S02]  /*53b0*/  ISETP.GE.AND P4, PT, R36, RZ, PT ;  /* 0x000000ff2400720c */ /* 0x000fe40003f86270 */
[----:B------:R-:W-:-:S05]  /*53c0*/  ISETP.NE.AND P5, PT, RZ, c[0x0][0x1d4], PT ;  /* 0x00007500ff007a0c */ /* 0x000fca0003fa5270 */
[----:B0-----:R-:W0:Y:S02]  /*53d0*/  MUFU.RCP R27, R27 ;  /* 0x0000001b001b7308 */ /* 0x001e240000001000 */
[----:B0-----:R-:W-:-:S06]  /*53e0*/  IADD3 R15, R27, 0xffffffe, RZ ;  /* 0x0ffffffe1b0f7810 */ /* 0x001fcc0007ffe0ff */
[----:B------:R-:W0:Y:S02]  /*53f0*/  F2I.FTZ.U32.TRUNC.NTZ R15, R15 ;  /* 0x0000000f000f7305 */ /* 0x000e24000021f000 */
[----:B0-----:R-:W-:-:S05]  /*5400*/  IADD3 R13, RZ, -R15, RZ ;  /* 0x8000000fff0d7210 */ /* 0x001fca0007ffe0ff */
        /* <DEDUP_REMOVED lines=19> */
[----:B------:R-:W-:-:S05]  /*5540*/  IMAD R28, R28, c[0x0][0x1d4], R13 ;  /* 0x000075001c1c7a24 */ /* 0x000fca00078e020d */
[----:B------:R-:W-:-:S04]  /*5550*/  SHF.L.U32 R28, R28, 0x7, RZ ;  /* 0x000000071c1c7819 */ /* 0x000fc800000006ff */
        /* <DEDUP_REMOVED lines=10> */
.L_x_2375:
[----:B------:R-:W-:Y:S05]  /*5600*/  BSYNC B1 ;  /* 0x0000000000017941 */ /* 0x000fea0003800000 */
.L_x_2374:
        /* <DEDUP_REMOVED lines=26> */
[----:B------:R-:W-:Y:S02]  /*57b0*/  IADD3.X R28, R24, R15, RZ, P1, !PT ;  /* 0x0000000f181c7210 */ /* 0x000fe40000ffe4ff */
        /* <DEDUP_REMOVED lines=16> */
.L_x_2377:
[----:B------:R-:W-:Y:S05]  /*58c0*/  BSYNC B1 ;  /* 0x0000000000017941 */ /* 0x000fea0003800000 */
.L_x_2376:
        /* <DEDUP_REMOVED lines=21> */
[----:B------:R-:W-:-:S05]  /*5a20*/  @!P1 IMAD.IADD R13, R13, 0x1, -R28 ;  /* 0x000000010d0d9824 */ /* 0x000fca00078e0a1c */
        /* <DEDUP_REMOVED lines=21> */
.L_x_2379:
[----:B------:R-:W-:Y:S05]  /*5b80*/  BSYNC B1 ;  /* 0x0000000000017941 */ /* 0x000fea0003800000 */
.L_x_2378:
[----:B------:R-:W-:Y:S02]  /*5b90*/  IADD3 R17, R17, 0x10, RZ ;  /* 0x0000001011117810 */ /* 0x000fe40007ffe0ff */
[----:B------:R-:W-:Y:S02]  /*5ba0*/  IADD3 R12, R12, 0x40, RZ ;  /* 0x000000400c0c7810 */ /* 0x000fe40007ffe0ff */
[----:B------:R-:W-:-:S13]  /*5bb0*/  ISETP.GE.AND P1, PT, R17, R16, PT ;  /* 0x000000101100720c */ /* 0x000fda0003f26270 */
[----:B------:R-:W-:Y:S05]  /*5bc0*/  @!P1 BRA `(.L_x_2380) ;  /* 0xfffff45000009947 */ /* 0x000fea000383ffff */
.L_x_2366:
[----:B------:R-:W-:Y:S05]  /*5bd0*/  BSYNC B0 ;  /* 0x0000000000007941 */ /* 0x000fea0003800000 */
.L_x_2365:
[----:B------:R-:W0:Y:S01]  /*5be0*/  S2R R28, SR_TID.X ;  /* 0x00000000001c7919 */ /* 0x000e220000002100 */
[----:B------:R-:W-:Y:S01]  /*5bf0*/  BSSY B0, `(.L_x_2381) ;  /* 0x0000039000007945 */ /* 0x000fe20003800000 */
[----:B------:R-:W-:Y:S01]  /*5c00*/  IMAD R21, R20, 0x80, R3 ;  /* 0x0000008014157824 */ /* 0x000fe200078e0203 */
[C---:B0-----:R-:W-:Y:S02]  /*5c10*/  LOP3.LUT R12, R28.reuse, 0xffffffc0, RZ, 0xc0, !PT ;  /* 0xffffffc01c0c7812 */ /* 0x041fe400078ec0ff */
[----:B------:R-:W-:Y:S02]  /*5c20*/  ISETP.GT.AND P1, PT, R28, 0x3f, PT ;  /* 0x0000003f1c00780c */ /* 0x000fe40003f24270 */
[----:B------:R-:W-:Y:S01]  /*5c30*/  ISETP.NE.AND P2, PT, R12, 0x40, PT ;  /* 0x000000400c00780c */ /* 0x000fe20003f45270 */
[----:B------:R-:W-:Y:S07]  /*5c40*/  @P0 BRA `(.L_x_2382) ;  /* 0x0000033000000947 */ /* 0x000fee0003800000 */
[----:B------:R-:W-:Y:S02]  /*5c50*/  MOV R12, c[0x0][0x258] ;  /* 0x00009600000c7a02 */ /* 0x000fe40000000f00 */
[----:B------:R-:W-:Y:S01]  /*5c60*/  ISETP.NE.U32.AND P0, PT, RZ, c[0x0][0x240], PT ;  /* 0x00009000ff007a0c */ /* 0x000fe20003f05070 */
[--C-:B------:R-:W-:Y:S01]  /*5c70*/  IMAD R18, R18, 0x80, R3.reuse ;  /* 0x0000008012127824 */ /* 0x100fe200078e0203 */
[----:B------:R-:W-:Y:S01]  /*5c80*/  ISETP.NE.AND P3, PT, R12, 0x2, PT ;  /* 0x000000020c00780c */ /* 0x000fe20003f65270 */
[----:B------:R-:W-:Y:S01]  /*5c90*/  IMAD.IADD R12, R25, 0x1, R3 ;  /* 0x00000001190c7824 */ /* 0x000fe200078e0203 */
[----:B------:R-:W-:Y:S01]  /*5ca0*/  ISETP.NE.AND.EX P0, PT, RZ, c[0x0][0x244], PT, P0 ;  /* 0x00009100ff007a0c */ /* 0x000fe20003f05300 */
[----:B------:R-:W0:Y:S10]  /*5cb0*/  LDS R0, [R0] ;  /* 0x0000000000007984 */ /* 0x000e340000000800 */
[C---:B------:R-:W-:Y:S01]  /*5cc0*/  @!P3 IADD3 R16, P4, R12.reuse, c[0x0][0x188], RZ ;  /* 0x000062000c10ba10 */ /* 0x040fe20007f9e0ff */
[----:B------:R-:W4:Y:S03]  /*5cd0*/  @!P3 LDG.E R30, [R30.64+0x4] ;  /* 0x000004241e1eb981 */ /* 0x000f26000c1e1900 */
[----:B------:R-:W-:Y:S01]  /*5ce0*/  @!P3 LEA.HI.X.SX32 R17, R12, c[0x0][0x18c], 0x1, P4 ;  /* 0x000063000c11ba11 */ /* 0x000fe200020f0eff */
[----:B------:R-:W3:Y:S04]  /*5cf0*/  @P0 S2R R15, SR_CTAID.X ;  /* 0x00000000000f0919 */ /* 0x000ee80000002500 */
[----:B--2---:R-:W2:Y:S01]  /*5d00*/  @!P3 LDG.E R16, [R16.64] ;  /* 0x000000241010b981 */ /* 0x004ea2000c1e1900 */
[----:B------:R-:W-:-:S04]  /*5d10*/  @P3 IMAD.MOV.U32 R13, RZ, RZ, 0x4 ;  /* 0x00000004ff0d3424 */ /* 0x000fc800078e00ff */
[----:B------:R-:W-:-:S05]  /*5d20*/  @P3 IMAD.WIDE R12, R12, R13, c[0x0][0x188] ;  /* 0x000062000c0c3625 */ /* 0x000fca00078e020d */
[----:B------:R1:W4:Y:S01]  /*5d30*/  @P3 LDG.E.128 R24, [R12.64] ;  /* 0x000000240c183981 */ /* 0x000322000c1e1d00 */
[----:B---3--:R-:W-:Y:S02]  /*5d40*/  @P0 IMAD R14, R2, c[0x0][0x1d8], R15 ;  /* 0x00007600020e0a24 */ /* 0x008fe400078e020f */
[----:B------:R-:W-:-:S03]  /*5d50*/  @P0 IMAD.MOV.U32 R15, RZ, RZ, 0x4 ;  /* 0x00000004ff0f0424 */ /* 0x000fc600078e00ff */
[----:B------:R-:W-:-:S05]  /*5d60*/  @P0 LEA R14, R14, R3, 0x7 ;  /* 0x000000030e0e0211 */ /* 0x000fca00078e38ff */
[----:B------:R-:W-:-:S05]  /*5d70*/  @P0 IMAD.WIDE R14, R14, R15, c[0x0][0x238] ;  /* 0x00008e000e0e0625 */ /* 0x000fca00078e020f */
[----:B-1----:R-:W3:Y:S01]  /*5d80*/  @P0 LDG.E.128 R32, [R14.64] ;  /* 0x000000240e200981 */ /* 0x002ee2000c1e1d00 */
[----:B------:R-:W-:Y:S01]  /*5d90*/  IMAD.SHL.U32 R23, R23, 0x80, RZ ;  /* 0x0000008017177824 */ /* 0x000fe200078e00ff */
[----:B------:R-:W-:-:S04]  /*5da0*/  SHF.R.S32.HI R12, RZ, 0x1f, R18 ;  /* 0x0000001fff0c7819 */ /* 0x000fc80000011412 */
[----:B------:R-:W-:-:S04]  /*5db0*/  IADD3 R18, P4, R23, R18, RZ ;  /* 0x0000001217127210 */ /* 0x000fc80007f9e0ff */
[----:B------:R-:W-:Y:S02]  /*5dc0*/  LEA.HI.X.SX32 R23, R23, R12, 0x1, P4 ;  /* 0x0000000c17177211 */ /* 0x000fe400020f0eff */
[----:B------:R-:W-:-:S04]  /*5dd0*/  LEA R12, P4, R18, c[0x0][0x1a0], 0x2 ;  /* 0x00006800120c7a11 */ /* 0x000fc800078810ff */
[----:B------:R-:W-:Y:S02]  /*5de0*/  LEA.HI.X R13, R18, c[0x0][0x1a4], R23, 0x2, P4 ;  /* 0x00006900120d7a11 */ /* 0x000fe400020f1417 */
[----:B--2---:R-:W-:Y:S02]  /*5df0*/  @!P3 PRMT R2, R16, 0x9910, RZ ;  /* 0x000099101002b816 */ /* 0x004fe400000000ff */
[--C-:B------:R-:W-:Y:S02]  /*5e00*/  @!P3 SHF.R.U32.HI R17, RZ, 0x10, R16.reuse ;  /* 0x00000010ff11b819 */ /* 0x100fe40000011610 */
[----:B------:R-:W-:Y:S02]  /*5e10*/  @!P3 SHF.R.U32.HI R19, RZ, 0x18, R16 ;  /* 0x00000018ff13b819 */ /* 0x000fe40000011610 */
[----:B------:R-:W-:Y:S01]  /*5e20*/  @!P3 SHF.R.S32.HI R2, RZ, 0x8, R2 ;  /* 0x00000008ff02b819 */ /* 0x000fe20000011402 */
[----:B------:R-:W4:Y:S08]  /*5e30*/  @!P3 I2F.S8 R20, R16 ;  /* 0x000000100014b306 */ /* 0x000f300000001400 */
[----:B------:R-:W1:Y:S08]  /*5e40*/  @!P3 I2F.S8 R17, R17 ;  /* 0x000000110011b306 */ /* 0x000e700000001400 */
[----:B------:R-:W2:Y:S08]  /*5e50*/  @!P3 I2F.S8 R19, R19 ;  /* 0x000000130013b306 */ /* 0x000eb00000001400 */
[----:B------:R-:W0:Y:S01]  /*5e60*/  @!P3 I2F.S16 R2, R2 ;  /* 0x000000020002b306 */ /* 0x000e220000101400 */
[----:B----4-:R-:W-:-:S02]  /*5e70*/  @!P3 FMUL.FTZ R24, R20, R30 ;  /* 0x0000001e1418b220 */ /* 0x010fc40000410000 */
[-C--:B-1----:R-:W-:Y:S02]  /*5e80*/  @!P3 FMUL.FTZ R26, R17, R30.reuse ;  /* 0x0000001e111ab220 */ /* 0x082fe40000410000 */
[-C--:B--2---:R-:W-:Y:S02]  /*5e90*/  @!P3 FMUL.FTZ R27, R19, R30.reuse ;  /* 0x0000001e131bb220 */ /* 0x084fe40000410000 */
[----:B-----5:R-:W-:Y:S02]  /*5ea0*/  FADD.FTZ R8, R24, R8 ;  /* 0x0000000818087221 */ /* 0x020fe40000010000 */
[----:B------:R-:W-:Y:S02]  /*5eb0*/  FADD.FTZ R10, R26, R10 ;  /* 0x0000000a1a0a7221 */ /* 0x000fe40000010000 */
[----:B0-----:R-:W-:Y:S02]  /*5ec0*/  @!P3 FMUL.FTZ R25, R2, R30 ;  /* 0x0000001e0219b220 */ /* 0x001fe40000410000 */
[----:B------:R-:W-:-:S02]  /*5ed0*/  FADD.FTZ R11, R27, R11 ;  /* 0x0000000b1b0b7221 */ /* 0x000fc40000010000 */
[----:B------:R-:W-:Y:S02]  /*5ee0*/  FADD.FTZ R9, R25, R9 ;  /* 0x0000000919097221 */ /* 0x000fe40000010000 */
[----:B---3--:R-:W-:Y:S02]  /*5ef0*/  @P0 FMUL.FTZ R8, R8, R32 ;  /* 0x0000002008080220 */ /* 0x008fe40000410000 */
        /* <DEDUP_REMOVED lines=8> */
.L_x_2382:
[----:B------:R-:W-:Y:S05]  /*5f80*/  BSYNC B0 ;  /* 0x0000000000007941 */ /* 0x000fea0003800000 */
.L_x_2381:
[----:B------:R-:W-:Y:S01]  /*5f90*/  BAR.SYNC.DEFER_BLOCKING 0x0 ;  /* 0x0000000000007b1d */ /* 0x000fe20000010000 */
[----:B------:R-:W-:-:S04]  /*5fa0*/  LOP3.LUT R0, R28, 0xffffffe0, RZ, 0xc0, !PT ;  /* 0xffffffe01c007812 */ /* 0x000fc800078ec0ff */
[----:B------:R-:W-:Y:S02]  /*5fb0*/  ISETP.NE.AND P0, PT, R0, 0x20, PT ;  /* 0x000000200000780c */ /* 0x000fe40003f05270 */
[C---:B------:R-:W-:Y:S01]  /*5fc0*/  IADD3 R0, R28.reuse, 0x1f, RZ ;  /* 0x0000001f1c007810 */ /* 0x040fe20007ffe0ff */
[----:B------:R-:W-:Y:S04]  /*5fd0*/  @!P2 STS.128 [R21.X4+-0x1e0], R4 ;  /* 0xfffe20041500a388 */ /* 0x000fe80000004c00 */
[----:B------:R-:W-:Y:S01]  /*5fe0*/  BAR.SYNC.DEFER_BLOCKING 0x0 ;  /* 0x0000000000007b1d */ /* 0x000fe20000010000 */
[----:B------:R-:W-:-:S05]  /*5ff0*/  ISETP.GT.AND P2, PT, R28, 0x1f, PT ;  /* 0x0000001f1c00780c */ /* 0x000fca0003f44270 */
[----:B0----5:R-:W0:Y:S02]  /*6000*/  @!P1 LDS.128 R8, [R21.X4+0x220] ;  /* 0x0002200015089984 */ /* 0x021e240000004c00 */
        /* <DEDUP_REMOVED lines=8> */
[----:B------:R0:W4:Y:S04]  /*6090*/  @!P2 LDS.128 R8, [R21.X4+0x220] ;  /* 0x000220001508a984 */ /* 0x0001280000004c00 */
[----:B------:R-:W-:Y:S06]  /*60a0*/  BAR.SYNC.DEFER_BLOCKING 0x0 ;  /* 0x0000000000007b1d */ /* 0x000fec0000010000 */
[----:B------:R-:W-:Y:S05]  /*60b0*/  @P0 EXIT ;  /* 0x000000000000094d */ /* 0x000fea0003800000 */
[----:B0-----:R-:W-:Y:S02]  /*60c0*/  IMAD.MOV.U32 R0, RZ, RZ, c[0x0][0x258] ;  /* 0x00009600ff007624 */ /* 0x001fe400078e00ff */
[----:B----4-:R-:W-:-:S02]  /*60d0*/  @!P2 FADD.FTZ R4, R4, R8 ;  /* 0x000000080404a221 */ /* 0x010fc40000010000 */
[----:B------:R-:W-:Y:S01]  /*60e0*/  @!P2 FADD.FTZ R5, R5, R9 ;  /* 0x000000090505a221 */ /* 0x000fe20000010000 */
[----:B------:R-:W-:Y:S01]  /*60f0*/  ISETP.NE.AND P0, PT, R0, 0x2, PT ;  /* 0x000000020000780c */ /* 0x000fe20003f05270 */
[----:B------:R-:W-:Y:S02]  /*6100*/  @!P2 FADD.FTZ R6, R6, R10 ;  /* 0x0000000a0606a221 */ /* 0x000fe40000010000 */
[----:B------:R-:W-:-:S10]  /*6110*/  @!P2 FADD.FTZ R7, R7, R11 ;  /* 0x0000000b0707a221 */ /* 0x000fd40000010000 */
[----:B------:R-:W-:Y:S01]  /*6120*/  @P0 IADD3 R0, R22, R3, RZ ;  /* 0x0000000316000210 */ /* 0x000fe20007ffe0ff */
[----:B------:R-:W-:-:S04]  /*6130*/  @P0 IMAD.MOV.U32 R13, RZ, RZ, 0x4 ;  /* 0x00000004ff0d0424 */ /* 0x000fc800078e00ff */
[----:B------:R-:W-:-:S05]  /*6140*/  @P0 IMAD.WIDE R8, R0, R13, c[0x0][0x160] ;  /* 0x0000580000080625 */ /* 0x000fca00078e020d */
[----:B------:R0:W-:Y:S01]  /*6150*/  @P0 STG.E.128 [R8.64], R4 ;  /* 0x0000000408000986 */ /* 0x0001e2000c101d24 */
[----:B------:R-:W-:Y:S05]  /*6160*/  @P0 EXIT ;  /* 0x000000000000094d */ /* 0x000fea0003800000 */
[----:B0-----:R-:W-:Y:S02]  /*6170*/  IMAD.MOV.U32 R8, RZ, RZ, c[0x0][0x250] ;  /* 0x00009400ff087624 */ /* 0x001fe400078e00ff */
[----:B------:R-:W-:-:S05]  /*6180*/  IMAD.MOV.U32 R9, RZ, RZ, c[0x0][0x254] ;  /* 0x00009500ff097624 */ /* 0x000fca00078e00ff */
[----:B------:R-:W4:Y:S01]  /*6190*/  LDG.E R8, [R8.64] ;  /* 0x0000002408087981 */ /* 0x000f22000c1e1900 */
[----:B------:R-:W-:Y:S01]  /*61a0*/  IADD3 R3, R22, R3, RZ ;  /* 0x0000000316037210 */ /* 0x000fe20007ffe0ff */
[C---:B----4-:R-:W-:Y:S02]  /*61b0*/  FMUL.FTZ R4, R8.reuse, R4 ;  /* 0x0000000408047220 */ /* 0x050fe40000410000 */
[C---:B------:R-:W-:Y:S02]  /*61c0*/  FMUL.FTZ R5, R8.reuse, R5 ;  /* 0x0000000508057220 */ /* 0x040fe40000410000 */
[C---:B------:R-:W-:Y:S02]  /*61d0*/  FMUL.FTZ R6, R8.reuse, R6 ;  /* 0x0000000608067220 */ /* 0x040fe40000410000 */
[----:B------:R-:W0:Y:S01]  /*61e0*/  F2I.S8.NTZ R4, R4 ;  /* 0x0000000400047305 */ /* 0x000e220000202100 */
[----:B------:R-:W-:-:S07]  /*61f0*/  FMUL.FTZ R7, R8, R7 ;  /* 0x0000000708077220 */ /* 0x000fce0000410000 */
[----:B------:R-:W4:Y:S08]  /*6200*/  F2I.S8.NTZ R5, R5 ;  /* 0x0000000500057305 */ /* 0x000f300000202100 */
[----:B------:R-:W5:Y:S01]  /*6210*/  F2I.S8.NTZ R6, R6 ;  /* 0x0000000600067305 */ /* 0x000f620000202100 */
[----:B0-----:R-:W-:-:S04]  /*6220*/  PRMT R0, R4, 0x8880, RZ ;  /* 0x0000888004007816 */ /* 0x001fc800000000ff */
[----:B------:R-:W-:-:S03]  /*6230*/  PRMT R0, R0, 0x7710, RZ ;  /* 0x0000771000007816 */ /* 0x000fc600000000ff */
[----:B------:R-:W0:Y:S01]  /*6240*/  F2I.S8.NTZ R7, R7 ;  /* 0x0000000700077305 */ /* 0x000e220000202100 */
[----:B----4-:R-:W-:Y:S02]  /*6250*/  PRMT R2, R5, 0x8880, RZ ;  /* 0x0000888005027816 */ /* 0x010fe400000000ff */
[----:B------:R-:W-:Y:S02]  /*6260*/  LOP3.LUT R9, R0, 0xff, RZ, 0xc0, !PT ;  /* 0x000000ff00097812 */ /* 0x000fe400078ec0ff */
[----:B------:R-:W-:Y:S02]  /*6270*/  PRMT R2, R2, 0x7710, RZ ;  /* 0x0000771002027816 */ /* 0x000fe400000000ff */
[----:B-----5:R-:W-:Y:S02]  /*6280*/  PRMT R0, R6, 0x8880, RZ ;  /* 0x0000888006007816 */ /* 0x020fe400000000ff */
        /* <DEDUP_REMOVED lines=10> */
.L_x_2338:
[----:B------:R-:W-:Y:S01]  /*6330*/  IMAD.MOV.U32 R154, RZ, RZ, 0x10 ;  /* 0x00000010ff9a7424 */ /* 0x000fe200078e00ff */
[----:B------:R-:W-:Y:S01]  /*6340*/  MOV R150, 0x6380 ;  /* 0x0000638000967802 */ /* 0x000fe20000000f00 */
[----:B------:R-:W-:Y:S02]  /*6350*/  IMAD.MOV.U32 R153, RZ, RZ, 0x1f ;  /* 0x0000001fff997424 */ /* 0x000fe400078e00ff */
[----:B------:R-:W-:Y:S02]  /*6360*/  IMAD.MOV.U32 R152, RZ, RZ, -0x1 ;  /* 0xffffffffff987424 */ /* 0x000fe400078e00ff */
[----:B0----5:R-:W-:Y:S05]  /*6370*/  CALL.REL.NOINC `($__internal_19_$__cuda_sm70_shflsync_bfly_p) ;  /* 0x000003a000007944 */ /* 0x021fea0003c00000 */
[----:B01----:R-:W-:Y:S05]  /*6380*/  BRA `(.L_x_2383) ;  /* 0xffffb57000007947 */ /* 0x003fea000383ffff */
.L_x_2339:
[----:B------:R-:W-:Y:S01]  /*6390*/  HFMA2.MMA R154, -RZ, RZ, 0, 4.76837158203125e-07 ;  /* 0x00000008ff9a7435 */ /* 0x000fe200000001ff */
[----:B------:R-:W-:Y:S01]  /*63a0*/  IMAD.MOV.U32 R153, RZ, RZ, 0x1f ;  /* 0x0000001fff997424 */ /* 0x000fe200078e00ff */
[----:B------:R-:W-:Y:S01]  /*63b0*/  MOV R150, 0x63e0 ;  /* 0x000063e000967802 */ /* 0x000fe20000000f00 */
[----:B------:R-:W-:-:S03]  /*63c0*/  IMAD.MOV.U32 R152, RZ, RZ, -0x1 ;  /* 0xffffffffff987424 */ /* 0x000fc600078e00ff */
[----:B0----5:R-:W-:Y:S05]  /*63d0*/  CALL.REL.NOINC `($__internal_19_$__cuda_sm70_shflsync_bfly_p) ;  /* 0x0000034000007944 */ /* 0x021fea0003c00000 */
[----:B01----:R-:W-:Y:S01]  /*63e0*/  FADD.FTZ R155, R155, R152 ;  /* 0x000000989b9b7221 */ /* 0x003fe20000010000 */
[----:B------:R-:W-:Y:S01]  /*63f0*/  MOV R153, 0x1f ;  /* 0x0000001f00997802 */ /* 0x000fe20000000f00 */
[----:B------:R-:W-:Y:S01]  /*6400*/  IMAD.MOV.U32 R154, RZ, RZ, 0x4 ;  /* 0x00000004ff9a7424 */ /* 0x000fe200078e00ff */
[----:B------:R-:W-:Y:S01]  /*6410*/  MOV R150, 0x6440 ;  /* 0x0000644000967802 */ /* 0x000fe20000000f00 */
[----:B------:R-:W-:-:S02]  /*6420*/  IMAD.MOV.U32 R152, RZ, RZ, -0x1 ;  /* 0xffffffffff987424 */ /* 0x000fc400078e00ff */
[----:B------:R-:W-:Y:S05]  /*6430*/  CALL.REL.NOINC `($__internal_19_$__cuda_sm70_shflsync_bfly_p) ;  /* 0x000002e000007944 */ /* 0x000fea0003c00000 */
[----:B01----:R-:W-:Y:S01]  /*6440*/  FADD.FTZ R155, R155, R152 ;  /* 0x000000989b9b7221 */ /* 0x003fe20000010000 */
[----:B------:R-:W-:Y:S01]  /*6450*/  MOV R152, 0xffffffff ;  /* 0xffffffff00987802 */ /* 0x000fe20000000f00 */
[----:B------:R-:W-:Y:S01]  /*6460*/  IMAD.MOV.U32 R154, RZ, RZ, 0x2 ;  /* 0x00000002ff9a7424 */ /* 0x000fe200078e00ff */
[----:B------:R-:W-:Y:S01]  /*6470*/  MOV R150, 0x64a0 ;  /* 0x000064a000967802 */ /* 0x000fe20000000f00 */
[----:B------:R-:W-:-:S02]  /*6480*/  IMAD.MOV.U32 R153, RZ, RZ, 0x1f ;  /* 0x0000001fff997424 */ /* 0x000fc400078e00ff */
[----:B------:R-:W-:Y:S05]  /*6490*/  CALL.REL.NOINC `($__internal_19_$__cuda_sm70_shflsync_bfly_p) ;  /* 0x0000028000007944 */ /* 0x000fea0003c00000 */
[----:B-1----:R-:W-:Y:S01]  /*64a0*/  FADD.FTZ R4, R155, R152 ;  /* 0x000000989b047221 */ /* 0x002fe20000010000 */
[----:B------:R-:W-:Y:S01]  /*64b0*/  MOV R150, 0x6510 ;  /* 0x0000651000967802 */ /* 0x000fe20000000f00 */
[----:B0-----:R-:W-:-:S02]  /*64c0*/  IMAD.MOV.U32 R154, RZ, RZ, 0x1 ;  /* 0x00000001ff9a7424 */ /* 0x001fc400078e00ff */
[----:B------:R-:W-:Y:S01]  /*64d0*/  IMAD.MOV.U32 R153, RZ, RZ, 0x1f ;  /* 0x0000001fff997424 */ /* 0x000fe200078e00ff */
[----:B------:R-:W-:Y:S01]  /*64e0*/  MOV R155, R4 ;  /* 0x00000004009b7202 */ /* 0x000fe20000000f00 */
[----:B------:R-:W-:Y:S02]  /*64f0*/  IMAD.MOV.U32 R152, RZ, RZ, -0x1 ;  /* 0xffffffffff987424 */ /* 0x000fe400078e00ff */
[----:B------:R-:W-:Y:S05]  /*6500*/  CALL.REL.NOINC `($__internal_19_$__cuda_sm70_shflsync_bfly_p) ;  /* 0x0000021000007944 */ /* 0x000fea0003c00000 */
[----:B01----:R-:W-:Y:S05]  /*6510*/  BRA `(.L_x_2384) ;  /* 0xffffb47000007947 */ /* 0x003fea000383ffff */
.L_x_2344:
[----:B------:R-:W-:Y:S01]  /*6520*/  IMAD.MOV.U32 R154, RZ, RZ, 0x1 ;  /* 0x00000001ff9a7424 */ /* 0x000fe200078e00ff */
[----:B------:R-:W-:Y:S01]  /*6530*/  MOV R150, 0x6570 ;  /* 0x0000657000967802 */ /* 0x000fe20000000f00 */
[----:B------:R-:W-:Y:S02]  /*6540*/  IMAD.MOV.U32 R153, RZ, RZ, 0x1f ;  /* 0x0000001fff997424 */ /* 0x000fe400078e00ff */
[----:B------:R-:W-:Y:S02]  /*6550*/  IMAD.MOV.U32 R152, RZ, RZ, -0x1 ;  /* 0xffffffffff987424 */ /* 0x000fe400078e00ff */
[----:B-----5:R-:W-:Y:S05]  /*6560*/  CALL.REL.NOINC `($__internal_19_$__cuda_sm70_shflsync_bfly_p) ;  /* 0x000001b000007944 */ /* 0x020fea0003c00000 */
[----:B01----:R-:W-:Y:S05]  /*6570*/  BRA `(.L_x_2385) ;  /* 0xffffd50000007947 */ /* 0x003fea000383ffff */
.L_x_2348:
[----:B------:R-:W-:Y:S01]  /*6580*/  MOV R155, R3 ;  /* 0x00000003009b7202 */ /* 0x000fe20000000f00 */
[----:B------:R-:W-:Y:S01]  /*6590*/  IMAD.MOV.U32 R154, RZ, RZ, 0x10 ;  /* 0x00000010ff9a7424 */ /* 0x000fe200078e00ff */
[----:B------:R-:W-:Y:S01]  /*65a0*/  MOV R150, 0x65e0 ;  /* 0x000065e000967802 */ /* 0x000fe20000000f00 */
[----:B------:R-:W-:Y:S02]  /*65b0*/  IMAD.MOV.U32 R153, RZ, RZ, 0x1f ;  /* 0x0000001fff997424 */ /* 0x000fe400078e00ff */
[----:B------:R-:W-:-:S02]  /*65c0*/  IMAD.MOV.U32 R152, RZ, RZ, -0x1 ;  /* 0xffffffffff987424 */ /* 0x000fc400078e00ff */
[----:B012--5:R-:W-:Y:S05]  /*65d0*/  CALL.REL.NOINC `($__internal_19_$__cuda_sm70_shflsync_bfly_p) ;  /* 0x0000014000007944 */ /* 0x027fea0003c00000 */
[----:B01----:R-:W-:Y:S05]  /*65e0*/  BRA `(.L_x_2386) ;  /* 0xffffd69000007947 */ /* 0x003fea000383ffff */
.L_x_2349:
[----:B------:R-:W-:Y:S01]  /*65f0*/  HFMA2.MMA R154, -RZ, RZ, 0, 4.76837158203125e-07 ;  /* 0x00000008ff9a7435 */ /* 0x000fe200000001ff */
[----:B------:R-:W-:Y:S01]  /*6600*/  IMAD.MOV.U32 R153, RZ, RZ, 0x1f ;  /* 0x0000001fff997424 */ /* 0x000fe200078e00ff */
[----:B------:R-:W-:Y:S01]  /*6610*/  MOV R150, 0x6640 ;  /* 0x0000664000967802 */ /* 0x000fe20000000f00 */
[----:B------:R-:W-:-:S03]  /*6620*/  IMAD.MOV.U32 R152, RZ, RZ, -0x1 ;  /* 0xffffffffff987424 */ /* 0x000fc600078e00ff */
[----:B0123-5:R-:W-:Y:S05]  /*6630*/  CALL.REL.NOINC `($__internal_19_$__cuda_sm70_shflsync_bfly_p) ;  /* 0x000000e000007944 */ /* 0x02ffea0003c00000 */
[----:B01----:R-:W-:Y:S01]  /*6640*/  FMNMX.FTZ R155, R155, R152, !PT ;  /* 0x000000989b9b7209 */ /* 0x003fe20007810000 */
[----:B------:R-:W-:Y:S01]  /*6650*/  IMAD.MOV.U32 R154, RZ, RZ, 0x4 ;  /* 0x00000004ff9a7424 */ /* 0x000fe200078e00ff */
[----:B------:R-:W-:Y:S01]  /*6660*/  MOV R153, 0x1f ;  /* 0x0000001f00997802 */ /* 0x000fe20000000f00 */
[----:B------:R-:W-:Y:S01]  /*6670*/  IMAD.MOV.U32 R152, RZ, RZ, -0x1 ;  /* 0xffffffffff987424 */ /* 0x000fe200078e00ff */
[----:B------:R-:W-:-:S02]  /*6680*/  MOV R150, 0x66a0 ;  /* 0x000066a000967802 */ /* 0x000fc40000000f00 */
[----:B------:R-:W-:Y:S05]  /*6690*/  CALL.REL.NOINC `($__internal_19_$__cuda_sm70_shflsync_bfly_p) ;  /* 0x0000008000007944 */ /* 0x000fea0003c00000 */
[----:B-1----:R-:W-:Y:S01]  /*66a0*/  FMNMX.FTZ R4, R155, R152, !PT ;  /* 0x000000989b047209 */ /* 0x002fe20007810000 */
[----:B0-----:R-:W-:Y:S01]  /*66b0*/  IMAD.MOV.U32 R154, RZ, RZ, 0x2 ;  /* 0x00000002ff9a7424 */ /* 0x001fe200078e00ff */
[----:B------:R-:W-:Y:S01]  /*66c0*/  MOV R152, 0xffffffff ;  /* 0xffffffff00987802 */ /* 0x000fe20000000f00 */
[----:B------:R-:W-:Y:S01]  /*66d0*/  IMAD.MOV.U32 R153, RZ, RZ, 0x1f ;  /* 0x0000001fff997424 */ /* 0x000fe200078e00ff */
[----:B------:R-:W-:Y:S01]  /*66e0*/  MOV R150, 0x6710 ;  /* 0x0000671000967802 */ /* 0x000fe20000000f00 */
[----:B------:R-:W-:-:S02]  /*66f0*/  IMAD.MOV.U32 R155, RZ, RZ, R4 ;  /* 0x000000ffff9b7224 */ /* 0x000fc400078e0004 */
[----:B------:R-:W-:Y:S05]  /*6700*/  CALL.REL.NOINC `($__internal_19_$__cuda_sm70_shflsync_bfly_p) ;  /* 0x0000001000007944 */ /* 0x000fea0003c00000 */
[----:B01----:R-:W-:Y:S05]  /*6710*/  BRA `(.L_x_2387) ;  /* 0xffffd5e000007947 */ /* 0x003fea000383ffff */
        .weak           $__internal_19_$__cuda_sm70_shflsync_bfly_p
        .type           $__internal_19_$__cuda_sm70_shflsync_bfly_p,@function
        .size           $__internal_19_$__cuda_sm70_shflsync_bfly_p,(.L_x_2692 - $__internal_19_$__cuda_sm70_shflsync_bfly_p)
$__internal_19_$__cuda_sm70_shflsync_bfly_p:
[----:B------:R-:W-:Y:S01]  /*6720*/  IMAD.MOV.U32 R151, RZ, RZ, 0x0 ;  /* 0x00000000ff977424 */ /* 0x000fe200078e00ff */
[----:B------:R-:W-:Y:S04]  /*6730*/  WARPSYNC R152 ;  /* 0x0000009800007348 */ /* 0x000fe80003800000 */
[----:B------:R0:W1:Y:S01]  /*6740*/  SHFL.BFLY PT, R152, R155, R154, R153 ;  /* 0x0c00009a9b987389 */ /* 0x00006200000e0099 */
[----:B------:R-:W-:Y:S05]  /*6750*/  RET.REL.NODEC R150 `(_ZN4mmha33masked_multihead_attention_kernelIfLi128ELi128ELi2ELi32ELi128ELb0ELb1EEEv26Multihead_attention_paramsIT_XT5_EE) ;  /* 0xffff98a096007950 */ /* 0x000fea0003c3ffff */
.L_x_2388:
        /* <DEDUP_REMOVED lines=10> */
.L_x_2692:


//--------------------- .text._ZN4mmha33masked_multihead_attention_kernelIfLi128ELi128ELi4ELi32ELi64ELb0ELb1EEEv26Multihead_attention_paramsIT_XT5_EE --------------------------
	.section	.text._ZN4mmha33masked_multihead_attention_kernelIfLi128ELi128ELi4ELi32ELi64ELb0ELb1EEEv26Multihead_attention_paramsIT_XT5_EE,"ax",@progbits
	.sectioninfo	@"SHI_REGISTERS=96"
	.align	128
        .global         _ZN4mmha33masked_multihead_attention_kernelIfLi128ELi128ELi4ELi32ELi64ELb0ELb1EEEv26Multihead_attention_paramsIT_XT5_EE
        .type           _ZN4mmha33masked_multihead_attention_kernelIfLi128ELi128ELi4ELi32ELi64ELb0ELb1EEEv26Multihead_attention_paramsIT_XT5_EE,@function
        .size           _ZN4mmha33masked_multihead_attention_kernelIfLi128ELi128ELi4ELi32ELi64ELb0ELb1EEEv26Multihead_attention_paramsIT_XT5_EE,(.L_x_2693 - _ZN4mmha33masked_multihead_attention_kernelIfLi128ELi128ELi4ELi32ELi64ELb0ELb1EEEv26Multihead_attention_paramsIT_XT5_EE)
        .other          _ZN4mmha33masked_multihead_attention_kernelIfLi128ELi128ELi4ELi32ELi64ELb0ELb1EEEv26Multihead_attention_paramsIT_XT5_EE,@"STO_CUDA_ENTRY STV_DEFAULT"
_ZN4mmha33masked_multihead_attention_kernelIfLi128ELi128ELi4ELi32ELi64ELb0ELb1EEEv26Multihead_attention_paramsIT_XT5_EE:
.text._ZN4mmha33masked_multihead_attention_kernelIfLi128ELi128ELi4ELi32ELi64ELb0ELb1EEEv26Multihead_attention_paramsIT_XT5_EE:
        /* <DEDUP_REMOVED lines=14> */
.L_x_2389:
        /* <DEDUP_REMOVED lines=55> */
[----:B-1----:R-:W-:Y:S01]  /*0450*/  IMAD.MOV.U32 R4, RZ, RZ, RZ ;  /* 0x000000ffff047224 */ /* 0x002fe200078e00ff */
[----:B0-----:R-:W-:-:S05]  /*0460*/  IADD3 R2, RZ, -R5, RZ ;  /* 0x80000005ff027210 */ /* 0x001fca0007ffe0ff */
[----:B------:R-:W-:-:S04]  /*0470*/  IMAD R9, R2, R7, RZ ;  /* 0x0000000702097224 */ /* 0x000fc800078e02ff */
[----:B------:R-:W-:Y:S01]  /*0480*/  IMAD.HI.U32 R5, R5, R9, R4 ;  /* 0x0000000905057227 */ /* 0x000fe200078e0004 */
[----:B------:R-:W0:Y:S01]  /*0490*/  S2R R16, SR_TID.X ;  /* 0x0000000000107919 */ /* 0x000e220000002100 */
[----:B------:R-:W1:Y:S01]  /*04a0*/  S2UR UR49, SR_CTAID.X ;  /* 0x00000000003179c3 */ /* 0x000e620000002500 */
[----:B------:R-:W-:Y:S02]  /*04b0*/  UMOV UR40, URZ ;  /* 0x0000003f00287c82 */ /* 0x000fe40008000000 */
[----:B------:R-:W-:Y:S02]  /*04c0*/  UMOV UR8, 0x1 ;  /* 0x0000000100087882 */ /* 0x000fe40000000000 */
[----:B------:R-:W-:Y:S02]  /*04d0*/  ULDC UR44, c[0x0][0x1c8] ;  /* 0x00007200002c7ab9 */ /* 0x000fe40000000800 */
[----:B------:R-:W-:Y:S01]  /*04e0*/  UIMAD UR47, UR6, UR45, URZ ;  /* 0x0000002d062f72a4 */ /* 0x000fe2000f8e023f */
[----:B------:R-:W-:Y:S03]  /*04f0*/  BSSY B0, `(.L_x_2390) ;  /* 0x000003d000007945 */ /* 0x000fe60003800000 */
[----:B------:R-:W-:Y:S01]  /*0500*/  USHF.R.S32.HI UR48, URZ, 0x1f, UR47 ;  /* 0x0000001f3f307899 */ /* 0x000fe2000801142f */
[C---:B0-----:R-:W-:Y:S01]  /*0510*/  ISETP.GT.AND P5, PT, R16.reuse, 0x1f, PT ;  /* 0x0000001f1000780c */ /* 0x041fe20003fa4270 */
[----:B-1----:R-:W-:Y:S01]  /*0520*/  USHF.L.U32 UR5, UR49, 0x7, URZ ;  /* 0x0000000731057899 */ /* 0x002fe2000800063f */
[----:B------:R-:W-:-:S02]  /*0530*/  IMAD.SHL.U32 R17, R16, 0x4, RZ ;  /* 0x0000000410117824 */ /* 0x000fc400078e00ff */
[----:B------:R-:W-:Y:S01]  /*0540*/  P2R R0, PR, RZ, 0x20 ;  /* 0x00000020ff007803 */ /* 0x000fe20000000000 */
        /* <DEDUP_REMOVED lines=8> */
[----:B------:R-:W-:Y:S02]  /*05d0*/  ULDC UR4, c[0x0][0x1d8] ;  /* 0x0000760000047ab9 */ /* 0x000fe40000000800 */
[----:B------:R-:W-:-:S10]  /*05e0*/  UIMAD UR43, UR6, UR4, UR49 ;  /* 0x00000004062b72a4 */ /* 0x000fd4000f8e0231 */
[----:B------:R-:W-:-:S05]  /*05f0*/  @!P0 IMAD.IADD R2, R2, 0x1, -R7 ;  /* 0x0000000102028824 */ /* 0x000fca00078e0a07 */
[----:B------:R-:W-:Y:S02]  /*0600*/  ISETP.GT.U32.AND P1, PT, R7, R2, PT ;  /* 0x000000020700720c */ /* 0x000fe40003f24070 */
[----:B------:R-:W-:Y:S01]  /*0610*/  ISETP.NE.AND P0, PT, RZ, c[0x0][0x1d4], PT ;  /* 0x00007500ff007a0c */ /* 0x000fe20003f05270 */
[----:B------:R-:W-:Y:S02]  /*0620*/  UIADD3 UR45, UR42, -UR45, UR8 ;  /* 0x8000002d2a2d7290 */ /* 0x000fe4000fffe008 */
[----:B------:R-:W-:Y:S02]  /*0630*/  UISETP.NE.AND UP0, UPT, URZ, UR44, UPT ;  /* 0x0000002c3f00728c */ /* 0x000fe4000bf05270 */
[----:B------:R-:W-:Y:S02]  /*0640*/  USHF.L.U32 UR43, UR43, 0x7, URZ ;  /* 0x000000072b2b7899 */ /* 0x000fe4000800063f */
[----:B------:R-:W-:Y:S02]  /*0650*/  UIMAD UR44, UR6, UR44, UR5 ;  /* 0x0000002c062c72a4 */ /* 0x000fe4000f8e0205 */
[----:B------:R-:W-:-:S02]  /*0660*/  UISETP.LT.AND UP1, UPT, URZ, UR45, UPT ;  /* 0x0000002d3f00728c */ /* 0x000fc4000bf21270 */
[----:B------:R-:W-:Y:S01]  /*0670*/  USEL UR44, UR43, UR44, !UP0 ;  /* 0x0000002c2b2c7287 */ /* 0x000fe2000c000000 */
[----:B------:R-:W-:Y:S01]  /*0680*/  @!P1 IMAD.IADD R2, R2, 0x1, -R7 ;  /* 0x0000000102029824 */ /* 0x000fe200078e0a07 */
[----:B------:R-:W-:Y:S02]  /*0690*/  USEL UR45, URZ, UR45, !UP1 ;  /* 0x0000002d3f2d7287 */ /* 0x000fe4000c800000 */
[----:B------:R-:W-:Y:S02]  /*06a0*/  UIMAD UR46, UR46, UR4, URZ ;  /* 0x000000042e2e72a4 */ /* 0x000fe4000f8e023f */
[C---:B------:R-:W-:Y:S01]  /*06b0*/  IADD3 R0, R17.reuse, UR44, RZ ;  /* 0x0000002c11007c10 */ /* 0x040fe2000fffe0ff */
[----:B--2---:R0:W1:Y:S01]  /*06c0*/  @P2 R2UR UR40, R3 ;  /* 0x00000000032823c2 */ /* 0x00406200000e0000 */
[----:B------:R-:W-:Y:S02]  /*06d0*/  ISETP.LE.AND P2, PT, RZ, UR42, PT ;  /* 0x0000002aff007c0c */ /* 0x000fe4000bf43270 */
[----:B0-----:R-:W-:-:S11]  /*06e0*/  IADD3 R3, R17, UR5, RZ ;  /* 0x0000000511037c10 */ /* 0x001fd6000fffe0ff */
[----:B------:R-:W-:Y:S01]  /*06f0*/  @!P2 IMAD.MOV R2, RZ, RZ, -R2 ;  /* 0x000000ffff02a224 */ /* 0x000fe200078e0a02 */
[----:B------:R-:W-:Y:S01]  /*0700*/  @!P0 LOP3.LUT R2, RZ, c[0x0][0x1d4], RZ, 0x33, !PT ;  /* 0x00007500ff028a12 */ /* 0x000fe200078e33ff */
[----:B------:R-:W-:Y:S05]  /*0710*/  @P5 BRA `(.L_x_2391) ;  /* 0x0000018000005947 */ /* 0x000fea0003800000 */
[----:B------:R-:W-:-:S05]  /*0720*/  IMAD.MOV.U32 R4, RZ, RZ, c[0x0][0x258] ;  /* 0x00009600ff047624 */ /* 0x000fca00078e00ff */
        /* <DEDUP_REMOVED lines=9> */
[----:B------:R-:W5:Y:S01]  /*07c0*/  @P0 LDG.E.128 R4, [R6.64] ;  /* 0x0000002406040981 */ /* 0x000f62000c1e1d00 */
[----:B--2---:R-:W-:Y:S01]  /*07d0*/  @!P0 PRMT R11, R10, 0x9910, RZ ;  /* 0x000099100a0b8816 */ /* 0x004fe200000000ff */
[----:B------:R-:W3:Y:S01]  /*07e0*/  @!P0 I2F.S8 R14, R10 ;  /* 0x0000000a000e8306 */ /* 0x000ee20000001400 */
[--C-:B------:R-:W-:Y:S02]  /*07f0*/  @!P0 SHF.R.U32.HI R12, RZ, 0x10, R10.reuse ;  /* 0x00000010ff0c8819 */ /* 0x100fe4000001160a */
[----:B------:R-:W-:Y:S02]  /*0800*/  @!P0 SHF.R.U32.HI R13, RZ, 0x18, R10 ;  /* 0x00000018ff0d8819 */ /* 0x000fe4000001160a */
[----:B------:R-:W-:-:S03]  /*0810*/  @!P0 SHF.R.S32.HI R11, RZ, 0x8, R11 ;  /* 0x00000008ff0b8819 */ /* 0x000fc6000001140b */
[----:B------:R-:W0:Y:S08]  /*0820*/  @!P0 I2F.S8 R12, R12 ;  /* 0x0000000c000c8306 */ /* 0x000e300000001400 */
[----:B------:R-:W2:Y:S01]  /*0830*/  @!P0 I2F.S8 R13, R13 ;  /* 0x0000000d000d8306 */ /* 0x000ea20000001400 */
[----:B---3--:R-:W-:-:S07]  /*0840*/  @!P0 FMUL.FTZ R4, R14, R8 ;  /* 0x000000080e048220 */ /* 0x008fce0000410000 */
[----:B------:R-:W3:Y:S01]  /*0850*/  @!P0 I2F.S16 R11, R11 ;  /* 0x0000000b000b8306 */ /* 0x000ee20000101400 */
[-C--:B0-----:R-:W-:Y:S02]  /*0860*/  @!P0 FMUL.FTZ R6, R12, R8.reuse ;  /* 0x000000080c068220 */ /* 0x081fe40000410000 */
[-C--:B--2---:R-:W-:Y:S02]  /*0870*/  @!P0 FMUL.FTZ R7, R13, R8.reuse ;  /* 0x000000080d078220 */ /* 0x084fe40000410000 */
[----:B---3--:R-:W-:Y:S01]  /*0880*/  @!P0 FMUL.FTZ R5, R11, R8 ;  /* 0x000000080b058220 */ /* 0x008fe20000410000 */
[----:B------:R-:W-:Y:S05]  /*0890*/  BRA `(.L_x_2392) ;  /* 0x0000002000007947 */ /* 0x000fea0003800000 */
.L_x_2391:
[----:B------:R-:W-:Y:S01]  /*08a0*/  CS2R R6, SRZ ;  /* 0x0000000000067805 */ /* 0x000fe2000001ff00 */
[----:B------:R-:W-:Y:S02]  /*08b0*/  CS2R R4, SRZ ;  /* 0x0000000000047805 */ /* 0x000fe4000001ff00 */
.L_x_2392:
[----:B------:R-:W-:Y:S05]  /*08c0*/  BSYNC B0 ;  /* 0x0000000000007941 */ /* 0x000fea0003800000 */
.L_x_2390:
[----:B------:R-:W-:Y:S01]  /*08d0*/  IMAD.MOV.U32 R8, RZ, RZ, c[0x0][0x258] ;  /* 0x00009600ff087624 */ /* 0x000fe200078e00ff */
[----:B------:R-:W-:Y:S01]  /*08e0*/  ULDC.64 UR38, c[0x2][0x0] ;  /* 0x0080000000267ab9 */ /* 0x000fe20000000a00 */
[----:B------:R-:W-:Y:S01]  /*08f0*/  BSSY B0, `(.L_x_2393) ;  /* 0x0000020000007945 */ /* 0x000fe20003800000 */
[----:B------:R-:W-:-:S02]  /*0900*/  ULDC.64 UR4, c[0x0][0x248] ;  /* 0x0000920000047ab9 */ /* 0x000fc40000000a00 */
[----:B------:R-:W-:Y:S01]  /*0910*/  ISETP.NE.AND P0, PT, R8, 0x2, PT ;  /* 0x000000020800780c */ /* 0x000fe20003f05270 */
[----:B------:R-:W-:Y:S02]  /*0920*/  UIMAD.WIDE.U32 UR38, UR8, UR4, UR38 ;  /* 0x00000004082672a5 */ /* 0x000fe4000f8e0026 */
[----:B------:R-:W-:-:S04]  /*0930*/  UIMAD UR4, UR8, UR5, URZ ;  /* 0x00000005080472a4 */ /* 0x000fc8000f8e023f */
[----:B------:R-:W-:-:S06]  /*0940*/  UIADD3 UR39, UR39, UR4, URZ ;  /* 0x0000000427277290 */ /* 0x000fcc000fffe03f */
[----:B------:R-:W-:Y:S05]  /*0950*/  @!P0 BRA `(.L_x_2394) ;  /* 0x0000007000008947 */ /* 0x000fea0003800000 */
[----:B------:R-:W-:Y:S01]  /*0960*/  CS2R R28, SRZ ;  /* 0x00000000001c7805 */ /* 0x000fe2000001ff00 */
[----:B------:R-:W-:Y:S01]  /*0970*/  CS2R R30, SRZ ;  /* 0x00000000001e7805 */ /* 0x000fe2000001ff00 */
[----:B------:R-:W-:Y:S05]  /*0980*/  @P5 BRA `(.L_x_2395) ;  /* 0x0000016000005947 */ /* 0x000fea0003800000 */
[----:B------:R-:W-:-:S04]  /*0990*/  IMAD.MOV.U32 R29, RZ, RZ, 0x4 ;  /* 0x00000004ff1d7424 */ /* 0x000fc800078e00ff */
[----:B------:R-:W-:-:S06]  /*09a0*/  IMAD.WIDE R28, R0, R29, c[0x0][0x178] ;  /* 0x00005e00001c7625 */ /* 0x000fcc00078e021d */
[----:B------:R-:W5:Y:S01]  /*09b0*/  LDG.E.128 R28, [R28.64] ;  /* 0x000000241c1c7981 */ /* 0x000f62000c1e1d00 */
[----:B------:R-:W-:Y:S05]  /*09c0*/  BRA `(.L_x_2395) ;  /* 0x0000012000007947 */ /* 0x000fea0003800000 */
.L_x_2394:
        /* <DEDUP_REMOVED lines=18> */
.L_x_2395:
[----:B------:R-:W-:Y:S05]  /*0af0*/  BSYNC B0 ;  /* 0x0000000000007941 */ /* 0x000fea0003800000 */
.L_x_2393:
[----:B------:R-:W-:Y:S01]  /*0b00*/  ULDC.64 UR4, c[0x0][0x1f8] ;  /* 0x00007e0000047ab9 */ /* 0x000fe20000000a00 */
[----:B------:R-:W-:Y:S01]  /*0b10*/  ISETP.GE.AND P0, PT, R16, 0x20, PT ;  /* 0x000000201000780c */ /* 0x000fe20003f06270 */
[----:B------:R-:W-:Y:S01]  /*0b20*/  UISETP.NE.U32.AND UP0, UPT, URZ, UR4, UPT ;  /* 0x000000043f00728c */ /* 0x000fe2000bf05070 */
[----:B------:R-:W-:Y:S01]  /*0b30*/  ISETP.EQ.U32.AND P2, PT, RZ, c[0x0][0x240], PT ;  /* 0x00009000ff007a0c */ /* 0x000fe20003f42070 */
[----:B------:R-:W-:Y:S01]  /*0b40*/  CS2R R24, SRZ ;  /* 0x0000000000187805 */ /* 0x000fe2000001ff00 */
[----:B------:R-:W-:Y:S01]  /*0b50*/  ISETP.EQ.U32.AND P1, PT, RZ, c[0x0][0x170], PT ;  /* 0x00005c00ff007a0c */ /* 0x000fe20003f22070 */
[----:B------:R-:W-:Y:S01]  /*0b60*/  UISETP.NE.AND.EX UP0, UPT, URZ, UR5, UPT, UP0 ;  /* 0x000000053f00728c */ /* 0x000fe2000bf05300 */
[----:B------:R-:W-:Y:S01]  /*0b70*/  ISETP.EQ.OR.EX P2, PT, RZ, c[0x0][0x244], P0, P2 ;  /* 0x00009100ff007a0c */ /* 0x000fe20000742720 */
[----:B------:R-:W-:Y:S01]  /*0b80*/  CS2R R26, SRZ ;  /* 0x00000000001a7805 */ /* 0x000fe2000001ff00 */
[----:B------:R-:W-:Y:S01]  /*0b90*/  ISETP.EQ.U32.AND P3, PT, RZ, c[0x0][0x180], PT ;  /* 0x00006000ff007a0c */ /* 0x000fe20003f62070 */
[----:B------:R-:W-:Y:S01]  /*0ba0*/  ULDC.64 UR4, c[0x0][0x1f8] ;  /* 0x00007e0000047ab9 */ /* 0x000fe20000000a00 */
[----:B------:R-:W-:-:S02]  /*0bb0*/  ISETP.EQ.OR.EX P1, PT, RZ, c[0x0][0x174], P5, P1 ;  /* 0x00005d00ff007a0c */ /* 0x000fc40002f22710 */
[----:B------:R-:W-:Y:S02]  /*0bc0*/  ISETP.EQ.OR.EX P3, PT, RZ, c[0x0][0x184], P5, P3 ;  /* 0x00006100ff007a0c */ /* 0x000fe40002f62730 */
[----:B------:R-:W-:Y:S02]  /*0bd0*/  PLOP3.LUT P4, PT, PT, PT, UP0, 0x80, 0x0 ;  /* 0x000000000000781c */ /* 0x000fe40003f8f008 */
[----:B------:R-:W-:Y:S02]  /*0be0*/  @UP0 UMOV UR7, 0x4 ;  /* 0x0000000400070882 */ /* 0x000fe40000000000 */
[----:B------:R-:W-:Y:S02]  /*0bf0*/  @UP0 UIMAD.WIDE UR6, UR6, UR7, UR4 ;  /* 0x00000007060602a5 */ /* 0x000fe4000f8e0204 */
[----:B------:R-:W-:Y:S02]  /*0c00*/  VOTEU.ALL UP0, P2 ;  /* 0x00000000003f7886 */ /* 0x000fe40001000000 */
[----:B------:R-:W-:Y:S01]  /*0c10*/  ULDC UR4, c[0x0][0x1d8] ;  /* 0x0000760000047ab9 */ /* 0x000fe20000000800 */
[----:B------:R-:W-:Y:S01]  /*0c20*/  @!P1 MOV R8, 0x4 ;  /* 0x0000000400089802 */ /* 0x000fe20000000f00 */
[----:B------:R-:W-:Y:S01]  /*0c30*/  CS2R R20, SRZ ;  /* 0x0000000000147805 */ /* 0x000fe2000001ff00 */
[----:B-1----:R-:W-:Y:S01]  /*0c40*/  @!UP0 UIMAD UR4, UR40, UR4, UR49 ;  /* 0x00000004280482a4 */ /* 0x002fe2000f8e0231 */
[----:B------:R-:W-:Y:S01]  /*0c50*/  @!P3 IMAD.MOV.U32 R10, RZ, RZ, 0x4 ;  /* 0x00000004ff0ab424 */ /* 0x000fe200078e00ff */
[----:B------:R-:W-:Y:S01]  /*0c60*/  CS2R R22, SRZ ;  /* 0x0000000000167805 */ /* 0x000fe2000001ff00 */
[----:B------:R-:W-:-:S04]  /*0c70*/  @!P1 IMAD.WIDE R8, R3, R8, c[0x0][0x170] ;  /* 0x00005c0003089625 */ /* 0x000fc800078e0208 */
[----:B------:R-:W-:Y:S01]  /*0c80*/  IMAD.U32 R0, RZ, RZ, UR4 ;  /* 0x00000004ff007e24 */ /* 0x000fe2000f8e00ff */
[----:B------:R0:W2:Y:S01]  /*0c90*/  @!P1 LDG.E.128 R24, [R8.64] ;  /* 0x0000002408189981 */ /* 0x0000a2000c1e1d00 */
[----:B------:R-:W-:Y:S02]  /*0ca0*/  @!P2 IMAD.MOV.U32 R15, RZ, RZ, 0x4 ;  /* 0x00000004ff0fa424 */ /* 0x000fe400078e00ff */
[----:B------:R-:W-:-:S04]  /*0cb0*/  @!P3 IMAD.WIDE R10, R3, R10, c[0x0][0x180] ;  /* 0x00006000030ab625 */ /* 0x000fc800078e020a */
[----:B------:R-:W-:Y:S01]  /*0cc0*/  @!P2 IMAD R0, R0, 0x80, R17 ;  /* 0x000000800000a824 */ /* 0x000fe200078e0211 */
[----:B------:R-:W3:Y:S01]  /*0cd0*/  @!P3 LDG.E.128 R20, [R10.64] ;  /* 0x000000240a14b981 */ /* 0x000ee2000c1e1d00 */
[----:B------:R-:W-:Y:S02]  /*0ce0*/  IMAD.U32 R12, RZ, RZ, UR6 ;  /* 0x00000006ff0c7e24 */ /* 0x000fe4000f8e00ff */
[----:B------:R-:W-:Y:S02]  /*0cf0*/  IMAD.U32 R13, RZ, RZ, UR7 ;  /* 0x00000007ff0d7e24 */ /* 0x000fe4000f8e00ff */
[----:B0-----:R-:W-:-:S03]  /*0d00*/  @!P2 IMAD.WIDE R8, R0, R15, c[0x0][0x230] ;  /* 0x00008c000008a625 */ /* 0x001fc600078e020f */
[----:B------:R0:W4:Y:S04]  /*0d10*/  @P4 LDG.E R18, [R12.64] ;  /* 0x000000240c124981 */ /* 0x000128000c1e1900 */
[----:B0-----:R-:W4:Y:S01]  /*0d20*/  @!P2 LDG.E.128 R12, [R8.64] ;  /* 0x00000024080ca981 */ /* 0x001f22000c1e1d00 */
[----:B------:R-:W-:Y:S02]  /*0d30*/  ULDC.U8 UR4, c[0x0][0x1e4] ;  /* 0x0000790000047ab9 */ /* 0x000fe40000000000 */
[----:B------:R-:W-:Y:S01]  /*0d40*/  UISETP.NE.AND UP0, UPT, UR4, URZ, UPT ;  /* 0x0000003f0400728c */ /* 0x000fe2000bf05270 */
[----:B------:R-:W-:-:S05]  /*0d50*/  ISETP.LT.AND P3, PT, RZ, c[0x0][0x1e0], PT ;  /* 0x00007800ff007a0c */ /* 0x000fca0003f61270 */
[----:B------:R-:W-:Y:S01]  /*0d60*/  PLOP3.LUT P1, PT, PT, PT, UP0, 0x80, 0x0 ;  /* 0x000000000000781c */ /* 0x000fe20003f2f008 */
[----:B------:R-:W-:Y:S01]  /*0d70*/  UMOV UR41, URZ ;  /* 0x0000003f00297c82 */ /* 0x000fe20008000000 */
[----:B--2--5:R-:W-:Y:S02]  /*0d80*/  FADD.FTZ R24, R24, R4 ;  /* 0x0000000418187221 */ /* 0x024fe40000010000 */
[----:B------:R-:W-:Y:S02]  /*0d90*/  FADD.FTZ R25, R25, R5 ;  /* 0x0000000519197221 */ /* 0x000fe40000010000 */
[----:B------:R-:W-:Y:S02]  /*0da0*/  FADD.FTZ R26, R26, R6 ;  /* 0x000000061a1a7221 */ /* 0x000fe40000010000 */
[----:B---3--:R-:W-:Y:S02]  /*0db0*/  FADD.FTZ R28, R20, R28 ;  /* 0x0000001c141c7221 */ /* 0x008fe40000010000 */
[----:B------:R-:W-:-:S02]  /*0dc0*/  FADD.FTZ R29, R21, R29 ;  /* 0x0000001d151d7221 */ /* 0x000fc40000010000 */
[----:B------:R-:W-:Y:S02]  /*0dd0*/  FADD.FTZ R30, R22, R30 ;  /* 0x0000001e161e7221 */ /* 0x000fe40000010000 */
[----:B------:R-:W-:Y:S01]  /*0de0*/  FADD.FTZ R31, R23, R31 ;  /* 0x0000001f171f7221 */ /* 0x000fe20000010000 */
[----:B----4-:R0:W1:Y:S01]  /*0df0*/  @P4 R2UR UR41, R18 ;  /* 0x00000000122943c2 */ /* 0x01006200000e0000 */
[----:B------:R-:W-:Y:S02]  /*0e00*/  FADD.FTZ R27, R27, R7 ;  /* 0x000000071b1b7221 */ /* 0x000fe40000010000 */
[----:B------:R-:W-:Y:S02]  /*0e10*/  @!P2 FMUL.FTZ R28, R28, R12 ;  /* 0x0000000c1c1ca220 */ /* 0x000fe40000410000 */
[----:B------:R-:W-:Y:S02]  /*0e20*/  @!P2 FMUL.FTZ R29, R29, R13 ;  /* 0x0000000d1d1da220 */ /* 0x000fe40000410000 */
[----:B------:R-:W-:-:S02]  /*0e30*/  @!P2 FMUL.FTZ R30, R30, R14 ;  /* 0x0000000e1e1ea220 */ /* 0x000fc40000410000 */
[----:B------:R-:W-:Y:S01]  /*0e40*/  @!P2 FMUL.FTZ R31, R31, R15 ;  /* 0x0000000f1f1fa220 */ /* 0x000fe20000410000 */
[----:B------:R-:W-:Y:S05]  /*0e50*/  @!P1 BRA P3, `(.L_x_2396) ;  /* 0x0000095000009947 */ /* 0x000fea0001800000 */
[----:B0-----:R-:W-:Y:S02]  /*0e60*/  ULDC UR4, c[0x0][0x1e0] ;  /* 0x0000780000047ab9 */ /* 0x001fe40000000800 */
        /* <DEDUP_REMOVED lines=32> */
[----:B------:R-:W-:-:S04]  /*1070*/  P2R R33, PR, RZ, 0x2 ;  /* 0x00000002ff217803 */ /* 0x000fc80000000000 */
[----:B------:R-:W-:Y:S02]  /*1080*/  @!P3 IADD3 R23, -R23, RZ, RZ ;  /* 0x000000ff1717b210 */ /* 0x000fe40007ffe1ff */
        /* <DEDUP_REMOVED lines=23> */
.L_x_2398:
        /* <DEDUP_REMOVED lines=19> */
[----:B0-----:R0:W2:Y:S01]  /*1330*/  LDS R24, [R3.X4+0x210] ;  /* 0x0002100003187984 */ /* 0x0010a20000004800 */
[----:B------:R-:W-:Y:S01]  /*1340*/  LEA.HI R0, R3, R3, RZ, 0x1 ;  /* 0x0000000303007211 */ /* 0x000fe200078f08ff */
[----:B------:R-:W-:Y:S01]  /*1350*/  BSSY B1, `(.L_x_2401) ;  /* 0x0000037000017945 */ /* 0x000fe20003800000 */
[----:B------:R-:W-:Y:S01]  /*1360*/  LEA R22, R22, R19, 0x2 ;  /* 0x0000001316167211 */ /* 0x000fe200078e10ff */
[C---:B------:R-:W-:Y:S01]  /*1370*/  IMAD R21, R5.reuse, 0x4, R19 ;  /* 0x0000000405157824 */ /* 0x040fe200078e0213 */
[----:B------:R0:W3:Y:S01]  /*1380*/  LDS R26, [R3.X4+0x214] ;  /* 0x00021400031a7984 */ /* 0x0000e20000004800 */
[----:B------:R-:W-:Y:S02]  /*1390*/  IMAD.SHL.U32 R0, R0, 0x2, RZ ;  /* 0x0000000200007824 */ /* 0x000fe400078e00ff */
[----:B------:R-:W-:Y:S01]  /*13a0*/  IMAD R18, R5, 0x4, R22 ;  /* 0x0000000405127824 */ /* 0x000fe200078e0216 */
[----:B------:R0:W4:Y:S02]  /*13b0*/  LDS R25, [R22] ;  /* 0x0000000016197984 */ /* 0x0001240000000800 */
[----:B------:R-:W-:-:S02]  /*13c0*/  LOP3.LUT R8, R0, 0xfffffffc, RZ, 0xc0, !PT ;  /* 0xfffffffc00087812 */ /* 0x000fc400078ec0ff */
[----:B------:R0:W1:Y:S02]  /*13d0*/  LDS R27, [R22+0x4] ;  /* 0x00000400161b7984 */ /* 0x0000640000000800 */
[----:B------:R-:W-:Y:S02]  /*13e0*/  ISETP.GE.AND P0, PT, R8, c[0x0][0x1e0], PT ;  /* 0x0000780008007a0c */ /* 0x000fe40003f06270 */
[----:B------:R0:W0:Y:S04]  /*13f0*/  LDS R28, [R21] ;  /* 0x00000000151c7984 */ /* 0x0000280000000800 */
[----:B------:R0:W0:Y:S04]  /*1400*/  LDS R30, [R21+0x4] ;  /* 0x00000400151e7984 */ /* 0x0000280000000800 */
[----:B------:R0:W0:Y:S04]  /*1410*/  LDS R29, [R18] ;  /* 0x00000000121d7984 */ /* 0x0000280000000800 */
[----:B------:R0:W0:Y:S01]  /*1420*/  LDS R31, [R18+0x4] ;  /* 0x00000400121f7984 */ /* 0x0000220000000800 */
[----:B------:R-:W-:Y:S05]  /*1430*/  @P0 BRA `(.L_x_2402) ;  /* 0x0000028000000947 */ /* 0x000fea0003800000 */
[----:B0-----:R-:W0:Y:S01]  /*1440*/  I2F R3, c[0x0][0x1e0] ;  /* 0x0000780000037b06 */ /* 0x001e220000201400 */
[----:B------:R-:W-:Y:S01]  /*1450*/  IADD3 R5, R8, 0x2, RZ ;  /* 0x0000000208057810 */ /* 0x000fe20007ffe0ff */
[----:B------:R-:W-:-:S02]  /*1460*/  ULDC UR4, c[0x0][0x1ec] ;  /* 0x00007b0000047ab9 */ /* 0x000fc40000000800 */
[----:B-1----:R-:W-:-:S04]  /*1470*/  UIADD3 UR4, -UR41, UR4, URZ ;  /* 0x0000000429047290 */ /* 0x002fc8000fffe13f */
        /* <DEDUP_REMOVED lines=17> */
[----:B------:R-:W5:Y:S01]  /*1590*/  MUFU.COS R0, R12 ;  /* 0x0000000c00007308 */ /* 0x000f620000000000 */
[----:B0-----:R-:W-:-:S02]  /*15a0*/  FMUL.FTZ R5, R27, R7 ;  /* 0x000000071b057220 */ /* 0x001fc40000410000 */
[-C--:B------:R-:W-:Y:S02]  /*15b0*/  FMUL.FTZ R11, R31, R7.reuse ;  /* 0x000000071f0b7220 */ /* 0x080fe40000410000 */
[C---:B---3--:R-:W-:Y:S02]  /*15c0*/  FFMA.FTZ R6, R26.reuse, R8, -R5 ;  /* 0x000000081a067223 */ /* 0x048fe40000010805 */
[----:B------:R-:W-:Y:S02]  /*15d0*/  FMUL.FTZ R9, R26, R7 ;  /* 0x000000071a097220 */ /* 0x000fe40000410000 */
[----:B-1--4-:R-:W-:Y:S02]  /*15e0*/  FMUL.FTZ R5, R25, R3 ;  /* 0x0000000319057220 */ /* 0x012fe40000410000 */
[----:B------:R-:W-:Y:S02]  /*15f0*/  FMUL.FTZ R10, R30, R7 ;  /* 0x000000071e0a7220 */ /* 0x000fe40000410000 */
[----:B------:R-:W-:-:S02]  /*1600*/  FMUL.FTZ R7, R29, R3 ;  /* 0x000000031d077220 */ /* 0x000fc40000410000 */
[CC--:B--2---:R-:W-:Y:S02]  /*1610*/  FMUL.FTZ R4, R24.reuse, R3.reuse ;  /* 0x0000000318047220 */ /* 0x0c4fe40000410000 */
[----:B-----5:R-:W-:Y:S02]  /*1620*/  FFMA.FTZ R5, R24, R0, -R5 ;  /* 0x0000000018057223 */ /* 0x020fe40000010805 */
        /* <DEDUP_REMOVED lines=9> */
.L_x_2402:
[----:B------:R-:W-:Y:S05]  /*16c0*/  BSYNC B1 ;  /* 0x0000000000017941 */ /* 0x000fea0003800000 */
.L_x_2401:
[----:B0-----:R0:W-:Y:S04]  /*16d0*/  STS [R21], R28 ;  /* 0x0000001c15007388 */ /* 0x0011e80000000800 */
[----:B------:R0:W-:Y:S04]  /*16e0*/  STS [R21+0x4], R30 ;  /* 0x0000041e15007388 */ /* 0x0001e80000000800 */
[----:B------:R0:W-:Y:S04]  /*16f0*/  STS [R18], R29 ;  /* 0x0000001d12007388 */ /* 0x0001e80000000800 */
[----:B------:R0:W-:Y:S04]  /*1700*/  STS [R18+0x4], R31 ;  /* 0x0000041f12007388 */ /* 0x0001e80000000800 */
[----:B--2---:R0:W-:Y:S04]  /*1710*/  STS [R19], R24 ;  /* 0x0000001813007388 */ /* 0x0041e80000000800 */
[----:B---3--:R0:W-:Y:S04]  /*1720*/  STS [R19+0x4], R26 ;  /* 0x0000041a13007388 */ /* 0x0081e80000000800 */
[----:B----4-:R0:W-:Y:S04]  /*1730*/  STS [R22], R25 ;  /* 0x0000001916007388 */ /* 0x0101e80000000800 */
[----:B-1----:R0:W-:Y:S02]  /*1740*/  STS [R22+0x4], R27 ;  /* 0x0000041b16007388 */ /* 0x0021e40000000800 */
.L_x_2400:
[----:B------:R-:W-:Y:S05]  /*1750*/  BSYNC B0 ;  /* 0x0000000000007941 */ /* 0x000fea0003800000 */
.L_x_2399:
[----:B------:R-:W-:Y:S06]  /*1760*/  BAR.SYNC.DEFER_BLOCKING 0x0 ;  /* 0x0000000000007b1d */ /* 0x000fec0000010000 */
[----:B0-----:R0:W2:Y:S04]  /*1770*/  @P6 LDS.128 R24, [R14] ;  /* 0x000000000e186984 */ /* 0x0010a80000000c00 */
[----:B------:R0:W3:Y:S04]  /*1780*/  @P6 LDS.128 R28, [R15] ;  /* 0x000000000f1c6984 */ /* 0x0000e80000000c00 */
[----:B------:R-:W-:Y:S06]  /*1790*/  BAR.SYNC.DEFER_BLOCKING 0x0 ;  /* 0x0000000000007b1d */ /* 0x000fec0000010000 */
[----:B------:R-:W-:Y:S05]  /*17a0*/  BRA `(.L_x_2397) ;  /* 0x000002c000007947 */ /* 0x000fea0003800000 */
.L_x_2396:
[----:B0-----:R-:W-:Y:S01]  /*17b0*/  ISETP.GE.AND P0, PT, R17, c[0x0][0x1e0], PT ;  /* 0x0000780011007a0c */ /* 0x001fe20003f06270 */
[----:B------:R-:W-:-:S12]  /*17c0*/  BSSY B0, `(.L_x_2397) ;  /* 0x000002a000007945 */ /* 0x000fd80003800000 */
[----:B------:R-:W-:Y:S05]  /*17d0*/  @P0 BRA `(.L_x_2403) ;  /* 0x0000028000000947 */ /* 0x000fea0003800000 */
[----:B------:R-:W0:Y:S01]  /*17e0*/  I2F R7, c[0x0][0x1e0] ;  /* 0x0000780000077b06 */ /* 0x000e220000201400 */
[----:B------:R-:W-:Y:S01]  /*17f0*/  IADD3 R3, R17, 0x2, RZ ;  /* 0x0000000211037810 */ /* 0x000fe20007ffe0ff */
[----:B------:R-:W-:Y:S02]  /*1800*/  ULDC UR4, c[0x0][0x1ec] ;  /* 0x00007b0000047ab9 */ /* 0x000fe40000000800 */
        /* <DEDUP_REMOVED lines=20> */
[-C--:B------:R-:W-:Y:S02]  /*1950*/  FMUL.FTZ R9, R31, R6.reuse ;  /* 0x000000061f097220 */ /* 0x080fe40000410000 */
[C---:B------:R-:W-:Y:S02]  /*1960*/  FFMA.FTZ R8, R26.reuse, R7, -R5 ;  /* 0x000000071a087223 */ /* 0x040fe40000010805 */
[----:B------:R-:W-:Y:S02]  /*1970*/  FMUL.FTZ R10, R26, R6 ;  /* 0x000000061a0a7220 */ /* 0x000fe40000410000 */
[----:B-1----:R-:W-:Y:S02]  /*1980*/  FMUL.FTZ R0, R25, R4 ;  /* 0x0000000419007220 */ /* 0x002fe40000410000 */
[----:B------:R-:W-:Y:S02]  /*1990*/  FMUL.FTZ R12, R30, R6 ;  /* 0x000000061e0c7220 */ /* 0x000fe40000410000 */
[----:B------:R-:W-:-:S02]  /*19a0*/  FMUL.FTZ R5, R29, R4 ;  /* 0x000000041d057220 */ /* 0x000fc40000410000 */
[CC--:B------:R-:W-:Y:S02]  /*19b0*/  FMUL.FTZ R6, R24.reuse, R4.reuse ;  /* 0x0000000418067220 */ /* 0x0c0fe40000410000 */
[----:B--2---:R-:W-:Y:S02]  /*19c0*/  FFMA.FTZ R0, R24, R3, -R0 ;  /* 0x0000000318007223 */ /* 0x004fe40000010800 */
        /* <DEDUP_REMOVED lines=9> */
.L_x_2403:
[----:B------:R-:W-:Y:S05]  /*1a60*/  BSYNC B0 ;  /* 0x0000000000007941 */ /* 0x000fea0003800000 */
.L_x_2397:
[----:B0-----:R-:W-:Y:S01]  /*1a70*/  ISETP.GT.AND P0, PT, R16, 0x1f, PT ;  /* 0x0000001f1000780c */ /* 0x001fe20003f04270 */
[----:B------:R-:W-:Y:S01]  /*1a80*/  BSSY B0, `(.L_x_2404) ;  /* 0x000001a000007945 */ /* 0x000fe20003800000 */
[----:B------:R-:W-:-:S11]  /*1a90*/  HFMA2.MMA R0, -RZ, RZ, 0, 0 ;  /* 0x00000000ff007435 */ /* 0x000fd600000001ff */
[----:B------:R-:W-:Y:S05]  /*1aa0*/  @P0 BRA `(.L_x_2405) ;  /* 0x0000017000000947 */ /* 0x000fea0003800000 */
[----:B------:R-:W-:Y:S01]  /*1ab0*/  IADD3 R17, R17, UR43, RZ ;  /* 0x0000002b11117c10 */ /* 0x000fe2000fffe0ff */
[----:B------:R-:W-:Y:S01]  /*1ac0*/  IMAD.SHL.U32 R0, R2, 0x4, RZ ;  /* 0x0000000402007824 */ /* 0x000fe200078e00ff */
[----:B--2---:R0:W-:Y:S01]  /*1ad0*/  STS.128 [R16.X16+0x10], R24 ;  /* 0x0000101810007388 */ /* 0x0041e2000000cc00 */
[----:B------:R-:W-:Y:S02]  /*1ae0*/  IMAD.MOV.U32 R5, RZ, RZ, 0x4 ;  /* 0x00000004ff057424 */ /* 0x000fe400078e00ff */
[----:B------:R-:W-:-:S04]  /*1af0*/  IMAD R0, R17, c[0x0][0x1d4], R0 ;  /* 0x0000750011007a24 */ /* 0x000fc800078e0200 */
[----:B------:R-:W-:-:S04]  /*1b00*/  IMAD.WIDE R4, R0, R5, c[0x0][0x198] ;  /* 0x0000660000047625 */ /* 0x000fc800078e0205 */
[----:B---3--:R-:W-:Y:S01]  /*1b10*/  FMUL.FTZ R0, R28, R24 ;  /* 0x000000181c007220 */ /* 0x008fe20000410000 */
[----:B------:R0:W-:Y:S03]  /*1b20*/  STG.E.128 [R4.64], R28 ;  /* 0x0000001c04007986 */ /* 0x0001e6000c101d24 */
[----:B------:R-:W-:-:S04]  /*1b30*/  FFMA.FTZ R3, R29, R25, R0 ;  /* 0x000000191d037223 */ /* 0x000fc80000010000 */
[----:B------:R-:W-:-:S04]  /*1b40*/  FFMA.FTZ R0, R30, R26, R3 ;  /* 0x0000001a1e007223 */ /* 0x000fc80000010003 */
[----:B------:R-:W-:Y:S01]  /*1b50*/  FFMA.FTZ R3, R31, R27, R0 ;  /* 0x0000001b1f037223 */ /* 0x000fe20000010000 */
[----:B------:R-:W-:Y:S05]  /*1b60*/  BRA.DIV ~URZ, `(.L_x_2406) ;  /* 0x000049527f007947 */ /* 0x000fea000b800000 */
[----:B------:R2:W3:Y:S02]  /*1b70*/  SHFL.BFLY PT, R0, R3, 0x10, 0x1f ;  /* 0x0e001f0003007f89 */ /* 0x0004e400000e0000 */
.L_x_2453:
[----:B---3--:R-:W-:Y:S01]  /*1b80*/  FADD.FTZ R7, R3, R0 ;  /* 0x0000000003077221 */ /* 0x008fe20000010000 */
[----:B------:R-:W-:Y:S05]  /*1b90*/  BRA.DIV ~URZ, `(.L_x_2407) ;  /* 0x000049a27f007947 */ /* 0x000fea000b800000 */
[----:B------:R-:W3:Y:S02]  /*1ba0*/  SHFL.BFLY PT, R0, R7, 0x8, 0x1f ;  /* 0x0d001f0007007f89 */ /* 0x000ee400000e0000 */
[----:B---3--:R-:W-:-:S05]  /*1bb0*/  FADD.FTZ R0, R7, R0 ;  /* 0x0000000007007221 */ /* 0x008fca0000010000 */
[----:B--2---:R-:W2:Y:S02]  /*1bc0*/  SHFL.BFLY PT, R3, R0, 0x4, 0x1f ;  /* 0x0c801f0000037f89 */ /* 0x004ea400000e0000 */
[----:B--2---:R-:W-:-:S05]  /*1bd0*/  FADD.FTZ R3, R0, R3 ;  /* 0x0000000300037221 */ /* 0x004fca0000010000 */
[----:B0-----:R-:W0:Y:S02]  /*1be0*/  SHFL.BFLY PT, R4, R3, 0x2, 0x1f ;  /* 0x0c401f0003047f89 */ /* 0x001e2400000e0000 */
[----:B0-----:R-:W-:-:S05]  /*1bf0*/  FADD.FTZ R4, R3, R4 ;  /* 0x0000000403047221 */ /* 0x001fca0000010000 */
[----:B------:R0:W2:Y:S02]  /*1c00*/  SHFL.BFLY PT, R5, R4, 0x1, 0x1f ;  /* 0x0c201f0004057f89 */ /* 0x0000a400000e0000 */
.L_x_2454:
[----:B--2---:R-:W-:Y:S02]  /*1c10*/  FADD.FTZ R0, R5, R4 ;  /* 0x0000000405007221 */ /* 0x004fe40000010000 */
.L_x_2405:
[----:B------:R-:W-:Y:S05]  /*1c20*/  BSYNC B0 ;  /* 0x0000000000007941 */ /* 0x000fea0003800000 */
.L_x_2404:
[----:B------:R-:W-:Y:S01]  /*1c30*/  ISETP.NE.AND P0, PT, R16, RZ, PT ;  /* 0x000000ff1000720c */ /* 0x000fe20003f05270 */
[----:B------:R-:W-:-:S05]  /*1c40*/  IMAD.U32 R3, RZ, RZ, UR45 ;  /* 0x0000002dff037e24 */ /* 0x000fca000f8e00ff */
[----:B------:R-:W-:-:S04]  /*1c50*/  IADD3 R3, -R3, UR42, RZ ;  /* 0x0000002a03037c10 */ /* 0x000fc8000fffe1ff */
[----:B------:R-:W-:-:S03]  /*1c60*/  LEA R8, R3, 0x210, 0x2 ;  /* 0x0000021003087811 */ /* 0x000fc600078e10ff */
[----:B------:R-:W-:Y:S01]  /*1c70*/  @P0 IMAD.MOV.U32 R7, RZ, RZ, -0x800001 ;  /* 0xff7fffffff070424 */ /* 0x000fe200078e00ff */
[----:B------:R-:W-:Y:S05]  /*1c80*/  @P0 BRA `(.L_x_2408) ;  /* 0x0000010000000947 */ /* 0x000fea0003800000 */
[----:B------:R-:W-:Y:S01]  /*1c90*/  ISETP.NE.U32.AND P0, PT, RZ, c[0x0][0x218], PT ;  /* 0x00008600ff007a0c */ /* 0x000fe20003f05070 */
[----:B------:R-:W-:-:S03]  /*1ca0*/  FMUL.FTZ R7, R0, c[0x0][0x1f0] ;  /* 0x00007c0000077a20 */ /* 0x000fc60000410000 */
[----:B------:R-:W-:-:S13]  /*1cb0*/  ISETP.NE.AND.EX P0, PT, RZ, c[0x0][0x21c], PT, P0 ;  /* 0x00008700ff007a0c */ /* 0x000fda0003f05300 */
        /* <DEDUP_REMOVED lines=10> */
[----:B------:R-:W4:Y:S02]  /*1d60*/  LDG.E R4, [R4.64] ;  /* 0x0000002404047981 */ /* 0x000f24000c1e1900 */
[----:B----4-:R-:W-:-:S05]  /*1d70*/  FADD.FTZ R7, R7, R4 ;  /* 0x0000000407077221 */ /* 0x010fca0000010000 */
.L_x_2409:
[----:B------:R4:W-:Y:S02]  /*1d80*/  STS [R8], R7 ;  /* 0x0000000708007388 */ /* 0x0009e40000000800 */
.L_x_2408:
[----:B------:R-:W-:Y:S02]  /*1d90*/  WARPSYNC 0xffffffff ;  /* 0xffffffff00007948 */ /* 0x000fe40003800000 */
[----:B------:R-:W-:Y:S01]  /*1da0*/  IADD3 R0, R3, 0x7, RZ ;  /* 0x0000000703007810 */ /* 0x000fe20007ffe0ff */
[----:B------:R-:W-:Y:S01]  /*1db0*/  ULDC UR4, c[0x0][0x1d0] ;  /* 0x0000740000047ab9 */ /* 0x000fe20000000800 */
[----:B------:R-:W-:Y:S01]  /*1dc0*/  SHF.R.S32.HI R3, RZ, 0x1f, R16 ;  /* 0x0000001fff037819 */ /* 0x000fe20000011410 */
[----:B------:R-:W-:Y:S01]  /*1dd0*/  UIMAD UR46, UR46, UR4, UR49 ;  /* 0x000000042e2e72a4 */ /* 0x000fe2000f8e0231 */
[----:B------:R-:W-:Y:S01]  /*1de0*/  SHF.R.S32.HI R5, RZ, 0x1f, R0 ;  /* 0x0000001fff057819 */ /* 0x000fe20000011400 */
[----:B------:R-:W-:Y:S01]  /*1df0*/  BAR.SYNC.DEFER_BLOCKING 0x0 ;  /* 0x0000000000007b1d */ /* 0x000fe20000010000 */
[----:B------:R-:W-:Y:S01]  /*1e00*/  LEA.HI R3, R3, R16, RZ, 0x2 ;  /* 0x0000001003037211 */ /* 0x000fe200078f10ff */
[----:B------:R-:W-:Y:S01]  /*1e10*/  USHF.L.U32 UR46, UR46, 0x7, URZ ;  /* 0x000000072e2e7899 */ /* 0x000fe2000800063f */
[----:B------:R-:W-:-:S02]  /*1e20*/  LEA.HI R5, R5, R0, RZ, 0x3 ;  /* 0x0000000005057211 */ /* 0x000fc400078f18ff */
[----:B------:R-:W-:Y:S01]  /*1e30*/  LEA.HI.SX32 R53, R3, UR45, 0x1e ;  /* 0x0000002d03357c11 */ /* 0x000fe2000f8ff2ff */
[----:B------:R-:W-:Y:S01]  /*1e40*/  BSSY B0, `(.L_x_2410) ;  /* 0x00001f7000007945 */ /* 0x000fe20003800000 */
[----:B------:R-:W-:-:S04]  /*1e50*/  LOP3.LUT R5, R5, 0xfffffff8, RZ, 0xc0, !PT ;  /* 0xfffffff805057812 */ /* 0x000fc800078ec0ff */
[----:B------:R-:W-:-:S04]  /*1e60*/  IADD3 R9, R5, UR45, RZ ;  /* 0x0000002d05097c10 */ /* 0x000fc8000fffe0ff */
[----:B------:R-:W-:-:S13]  /*1e70*/  ISETP.GE.AND P0, PT, R53, R9, PT ;  /* 0x000000093500720c */ /* 0x000fda0003f06270 */
[----:B------:R-:W-:Y:S05]  /*1e80*/  @P0 BRA `(.L_x_2411) ;  /* 0x00001f2000000947 */ /* 0x000fea0003800000 */
[----:B------:R-:W-:Y:S01]  /*1e90*/  LOP3.LUT R3, R3, 0xfffffffc, RZ, 0xc0, !PT ;  /* 0xfffffffc03037812 */ /* 0x000fe200078ec0ff */
[----:B------:R-:W-:Y:S02]  /*1ea0*/  IMAD.U32 R0, RZ, RZ, UR46 ;  /* 0x0000002eff007e24 */ /* 0x000fe4000f8e00ff */
[----:B------:R-:W-:Y:S01]  /*1eb0*/  IMAD.MOV.U32 R54, RZ, RZ, c[0x0][0x1e8] ;  /* 0x00007a00ff367624 */ /* 0x000fe200078e00ff */
[----:B------:R-:W-:Y:S01]  /*1ec0*/  IADD3 R3, -R3, R16, RZ ;  /* 0x0000001003037210 */ /* 0x000fe20007ffe1ff */
[----:B------:R-:W-:Y:S02]  /*1ed0*/  IMAD.U32 R52, RZ, RZ, UR49 ;  /* 0x00000031ff347e24 */ /* 0x000fe4000f8e00ff */
[----:B------:R-:W-:Y:S01]  /*1ee0*/  IMAD.MOV.U32 R5, RZ, RZ, c[0x0][0x220] ;  /* 0x00008800ff057624 */ /* 0x000fe200078e00ff */
[----:B------:R-:W-:Y:S01]  /*1ef0*/  IADD3 R54, R54, c[0x0][0x210], RZ ;  /* 0x0000840036367a10 */ /* 0x000fe20007ffe0ff */
[----:B------:R0:W4:Y:S01]  /*1f00*/  LDS R10, [R3.X4+0x10] ;  /* 0x00001000030a7984 */ /* 0x0001220000004800 */
[----:B------:R-:W-:-:S02]  /*1f10*/  IMAD R43, R0, c[0x0][0x1d4], R3 ;  /* 0x00007500002b7a24 */ /* 0x000fc400078e0203 */
[----:B------:R-:W-:Y:S01]  /*1f20*/  IMAD.MOV.U32 R44, RZ, RZ, 0x4 ;  /* 0x00000004ff2c7424 */ /* 0x000fe200078e00ff */
[----:B------:R0:W3:Y:S01]  /*1f30*/  LDS R11, [R3.X4+0x20] ;  /* 0x00002000030b7984 */ /* 0x0000e20000004800 */
[----:B------:R-:W-:Y:S01]  /*1f40*/  IMAD.U32 R45, RZ, RZ, UR49 ;  /* 0x00000031ff2d7e24 */ /* 0x000fe2000f8e00ff */
[----:B------:R-:W-:Y:S01]  /*1f50*/  SHF.R.S32.HI R55, RZ, 0x1f, R43 ;  /* 0x0000001fff377819 */ /* 0x000fe2000001142b */
[----:B------:R-:W-:Y:S01]  /*1f60*/  IMAD R52, R52, R5, UR42 ;  /* 0x0000002a34347e24 */ /* 0x000fe2000f8e0205 */
[----:B------:R0:W2:Y:S01]  /*1f70*/  LDS R12, [R3.X4+0x30] ;  /* 0x00003000030c7984 */ /* 0x0000a20000004800 */
[----:B------:R-:W-:-:S03]  /*1f80*/  IMAD.WIDE R44, R44, R45, c[0x0][0x228] ;  /* 0x00008a002c2c7625 */ /* 0x000fc600078e022d */
        /* <DEDUP_REMOVED lines=10> */
[----:B--2---:R2:W0:Y:S04]  /*2030*/  LDS R24, [R3.X4+0xe0] ;  /* 0x0000e00003187984 */ /* 0x0044280000004800 */
[----:B------:R2:W0:Y:S04]  /*2040*/  LDS R25, [R3.X4+0xf0] ;  /* 0x0000f00003197984 */ /* 0x0004280000004800 */
[----:B------:R2:W0:Y:S04]  /*2050*/  LDS R26, [R3.X4+0x100] ;  /* 0x00010000031a7984 */ /* 0x0004280000004800 */
[----:B------:R2:W0:Y:S04]  /*2060*/  LDS R27, [R3.X4+0x110] ;  /* 0x00011000031b7984 */ /* 0x0004280000004800 */
[----:B---3--:R2:W3:Y:S04]  /*2070*/  LDS R28, [R3.X4+0x120] ;  /* 0x00012000031c7984 */ /* 0x0084e80000004800 */
        /* <DEDUP_REMOVED lines=13> */
[----:B-1-34-:R2:W0:Y:S02]  /*2150*/  LDS R42, [R3.X4+0x200] ;  /* 0x00020000032a7984 */ /* 0x01a4240000004800 */
.L_x_2416:
        /* <DEDUP_REMOVED lines=8> */
[----:B-1----:R-:W-:-:S05]  /*21e0*/  IADD3 R46, RZ, -R47, RZ ;  /* 0x8000002fff2e7210 */ /* 0x002fca0007ffe0ff */
        /* <DEDUP_REMOVED lines=17> */
[----:B------:R-:W3:Y:S04]  /*2300*/  @!P1 LDG.E R48, [R46.64] ;  /* 0x000000242e309981 */ /* 0x000ee8000c1e1900 */
[----:B------:R-:W4:Y:S04]  /*2310*/  @!P1 LDG.E R85, [R46.64] ;  /* 0x000000242e559981 */ /* 0x000f28000c1e1900 */
[----:B------:R-:W5:Y:S04]  /*2320*/  @!P1 LDG.E R87, [R46.64] ;  /* 0x000000242e579981 */ /* 0x000f68000c1e1900 */
[----:B--2---:R-:W2:Y:S04]  /*2330*/  @!P1 LDG.E R86, [R46.64] ;  /* 0x000000242e569981 */ /* 0x004ea8000c1e1900 */
[----:B------:R-:W2:Y:S01]  /*2340*/  @!P1 LDG.E R84, [R46.64] ;  /* 0x000000242e549981 */ /* 0x000ea2000c1e1900 */
[----:B------:R-:W-:-:S02]  /*2350*/  @!P1 SHF.L.U32 R49, R82, 0x2, RZ ;  /* 0x0000000252319819 */ /* 0x000fc400000006ff */
[----:B------:R-:W-:Y:S01]  /*2360*/  IADD3 R88, R82, c[0x0][0x1d4], RZ ;  /* 0x0000750052587a10 */ /* 0x000fe20007ffe0ff */
[----:B------:R-:W2:Y:S01]  /*2370*/  @!P1 LDG.E R89, [R46.64] ;  /* 0x000000242e599981 */ /* 0x000ea2000c1e1900 */
[----:B---3--:R-:W-:-:S04]  /*2380*/  @!P1 IMAD R48, R48, c[0x0][0x1d8], RZ ;  /* 0x0000760030309a24 */ /* 0x008fc800078e02ff */
[----:B------:R-:W-:Y:S02]  /*2390*/  @!P1 IMAD.SHL.U32 R48, R48, 0x80, RZ ;  /* 0x0000008030309824 */ /* 0x000fe400078e00ff */
[----:B----4-:R-:W-:Y:S02]  /*23a0*/  @!P1 IMAD R85, R85, c[0x0][0x1d8], RZ ;  /* 0x0000760055559a24 */ /* 0x010fe400078e02ff */
[----:B------:R-:W-:Y:S02]  /*23b0*/  @!P1 IMAD R48, R48, c[0x0][0x1d4], R49 ;  /* 0x0000750030309a24 */ /* 0x000fe400078e0231 */
[----:B------:R-:W-:-:S03]  /*23c0*/  @!P1 IMAD.SHL.U32 R85, R85, 0x80, RZ ;  /* 0x0000008055559824 */ /* 0x000fc600078e00ff */
[----:B------:R-:W-:-:S04]  /*23d0*/  @!P1 IADD3 R49, P0, R43, R48, RZ ;  /* 0x000000302b319210 */ /* 0x000fc80007f1e0ff */
[----:B------:R-:W-:Y:S02]  /*23e0*/  @!P1 LEA.HI.X.SX32 R48, R48, R55, 0x1, P0 ;  /* 0x0000003730309211 */ /* 0x000fe400000f0eff */
[----:B------:R-:W-:-:S04]  /*23f0*/  @!P1 LEA R50, P0, R49, c[0x0][0x198], 0x2 ;  /* 0x0000660031329a11 */ /* 0x000fc800078010ff */
[----:B------:R-:W-:Y:S01]  /*2400*/  @!P1 LEA.HI.X R51, R49, c[0x0][0x19c], R48, 0x2, P0 ;  /* 0x0000670031339a11 */ /* 0x000fe200000f1430 */
[----:B------:R-:W-:-:S04]  /*2410*/  @!P1 IMAD.SHL.U32 R48, R88, 0x4, RZ ;  /* 0x0000000458309824 */ /* 0x000fc800078e00ff */
[----:B------:R-:W-:Y:S01]  /*2420*/  @!P1 IMAD R48, R85, c[0x0][0x1d4], R48 ;  /* 0x0000750055309a24 */ /* 0x000fe200078e0230 */
[----:B------:R1:W3:Y:S04]  /*2430*/  @!P1 LDG.E R57, [R50.64] ;  /* 0x0000002432399981 */ /* 0x0002e8000c1e1900 */
[----:B------:R-:W-:Y:S01]  /*2440*/  @!P1 IADD3 R49, P0, R43, R48, RZ ;  /* 0x000000302b319210 */ /* 0x000fe20007f1e0ff */
[----:B------:R-:W4:Y:S03]  /*2450*/  @!P1 LDG.E R85, [R46.64] ;  /* 0x000000242e559981 */ /* 0x000f26000c1e1900 */
[----:B------:R-:W-:Y:S02]  /*2460*/  @!P1 LEA.HI.X.SX32 R90, R48, R55, 0x1, P0 ;  /* 0x00000037305a9211 */ /* 0x000fe400000f0eff */
[----:B------:R-:W-:-:S04]  /*2470*/  @!P1 LEA R48, P0, R49, c[0x0][0x198], 0x2 ;  /* 0x0000660031309a11 */ /* 0x000fc800078010ff */
[----:B------:R-:W-:Y:S02]  /*2480*/  @!P1 LEA.HI.X R49, R49, c[0x0][0x19c], R90, 0x2, P0 ;  /* 0x0000670031319a11 */ /* 0x000fe400000f145a */
[----:B------:R-:W3:Y:S01]  /*2490*/  @!P1 LDG.E R90, [R46.64] ;  /* 0x000000242e5a9981 */ /* 0x000ee2000c1e1900 */
[----:B------:R-:W-:Y:S01]  /*24a0*/  IADD3 R88, R88, c[0x0][0x1d4], RZ ;  /* 0x0000750058587a10 */ /* 0x000fe20007ffe0ff */
[----:B-----5:R-:W-:Y:S02]  /*24b0*/  @!P1 IMAD R87, R87, c[0x0][0x1d8], RZ ;  /* 0x0000760057579a24 */ /* 0x020fe400078e02ff */
[----:B--2---:R-:W-:Y:S01]  /*24c0*/  @!P1 IMAD R86, R86, c[0x0][0x1d8], RZ ;  /* 0x0000760056569a24 */ /* 0x004fe200078e02ff */
[C---:B------:R-:W-:Y:S01]  /*24d0*/  IADD3 R91, R88.reuse, c[0x0][0x1d4], RZ ;  /* 0x00007500585b7a10 */ /* 0x040fe20007ffe0ff */
[----:B-1----:R-:W-:Y:S01]  /*24e0*/  @!P1 IMAD.SHL.U32 R50, R88, 0x4, RZ ;  /* 0x0000000458329824 */ /* 0x002fe200078e00ff */
[----:B------:R1:W2:Y:S04]  /*24f0*/  @!P1 LDG.E R56, [R48.64] ;  /* 0x0000002430389981 */ /* 0x0002a8000c1e1900 */
[----:B------:R-:W5:Y:S01]  /*2500*/  @!P1 LDG.E R88, [R46.64] ;  /* 0x000000242e589981 */ /* 0x000f62000c1e1900 */
[----:B------:R-:W-:-:S04]  /*2510*/  @!P1 IMAD.SHL.U32 R87, R87, 0x80, RZ ;  /* 0x0000008057579824 */ /* 0x000fc800078e00ff */
[----:B------:R-:W-:Y:S02]  /*2520*/  @!P1 IMAD R50, R87, c[0x0][0x1d4], R50 ;  /* 0x0000750057329a24 */ /* 0x000fe400078e0232 */
[----:B------:R-:W-:Y:S02]  /*2530*/  @!P1 IMAD.SHL.U32 R86, R86, 0x80, RZ ;  /* 0x0000008056569824 */ /* 0x000fe400078e00ff */
[----:B------:R-:W-:Y:S01]  /*2540*/  @!P1 IMAD.SHL.U32 R51, R91, 0x4, RZ ;  /* 0x000000045b339824 */ /* 0x000fe200078e00ff */
[----:B-1----:R-:W-:-:S03]  /*2550*/  @!P1 IADD3 R49, P0, R43, R50, RZ ;  /* 0x000000322b319210 */ /* 0x002fc60007f1e0ff */
[----:B------:R-:W-:Y:S01]  /*2560*/  @!P1 IMAD R48, R86, c[0x0][0x1d4], R51 ;  /* 0x0000750056309a24 */ /* 0x000fe200078e0233 */
[----:B------:R-:W-:Y:S02]  /*2570*/  @!P1 LEA.HI.X.SX32 R50, R50, R55, 0x1, P0 ;  /* 0x0000003732329211 */ /* 0x000fe400000f0eff */
[----:B------:R-:W-:-:S04]  /*2580*/  @!P1 LEA R86, P0, R49, c[0x0][0x198], 0x2 ;  /* 0x0000660031569a11 */ /* 0x000fc800078010ff */
[----:B------:R-:W-:Y:S02]  /*2590*/  @!P1 LEA.HI.X R87, R49, c[0x0][0x19c], R50, 0x2, P0 ;  /* 0x0000670031579a11 */ /* 0x000fe400000f1432 */
[----:B------:R-:W-:Y:S01]  /*25a0*/  @!P1 IADD3 R49, P0, R43, R48, RZ ;  /* 0x000000302b319210 */ /* 0x000fe20007f1e0ff */
[----:B------:R-:W-:Y:S02]  /*25b0*/  @!P1 IMAD R84, R84, c[0x0][0x1d8], RZ ;  /* 0x0000760054549a24 */ /* 0x000fe400078e02ff */
[----:B------:R1:W2:Y:S01]  /*25c0*/  @!P1 LDG.E R59, [R86.64] ;  /* 0x00000024563b9981 */ /* 0x0002a2000c1e1900 */
[----:B------:R-:W-:Y:S02]  /*25d0*/  @!P1 LEA.HI.X.SX32 R48, R48, R55, 0x1, P0 ;  /* 0x0000003730309211 */ /* 0x000fe400000f0eff */
[----:B------:R-:W-:-:S04]  /*25e0*/  @!P1 LEA R50, P0, R49, c[0x0][0x198], 0x2 ;  /* 0x0000660031329a11 */ /* 0x000fc800078010ff */
[----:B------:R-:W-:Y:S02]  /*25f0*/  @!P1 LEA.HI.X R51, R49, c[0x0][0x19c], R48, 0x2, P0 ;  /* 0x0000670031339a11 */ /* 0x000fe400000f1430 */
[----:B------:R-:W-:Y:S01]  /*2600*/  @!P1 SHF.L.U32 R49, R84, 0x7, RZ ;  /* 0x0000000754319819 */ /* 0x000fe200000006ff */
[----:B-1----:R-:W2:Y:S04]  /*2610*/  @!P1 LDG.E R86, [R46.64] ;  /* 0x000000242e569981 */ /* 0x002ea8000c1e1900 */
[----:B------:R-:W2:Y:S04]  /*2620*/  @!P1 LDG.E R84, [R46.64] ;  /* 0x000000242e549981 */ /* 0x000ea8000c1e1900 */
[----:B------:R-:W2:Y:S01]  /*2630*/  @!P1 LDG.E R87, [R46.64] ;  /* 0x000000242e579981 */ /* 0x000ea2000c1e1900 */
[----:B------:R-:W-:-:S03]  /*2640*/  IADD3 R91, R91, c[0x0][0x1d4], RZ ;  /* 0x000075005b5b7a10 */ /* 0x000fc60007ffe0ff */
[----:B------:R1:W2:Y:S02]  /*2650*/  @!P1 LDG.E R58, [R50.64] ;  /* 0x00000024323a9981 */ /* 0x0002a4000c1e1900 */
[----:B------:R-:W-:-:S04]  /*2660*/  @!P1 IMAD.SHL.U32 R48, R91, 0x4, RZ ;  /* 0x000000045b309824 */ /* 0x000fc800078e00ff */
[----:B------:R-:W-:Y:S01]  /*2670*/  @!P1 IMAD R48, R49, c[0x0][0x1d4], R48 ;  /* 0x0000750031309a24 */ /* 0x000fe200078e0230 */
[----:B------:R-:W-:-:S04]  /*2680*/  IADD3 R91, R91, c[0x0][0x1d4], RZ ;  /* 0x000075005b5b7a10 */ /* 0x000fc80007ffe0ff */
[----:B------:R-:W-:Y:S01]  /*2690*/  @!P1 IADD3 R49, P0, R43, R48, RZ ;  /* 0x000000302b319210 */ /* 0x000fe20007f1e0ff */
[----:B-1----:R-:W-:-:S03]  /*26a0*/  @!P1 IMAD.SHL.U32 R50, R91, 0x4, RZ ;  /* 0x000000045b329824 */ /* 0x002fc600078e00ff */
[----:B------:R-:W-:Y:S02]  /*26b0*/  @!P1 LEA.HI.X.SX32 R92, R48, R55, 0x1, P0 ;  /* 0x00000037305c9211 */ /* 0x000fe400000f0eff */
[----:B------:R-:W-:Y:S02]  /*26c0*/  @!P1 LEA R48, P0, R49, c[0x0][0x198], 0x2 ;  /* 0x0000660031309a11 */ /* 0x000fe400078010ff */
[----:B------:R-:W-:Y:S02]  /*26d0*/  IADD3 R51, R91, c[0x0][0x1d4], RZ ;  /* 0x000075005b337a10 */ /* 0x000fe40007ffe0ff */
[----:B------:R-:W-:-:S03]  /*26e0*/  @!P1 LEA.HI.X R49, R49, c[0x0][0x19c], R92, 0x2, P0 ;  /* 0x0000670031319a11 */ /* 0x000fc600000f145c */
[----:B------:R-:W-:Y:S02]  /*26f0*/  @!P1 IMAD.SHL.U32 R51, R51, 0x4, RZ ;  /* 0x0000000433339824 */ /* 0x000fe400078e00ff */
[----:B------:R1:W2:Y:S01]  /*2700*/  @!P1 LDG.E R61, [R48.64] ;  /* 0x00000024303d9981 */ /* 0x0002a2000c1e1900 */
[----:B----4-:R-:W-:-:S04]  /*2710*/  @!P1 IMAD R85, R85, c[0x0][0x1d8], RZ ;  /* 0x0000760055559a24 */ /* 0x010fc800078e02ff */
[----:B------:R-:W-:-:S04]  /*2720*/  @!P1 IMAD.SHL.U32 R85, R85, 0x80, RZ ;  /* 0x0000008055559824 */ /* 0x000fc800078e00ff */
[----:B------:R-:W-:Y:S02]  /*2730*/  @!P1 IMAD R50, R85, c[0x0][0x1d4], R50 ;  /* 0x0000750055329a24 */ /* 0x000fe400078e0232 */
[----:B---3--:R-:W-:-:S03]  /*2740*/  @!P1 IMAD R90, R90, c[0x0][0x1d8], RZ ;  /* 0x000076005a5a9a24 */ /* 0x008fc600078e02ff */
[----:B-1----:R-:W-:Y:S01]  /*2750*/  @!P1 IADD3 R48, P0, R43, R50, RZ ;  /* 0x000000322b309210 */ /* 0x002fe20007f1e0ff */
[----:B------:R-:W-:-:S03]  /*2760*/  @!P1 IMAD.SHL.U32 R90, R90, 0x80, RZ ;  /* 0x000000805a5a9824 */ /* 0x000fc600078e00ff */
[----:B------:R-:W-:Y:S01]  /*2770*/  @!P1 LEA.HI.X.SX32 R49, R50, R55, 0x1, P0 ;  /* 0x0000003732319211 */ /* 0x000fe200000f0eff */
[----:B------:R-:W-:Y:S01]  /*2780*/  @!P1 IMAD R90, R90, c[0x0][0x1d4], R51 ;  /* 0x000075005a5a9a24 */ /* 0x000fe200078e0233 */
[----:B------:R-:W-:-:S04]  /*2790*/  @!P1 LEA R50, P0, R48, c[0x0][0x198], 0x2 ;  /* 0x0000660030329a11 */ /* 0x000fc800078010ff */
[----:B------:R-:W-:Y:S02]  /*27a0*/  @!P1 LEA.HI.X R51, R48, c[0x0][0x19c], R49, 0x2, P0 ;  /* 0x0000670030339a11 */ /* 0x000fe400000f1431 */
[----:B------:R-:W-:Y:S01]  /*27b0*/  @!P1 IADD3 R49, P0, R43, R90, RZ ;  /* 0x0000005a2b319210 */ /* 0x000fe20007f1e0ff */
[----:B------:R-:W-:Y:S02]  /*27c0*/  IMAD.MOV.U32 R85, RZ, RZ, c[0x0][0x1d4] ;  /* 0x00007500ff557624 */ /* 0x000fe400078e00ff */
[----:B-----5:R-:W-:Y:S01]  /*27d0*/  @!P1 IMAD R88, R88, c[0x0][0x1d8], RZ ;  /* 0x0000760058589a24 */ /* 0x020fe200078e02ff */
[----:B------:R-:W-:Y:S01]  /*27e0*/  @!P1 LEA.HI.X.SX32 R90, R90, R55, 0x1, P0 ;  /* 0x000000375a5a9211 */ /* 0x000fe200000f0eff */
[----:B------:R1:W3:Y:S01]  /*27f0*/  @!P1 LDG.E R60, [R50.64] ;  /* 0x00000024323c9981 */ /* 0x0002e2000c1e1900 */
[----:B------:R-:W-:-:S04]  /*2800*/  @!P1 LEA R48, P0, R49, c[0x0][0x198], 0x2 ;  /* 0x0000660031309a11 */ /* 0x000fc800078010ff */
[----:B------:R-:W-:Y:S01]  /*2810*/  @!P1 LEA.HI.X R49, R49, c[0x0][0x19c], R90, 0x2, P0 ;  /* 0x0000670031319a11 */ /* 0x000fe200000f145a */
[----:B------:R-:W-:Y:S01]  /*2820*/  IMAD R90, R85, 0x7, R82 ;  /* 0x00000007555a7824 */ /* 0x000fe200078e0252 */
[----:B------:R-:W-:-:S03]  /*2830*/  @!P1 SHF.L.U32 R91, R88, 0x7, RZ ;  /* 0x00000007585b9819 */ /* 0x000fc600000006ff */
[C---:B------:R-:W-:Y:S01]  /*2840*/  @!P1 IMAD.SHL.U32 R88, R90.reuse, 0x4, RZ ;  /* 0x000000045a589824 */ /* 0x040fe200078e00ff */
[----:B------:R4:W5:Y:S03]  /*2850*/  @!P1 LDG.E R62, [R48.64] ;  /* 0x00000024303e9981 */ /* 0x000966000c1e1900 */
[----:B------:R-:W-:Y:S02]  /*2860*/  @!P1 IMAD R88, R91, c[0x0][0x1d4], R88 ;  /* 0x000075005b589a24 */ /* 0x000fe400078e0258 */
[----:B------:R-:W-:Y:S01]  /*2870*/  @!P1 IMAD R91, R89, c[0x0][0x1d8], RZ ;  /* 0x00007600595b9a24 */ /* 0x000fe200078e02ff */
[----:B------:R-:W-:Y:S02]  /*2880*/  IADD3 R89, R90, c[0x0][0x1d4], RZ ;  /* 0x000075005a597a10 */ /* 0x000fe40007ffe0ff */
[----:B------:R-:W3:Y:S01]  /*2890*/  @!P1 LDG.E R90, [R46.64] ;  /* 0x000000242e5a9981 */ /* 0x000ee2000c1e1900 */
[----:B------:R-:W-:Y:S01]  /*28a0*/  @!P1 IMAD.SHL.U32 R91, R91, 0x80, RZ ;  /* 0x000000805b5b9824 */ /* 0x000fe200078e00ff */
[----:B----4-:R-:W-:Y:S01]  /*28b0*/  @!P1 IADD3 R49, P0, R43, R88, RZ ;  /* 0x000000582b319210 */ /* 0x010fe20007f1e0ff */
[----:B-1----:R-:W-:-:S03]  /*28c0*/  @!P1 IMAD.SHL.U32 R50, R89, 0x4, RZ ;  /* 0x0000000459329824 */ /* 0x002fc600078e00ff */
[----:B------:R-:W-:Y:S01]  /*28d0*/  @!P1 LEA.HI.X.SX32 R88, R88, R55, 0x1, P0 ;  /* 0x0000003758589211 */ /* 0x000fe200000f0eff */
[----:B------:R-:W-:Y:S01]  /*28e0*/  @!P1 IMAD R48, R91, c[0x0][0x1d4], R50 ;  /* 0x000075005b309a24 */ /* 0x000fe200078e0232 */
[----:B------:R-:W-:-:S04]  /*28f0*/  @!P1 LEA R50, P0, R49, c[0x0][0x198], 0x2 ;  /* 0x0000660031329a11 */ /* 0x000fc800078010ff */
[----:B------:R-:W-:Y:S02]  /*2900*/  @!P1 LEA.HI.X R51, R49, c[0x0][0x19c], R88, 0x2, P0 ;  /* 0x0000670031339a11 */ /* 0x000fe400000f1458 */
[----:B------:R-:W-:Y:S01]  /*2910*/  @!P1 IADD3 R49, P0, R43, R48, RZ ;  /* 0x000000302b319210 */ /* 0x000fe20007f1e0ff */
[----:B--2---:R-:W-:Y:S01]  /*2920*/  @!P1 IMAD R84, R84, c[0x0][0x1d8], RZ ;  /* 0x0000760054549a24 */ /* 0x004fe200078e02ff */
[----:B------:R-:W-:Y:S01]  /*2930*/  IADD3 R89, R89, c[0x0][0x1d4], RZ ;  /* 0x0000750059597a10 */ /* 0x000fe20007ffe0ff */
[----:B------:R1:W2:Y:S01]  /*2940*/  @!P1 LDG.E R63, [R50.64] ;  /* 0x00000024323f9981 */ /* 0x0002a2000c1e1900 */
[----:B------:R-:W-:Y:S02]  /*2950*/  @!P1 LEA.HI.X.SX32 R88, R48, R55, 0x1, P0 ;  /* 0x0000003730589211 */ /* 0x000fe400000f0eff */
[----:B------:R-:W-:-:S04]  /*2960*/  @!P1 LEA R48, P0, R49, c[0x0][0x198], 0x2 ;  /* 0x0000660031309a11 */ /* 0x000fc800078010ff */
[----:B------:R-:W-:Y:S02]  /*2970*/  @!P1 LEA.HI.X R49, R49, c[0x0][0x19c], R88, 0x2, P0 ;  /* 0x0000670031319a11 */ /* 0x000fe400000f1458 */
[----:B------:R-:W4:Y:S01]  /*2980*/  @!P1 LDG.E R88, [R46.64] ;  /* 0x000000242e589981 */ /* 0x000f22000c1e1900 */
[----:B------:R-:W-:Y:S02]  /*2990*/  @!P1 IMAD.SHL.U32 R91, R84, 0x80, RZ ;  /* 0x00000080545b9824 */ /* 0x000fe400078e00ff */
[C---:B------:R-:W-:Y:S01]  /*29a0*/  @!P1 IMAD.SHL.U32 R84, R89.reuse, 0x4, RZ ;  /* 0x0000000459549824 */ /* 0x040fe200078e00ff */
[----:B------:R-:W-:Y:S01]  /*29b0*/  IADD3 R89, R89, c[0x0][0x1d4], RZ ;  /* 0x0000750059597a10 */ /* 0x000fe20007ffe0ff */
[----:B------:R-:W-:Y:S01]  /*29c0*/  @!P1 IMAD R86, R86, c[0x0][0x1d8], RZ ;  /* 0x0000760056569a24 */ /* 0x000fe200078e02ff */
[----:B------:R0:W2:Y:S01]  /*29d0*/  @!P1 LDG.E R64, [R48.64] ;  /* 0x0000002430409981 */ /* 0x0000a2000c1e1900 */
[----:B------:R-:W-:Y:S01]  /*29e0*/  @!P1 IMAD R87, R87, c[0x0][0x1d8], RZ ;  /* 0x0000760057579a24 */ /* 0x000fe200078e02ff */
[----:B-1----:R-:W-:Y:S01]  /*29f0*/  IADD3 R50, R89, c[0x0][0x1d4], RZ ;  /* 0x0000750059327a10 */ /* 0x002fe20007ffe0ff */
[----:B------:R-:W-:-:S02]  /*2a00*/  @!P1 IMAD.SHL.U32 R51, R86, 0x80, RZ ;  /* 0x0000008056339824 */ /* 0x000fc400078e00ff */
[----:B------:R-:W-:Y:S02]  /*2a10*/  @!P1 IMAD R84, R91, c[0x0][0x1d4], R84 ;  /* 0x000075005b549a24 */ /* 0x000fe400078e0254 */
[----:B------:R-:W-:Y:S02]  /*2a20*/  @!P1 IMAD.SHL.U32 R86, R87, 0x80, RZ ;  /* 0x0000008057569824 */ /* 0x000fe400078e00ff */
[----:B0-----:R-:W-:Y:S01]  /*2a30*/  @!P1 IMAD.SHL.U32 R48, R89, 0x4, RZ ;  /* 0x0000000459309824 */ /* 0x001fe200078e00ff */
[----:B------:R-:W-:Y:S01]  /*2a40*/  @!P1 SHF.L.U32 R49, R50, 0x2, RZ ;  /* 0x0000000232319819 */ /* 0x000fe200000006ff */
[----:B------:R-:W2:Y:S02]  /*2a50*/  @!P1 LDG.E R89, [R46.64] ;  /* 0x000000242e599981 */ /* 0x000ea4000c1e1900 */
[----:B------:R-:W-:Y:S02]  /*2a60*/  @!P1 IMAD R50, R51, c[0x0][0x1d4], R48 ;  /* 0x0000750033329a24 */ /* 0x000fe400078e0230 */
[----:B------:R-:W-:Y:S01]  /*2a70*/  @!P1 IMAD R48, R86, c[0x0][0x1d4], R49 ;  /* 0x0000750056309a24 */ /* 0x000fe200078e0231 */
[----:B------:R-:W-:-:S04]  /*2a80*/  @!P1 IADD3 R49, P0, R43, R84, RZ ;  /* 0x000000542b319210 */ /* 0x000fc80007f1e0ff */
[----:B------:R-:W-:Y:S02]  /*2a90*/  @!P1 LEA.HI.X.SX32 R84, R84, R55, 0x1, P0 ;  /* 0x0000003754549211 */ /* 0x000fe400000f0eff */
[----:B------:R-:W-:-:S04]  /*2aa0*/  @!P1 LEA R86, P0, R49, c[0x0][0x198], 0x2 ;  /* 0x0000660031569a11 */ /* 0x000fc800078010ff */
[----:B------:R-:W-:Y:S02]  /*2ab0*/  @!P1 LEA.HI.X R87, R49, c[0x0][0x19c], R84, 0x2, P0 ;  /* 0x0000670031579a11 */ /* 0x000fe400000f1454 */
[----:B------:R-:W2:Y:S01]  /*2ac0*/  @!P1 LDG.E R84, [R46.64] ;  /* 0x000000242e549981 */ /* 0x000ea2000c1e1900 */
[----:B------:R-:W-:Y:S01]  /*2ad0*/  @!P1 IADD3 R49, P0, R43, R50, RZ ;  /* 0x000000322b319210 */ /* 0x000fe20007f1e0ff */
[----:B------:R-:W-:Y:S02]  /*2ae0*/  IMAD R91, R85, 0xc, R82 ;  /* 0x0000000c555b7824 */ /* 0x000fe400078e0252 */
[----:B------:R3:W5:Y:S01]  /*2af0*/  @!P1 LDG.E R65, [R86.64] ;  /* 0x0000002456419981 */ /* 0x000762000c1e1900 */
[----:B------:R-:W-:Y:S02]  /*2b00*/  @!P1 LEA.HI.X.SX32 R92, R50, R55, 0x1, P0 ;  /* 0x00000037325c9211 */ /* 0x000fe400000f0eff */
[----:B------:R-:W-:-:S04]  /*2b10*/  @!P1 LEA R50, P0, R49, c[0x0][0x198], 0x2 ;  /* 0x0000660031329a11 */ /* 0x000fc800078010ff */
[----:B------:R-:W-:Y:S02]  /*2b20*/  @!P1 LEA.HI.X R51, R49, c[0x0][0x19c], R92, 0x2, P0 ;  /* 0x0000670031339a11 */ /* 0x000fe400000f145c */
[----:B------:R-:W-:-:S03]  /*2b30*/  @!P1 IADD3 R49, P0, R43, R48, RZ ;  /* 0x000000302b319210 */ /* 0x000fc60007f1e0ff */
[----:B------:R0:W5:Y:S01]  /*2b40*/  @!P1 LDG.E R66, [R50.64] ;  /* 0x0000002432429981 */ /* 0x000162000c1e1900 */
[----:B------:R-:W-:Y:S02]  /*2b50*/  @!P1 LEA.HI.X.SX32 R92, R48, R55, 0x1, P0 ;  /* 0x00000037305c9211 */ /* 0x000fe400000f0eff */
[----:B------:R-:W-:-:S04]  /*2b60*/  @!P1 LEA R48, P0, R49, c[0x0][0x198], 0x2 ;  /* 0x0000660031309a11 */ /* 0x000fc800078010ff */
[----:B------:R-:W-:-:S05]  /*2b70*/  @!P1 LEA.HI.X R49, R49, c[0x0][0x19c], R92, 0x2, P0 ;  /* 0x0000670031319a11 */ /* 0x000fca00000f145c */
[----:B------:R1:W5:Y:S01]  /*2b80*/  @!P1 LDG.E R67, [R48.64] ;  /* 0x0000002430439981 */ /* 0x000362000c1e1900 */
[----:B---3--:R-:W-:Y:S01]  /*2b90*/  @!P1 IMAD R86, R90, c[0x0][0x1d8], RZ ;  /* 0x000076005a569a24 */ /* 0x008fe200078e02ff */
[C---:B------:R-:W-:Y:S01]  /*2ba0*/  IADD3 R90, R91.reuse, c[0x0][0x1d4], RZ ;  /* 0x000075005b5a7a10 */ /* 0x040fe20007ffe0ff */
[----:B----4-:R-:W-:Y:S02]  /*2bb0*/  @!P1 IMAD R92, R88, c[0x0][0x1d8], RZ ;  /* 0x00007600585c9a24 */ /* 0x010fe400078e02ff */
[----:B------:R-:W3:Y:S02]  /*2bc0*/  @!P1 LDG.E R88, [R46.64] ;  /* 0x000000242e589981 */ /* 0x000ee4000c1e1900 */
[----:B------:R-:W-:Y:S02]  /*2bd0*/  @!P1 IMAD.SHL.U32 R93, R92, 0x80, RZ ;  /* 0x000000805c5d9824 */ /* 0x000fe400078e00ff */
[----:B------:R-:W-:-:S04]  /*2be0*/  @!P1 IMAD.SHL.U32 R92, R91, 0x4, RZ ;  /* 0x000000045b5c9824 */ /* 0x000fc800078e00ff */
[----:B------:R-:W-:-:S05]  /*2bf0*/  @!P1 IMAD R92, R93, c[0x0][0x1d4], R92 ;  /* 0x000075005d5c9a24 */ /* 0x000fca00078e025c */
[----:B0-----:R-:W-:-:S04]  /*2c00*/  @!P1 IADD3 R51, P0, R43, R92, RZ ;  /* 0x0000005c2b339210 */ /* 0x001fc80007f1e0ff */
[----:B------:R-:W-:Y:S02]  /*2c10*/  @!P1 LEA.HI.X.SX32 R92, R92, R55, 0x1, P0 ;  /* 0x000000375c5c9211 */ /* 0x000fe400000f0eff */
[----:B------:R-:W-:Y:S01]  /*2c20*/  @!P1 LEA R50, P0, R51, c[0x0][0x198], 0x2 ;  /* 0x0000660033329a11 */ /* 0x000fe200078010ff */
[----:B------:R-:W-:-:S03]  /*2c30*/  @!P1 IMAD.SHL.U32 R87, R90, 0x4, RZ ;  /* 0x000000045a579824 */ /* 0x000fc600078e00ff */
[----:B------:R-:W-:Y:S01]  /*2c40*/  @!P1 LEA.HI.X R51, R51, c[0x0][0x19c], R92, 0x2, P0 ;  /* 0x0000670033339a11 */ /* 0x000fe200000f145c */
[----:B------:R-:W-:Y:S01]  /*2c50*/  @!P1 IMAD.SHL.U32 R92, R86, 0x80, RZ ;  /* 0x00000080565c9824 */ /* 0x000fe200078e00ff */
[----:B------:R-:W-:Y:S01]  /*2c60*/  IADD3 R90, R90, c[0x0][0x1d4], RZ ;  /* 0x000075005a5a7a10 */ /* 0x000fe20007ffe0ff */
[----:B------:R-:W4:Y:S02]  /*2c70*/  @!P1 LDG.E R86, [R46.64] ;  /* 0x000000242e569981 */ /* 0x000f24000c1e1900 */
[----:B------:R-:W-:Y:S02]  /*2c80*/  @!P1 IMAD R92, R92, c[0x0][0x1d4], R87 ;  /* 0x000075005c5c9a24 */ /* 0x000fe400078e0257 */
[----:B------:R-:W5:Y:S03]  /*2c90*/  @!P1 LDG.E R87, [R46.64] ;  /* 0x000000242e579981 */ /* 0x000f66000c1e1900 */
[----:B-1----:R-:W-:Y:S01]  /*2ca0*/  @!P1 IADD3 R49, P0, R43, R92, RZ ;  /* 0x0000005c2b319210 */ /* 0x002fe20007f1e0ff */
[----:B--2---:R-:W-:Y:S01]  /*2cb0*/  @!P1 IMAD R84, R84, c[0x0][0x1d8], RZ ;  /* 0x0000760054549a24 */ /* 0x004fe200078e02ff */
[----:B------:R0:W2:Y:S02]  /*2cc0*/  @!P1 LDG.E R68, [R50.64] ;  /* 0x0000002432449981 */ /* 0x0000a4000c1e1900 */
[----:B------:R-:W-:-:S02]  /*2cd0*/  @!P1 LEA.HI.X.SX32 R92, R92, R55, 0x1, P0 ;  /* 0x000000375c5c9211 */ /* 0x000fc400000f0eff */
[C---:B------:R-:W-:Y:S02]  /*2ce0*/  @!P1 LEA R48, P0, R49.reuse, c[0x0][0x198], 0x2 ;  /* 0x0000660031309a11 */ /* 0x040fe400078010ff */
[----:B------:R-:W-:Y:S01]  /*2cf0*/  @!P1 SHF.L.U32 R91, R84, 0x7, RZ ;  /* 0x00000007545b9819 */ /* 0x000fe200000006ff */
[C---:B------:R-:W-:Y:S01]  /*2d00*/  @!P1 IMAD.SHL.U32 R84, R90.reuse, 0x4, RZ ;  /* 0x000000045a549824 */ /* 0x040fe200078e00ff */
[----:B------:R-:W-:Y:S01]  /*2d10*/  @!P1 LEA.HI.X R49, R49, c[0x0][0x19c], R92, 0x2, P0 ;  /* 0x0000670031319a11 */ /* 0x000fe200000f145c */
[----:B0-----:R-:W-:Y:S01]  /*2d20*/  @!P1 IMAD R50, R89, c[0x0][0x1d8], RZ ;  /* 0x0000760059329a24 */ /* 0x001fe200078e02ff */
[----:B------:R-:W-:Y:S01]  /*2d30*/  IADD3 R89, R90, c[0x0][0x1d4], RZ ;  /* 0x000075005a597a10 */ /* 0x000fe20007ffe0ff */
[----:B------:R-:W-:Y:S02]  /*2d40*/  @!P1 IMAD R84, R91, c[0x0][0x1d4], R84 ;  /* 0x000075005b549a24 */ /* 0x000fe400078e0254 */
[----:B------:R0:W2:Y:S01]  /*2d50*/  @!P1 LDG.E R69, [R48.64] ;  /* 0x0000002430459981 */ /* 0x0000a2000c1e1900 */
[----:B------:R-:W-:-:S02]  /*2d60*/  @!P1 IMAD.SHL.U32 R51, R50, 0x80, RZ ;  /* 0x0000008032339824 */ /* 0x000fc400078e00ff */
[----:B------:R-:W-:Y:S01]  /*2d70*/  @!P1 IMAD.SHL.U32 R50, R89, 0x4, RZ ;  /* 0x0000000459329824 */ /* 0x000fe200078e00ff */
[----:B0-----:R-:W-:-:S03]  /*2d80*/  @!P1 IADD3 R49, P0, R43, R84, RZ ;  /* 0x000000542b319210 */ /* 0x001fc60007f1e0ff */
[----:B------:R-:W-:Y:S01]  /*2d90*/  @!P1 IMAD R50, R51, c[0x0][0x1d4], R50 ;  /* 0x0000750033329a24 */ /* 0x000fe200078e0232 */
[----:B------:R-:W-:Y:S02]  /*2da0*/  @!P1 LEA.HI.X.SX32 R84, R84, R55, 0x1, P0 ;  /* 0x0000003754549211 */ /* 0x000fe400000f0eff */
[----:B------:R-:W-:-:S04]  /*2db0*/  @!P1 LEA R48, P0, R49, c[0x0][0x198], 0x2 ;  /* 0x0000660031309a11 */ /* 0x000fc800078010ff */
[----:B------:R-:W-:Y:S02]  /*2dc0*/  @!P1 LEA.HI.X R49, R49, c[0x0][0x19c], R84, 0x2, P0 ;  /* 0x0000670031319a11 */ /* 0x000fe400000f1454 */
[----:B------:R-:W-:Y:S02]  /*2dd0*/  @!P1 IADD3 R51, P0, R43, R50, RZ ;  /* 0x000000322b339210 */ /* 0x000fe40007f1e0ff */
[----:B------:R-:W-:Y:S01]  /*2de0*/  IADD3 R89, R89, c[0x0][0x1d4], RZ ;  /* 0x0000750059597a10 */ /* 0x000fe20007ffe0ff */
[----:B------:R0:W2:Y:S01]  /*2df0*/  @!P1 LDG.E R70, [R48.64] ;  /* 0x0000002430469981 */ /* 0x0000a2000c1e1900 */
[----:B------:R-:W-:Y:S02]  /*2e00*/  @!P1 LEA.HI.X.SX32 R84, R50, R55, 0x1, P0 ;  /* 0x0000003732549211 */ /* 0x000fe400000f0eff */
[----:B------:R-:W-:-:S04]  /*2e10*/  @!P1 LEA R50, P0, R51, c[0x0][0x198], 0x2 ;  /* 0x0000660033329a11 */ /* 0x000fc800078010ff */
[----:B------:R-:W-:Y:S02]  /*2e20*/  @!P1 LEA.HI.X R51, R51, c[0x0][0x19c], R84, 0x2, P0 ;  /* 0x0000670033339a11 */ /* 0x000fe400000f1454 */
[----:B------:R-:W2:Y:S04]  /*2e30*/  @!P1 LDG.E R84, [R46.64] ;  /* 0x000000242e549981 */ /* 0x000ea8000c1e1900 */
[----:B------:R1:W2:Y:S01]  /*2e40*/  @!P1 LDG.E R71, [R50.64] ;  /* 0x0000002432479981 */ /* 0x0002a2000c1e1900 */
[----:B---3--:R-:W-:Y:S02]  /*2e50*/  @!P1 IMAD R90, R88, c[0x0][0x1d8], RZ ;  /* 0x00007600585a9a24 */ /* 0x008fe400078e02ff */
[----:B------:R-:W-:Y:S02]  /*2e60*/  @!P1 IMAD.SHL.U32 R88, R89, 0x4, RZ ;  /* 0x0000000459589824 */ /* 0x000fe400078e00ff */
[----:B------:R-:W3:Y:S01]  /*2e70*/  @!P1 LDG.E R89, [R46.64] ;  /* 0x000000242e599981 */ /* 0x000ee2000c1e1900 */
[----:B------:R-:W-:-:S03]  /*2e80*/  @!P1 IMAD.SHL.U32 R91, R90, 0x80, RZ ;  /* 0x000000805a5b9824 */ /* 0x000fc600078e00ff */
[----:B------:R-:W3:Y:S01]  /*2e90*/  @!P1 LDG.E R90, [R46.64] ;  /* 0x000000242e5a9981 */ /* 0x000ee2000c1e1900 */
[----:B------:R-:W-:-:S05]  /*2ea0*/  @!P1 IMAD R88, R91, c[0x0][0x1d4], R88 ;  /* 0x000075005b589a24 */ /* 0x000fca00078e0258 */
[----:B------:R-:W-:-:S04]  /*2eb0*/  @!P1 IADD3 R91, P0, R43, R88, RZ ;  /* 0x000000582b5b9210 */ /* 0x000fc80007f1e0ff */
[----:B------:R-:W-:Y:S02]  /*2ec0*/  @!P1 LEA.HI.X.SX32 R88, R88, R55, 0x1, P0 ;  /* 0x0000003758589211 */ /* 0x000fe400000f0eff */
[----:B0-----:R-:W-:-:S04]  /*2ed0*/  @!P1 LEA R48, P0, R91, c[0x0][0x198], 0x2 ;  /* 0x000066005b309a11 */ /* 0x001fc800078010ff */
[----:B------:R-:W-:Y:S01]  /*2ee0*/  @!P1 LEA.HI.X R49, R91, c[0x0][0x19c], R88, 0x2, P0 ;  /* 0x000067005b319a11 */ /* 0x000fe200000f1458 */
[----:B------:R-:W-:Y:S02]  /*2ef0*/  IMAD R91, R85, 0x11, R82 ;  /* 0x00000011555b7824 */ /* 0x000fe400078e0252 */
[----:B----4-:R-:W-:Y:S02]  /*2f00*/  @!P1 IMAD R86, R86, c[0x0][0x1d8], RZ ;  /* 0x0000760056569a24 */ /* 0x010fe400078e02ff */
[----:B------:R0:W4:Y:S01]  /*2f10*/  @!P1 LDG.E R72, [R48.64] ;  /* 0x0000002430489981 */ /* 0x000122000c1e1900 */
[----:B-----5:R-:W-:Y:S01]  /*2f20*/  @!P1 IMAD R88, R87, c[0x0][0x1d8], RZ ;  /* 0x0000760057589a24 */ /* 0x020fe200078e02ff */
[----:B-1----:R-:W-:Y:S02]  /*2f30*/  @!P1 SHF.L.U32 R50, R91, 0x2, RZ ;  /* 0x000000025b329819 */ /* 0x002fe400000006ff */
[----:B------:R-:W5:Y:S01]  /*2f40*/  @!P1 LDG.E R87, [R46.64] ;  /* 0x000000242e579981 */ /* 0x000f62000c1e1900 */
[----:B------:R-:W-:-:S04]  /*2f50*/  @!P1 IMAD.SHL.U32 R51, R86, 0x80, RZ ;  /* 0x0000008056339824 */ /* 0x000fc800078e00ff */
[----:B------:R-:W-:Y:S02]  /*2f60*/  @!P1 IMAD R50, R51, c[0x0][0x1d4], R50 ;  /* 0x0000750033329a24 */ /* 0x000fe400078e0232 */
[----:B------:R-:W-:Y:S02]  /*2f70*/  @!P1 IMAD.SHL.U32 R93, R88, 0x80, RZ ;  /* 0x00000080585d9824 */ /* 0x000fe400078e00ff */
[----:B------:R-:W4:Y:S01]  /*2f80*/  @!P1 LDG.E R88, [R46.64] ;  /* 0x000000242e589981 */ /* 0x000f22000c1e1900 */
[----:B------:R-:W-:Y:S02]  /*2f90*/  @!P1 IADD3 R51, P0, R43, R50, RZ ;  /* 0x000000322b339210 */ /* 0x000fe40007f1e0ff */
[----:B------:R-:W-:Y:S02]  /*2fa0*/  IADD3 R91, R91, c[0x0][0x1d4], RZ ;  /* 0x000075005b5b7a10 */ /* 0x000fe40007ffe0ff */
[----:B------:R-:W-:Y:S02]  /*2fb0*/  @!P1 LEA.HI.X.SX32 R86, R50, R55, 0x1, P0 ;  /* 0x0000003732569211 */ /* 0x000fe400000f0eff */
[----:B------:R-:W-:-:S04]  /*2fc0*/  @!P1 LEA R50, P0, R51, c[0x0][0x198], 0x2 ;  /* 0x0000660033329a11 */ /* 0x000fc800078010ff */
[----:B------:R-:W-:Y:S01]  /*2fd0*/  @!P1 LEA.HI.X R51, R51, c[0x0][0x19c], R86, 0x2, P0 ;  /* 0x0000670033339a11 */ /* 0x000fe200000f1456 */
[----:B------:R-:W-:-:S04]  /*2fe0*/  @!P1 IMAD.SHL.U32 R86, R91, 0x4, RZ ;  /* 0x000000045b569824 */ /* 0x000fc800078e00ff */
[----:B------:R-:W-:Y:S01]  /*2ff0*/  @!P1 IMAD R86, R93, c[0x0][0x1d4], R86 ;  /* 0x000075005d569a24 */ /* 0x000fe200078e0256 */
[----:B------:R-:W-:Y:S01]  /*3000*/  IADD3 R91, R91, c[0x0][0x1d4], RZ ;  /* 0x000075005b5b7a10 */ /* 0x000fe20007ffe0ff */
[----:B------:R1:W4:Y:S03]  /*3010*/  @!P1 LDG.E R73, [R50.64] ;  /* 0x0000002432499981 */ /* 0x000326000c1e1900 */
[----:B0-----:R-:W-:-:S04]  /*3020*/  @!P1 IADD3 R49, P0, R43, R86, RZ ;  /* 0x000000562b319210 */ /* 0x001fc80007f1e0ff */
[----:B------:R-:W-:Y:S02]  /*3030*/  @!P1 LEA.HI.X.SX32 R86, R86, R55, 0x1, P0 ;  /* 0x0000003756569211 */ /* 0x000fe400000f0eff */
[----:B------:R-:W-:-:S04]  /*3040*/  @!P1 LEA R48, P0, R49, c[0x0][0x198], 0x2 ;  /* 0x0000660031309a11 */ /* 0x000fc800078010ff */
[----:B------:R-:W-:-:S05]  /*3050*/  @!P1 LEA.HI.X R49, R49, c[0x0][0x19c], R86, 0x2, P0 ;  /* 0x0000670031319a11 */ /* 0x000fca00000f1456 */
[----:B------:R0:W4:Y:S01]  /*3060*/  @!P1 LDG.E R74, [R48.64] ;  /* 0x00000024304a9981 */ /* 0x000122000c1e1900 */
[----:B--2---:R-:W-:-:S04]  /*3070*/  @!P1 IMAD R84, R84, c[0x0][0x1d8], RZ ;  /* 0x0000760054549a24 */ /* 0x004fc800078e02ff */
[----:B------:R-:W-:Y:S02]  /*3080*/  @!P1 IMAD.SHL.U32 R93, R84, 0x80, RZ ;  /* 0x00000080545d9824 */ /* 0x000fe400078e00ff */
[----:B------:R-:W-:-:S04]  /*3090*/  @!P1 IMAD.SHL.U32 R84, R91, 0x4, RZ ;  /* 0x000000045b549824 */ /* 0x000fc800078e00ff */
[----:B------:R-:W-:Y:S02]  /*30a0*/  @!P1 IMAD R86, R93, c[0x0][0x1d4], R84 ;  /* 0x000075005d569a24 */ /* 0x000fe400078e0254 */
[----:B------:R-:W2:Y:S03]  /*30b0*/  @!P1 LDG.E R84, [R46.64] ;  /* 0x000000242e549981 */ /* 0x000ea6000c1e1900 */
[----:B-1----:R-:W-:-:S04]  /*30c0*/  @!P1 IADD3 R51, P0, R43, R86, RZ ;  /* 0x000000562b339210 */ /* 0x002fc80007f1e0ff */
[----:B------:R-:W-:Y:S02]  /*30d0*/  @!P1 LEA.HI.X.SX32 R86, R86, R55, 0x1, P0 ;  /* 0x0000003756569211 */ /* 0x000fe400000f0eff */
[----:B------:R-:W-:-:S04]  /*30e0*/  @!P1 LEA R50, P0, R51, c[0x0][0x198], 0x2 ;  /* 0x0000660033329a11 */ /* 0x000fc800078010ff */
[----:B------:R-:W-:Y:S02]  /*30f0*/  @!P1 LEA.HI.X R51, R51, c[0x0][0x19c], R86, 0x2, P0 ;  /* 0x0000670033339a11 */ /* 0x000fe400000f1456 */
[----:B------:R-:W2:Y:S01]  /*3100*/  @!P1 LDG.E R86, [R46.64] ;  /* 0x000000242e569981 */ /* 0x000ea2000c1e1900 */
[----:B------:R-:W-:-:S03]  /*3110*/  IADD3 R91, R91, c[0x0][0x1d4], RZ ;  /* 0x000075005b5b7a10 */ /* 0x000fc60007ffe0ff */
[----:B------:R1:W2:Y:S01]  /*3120*/  @!P1 LDG.E R6, [R50.64] ;  /* 0x0000002432069981 */ /* 0x0002a2000c1e1900 */
[----:B0-----:R-:W-:-:S04]  /*3130*/  IADD3 R49, R91, c[0x0][0x1d4], RZ ;  /* 0x000075005b317a10 */ /* 0x001fc80007ffe0ff */
[----:B------:R-:W-:Y:S01]  /*3140*/  @!P1 SHF.L.U32 R49, R49, 0x2, RZ ;  /* 0x0000000231319819 */ /* 0x000fe200000006ff */
[----:B---3--:R-:W-:-:S04]  /*3150*/  @!P1 IMAD R89, R89, c[0x0][0x1d8], RZ ;  /* 0x0000760059599a24 */ /* 0x008fc800078e02ff */
[----:B------:R-:W-:Y:S02]  /*3160*/  @!P1 IMAD.SHL.U32 R92, R89, 0x80, RZ ;  /* 0x00000080595c9824 */ /* 0x000fe400078e00ff */
[----:B------:R-:W-:Y:S02]  /*3170*/  @!P1 IMAD.SHL.U32 R89, R91, 0x4, RZ ;  /* 0x000000045b599824 */ /* 0x000fe400078e00ff */
[----:B------:R-:W-:Y:S02]  /*3180*/  @!P1 IMAD R90, R90, c[0x0][0x1d8], RZ ;  /* 0x000076005a5a9a24 */ /* 0x000fe400078e02ff */
[----:B------:R-:W-:Y:S02]  /*3190*/  @!P1 IMAD R48, R92, c[0x0][0x1d4], R89 ;  /* 0x000075005c309a24 */ /* 0x000fe400078e0259 */
[----:B------:R-:W-:Y:S01]  /*31a0*/  @!P1 IMAD.SHL.U32 R90, R90, 0x80, RZ ;  /* 0x000000805a5a9824 */ /* 0x000fe200078e00ff */
[----:B------:R-:W3:Y:S03]  /*31b0*/  @!P1 LDG.E R89, [R46.64] ;  /* 0x000000242e599981 */ /* 0x000ee6000c1e1900 */
[----:B------:R-:W-:Y:S01]  /*31c0*/  @!P1 IMAD R90, R90, c[0x0][0x1d4], R49 ;  /* 0x000075005a5a9a24 */ /* 0x000fe200078e0231 */
[----:B------:R-:W-:-:S04]  /*31d0*/  @!P1 IADD3 R49, P0, R43, R48, RZ ;  /* 0x000000302b319210 */ /* 0x000fc80007f1e0ff */
[----:B-1----:R-:W-:Y:S02]  /*31e0*/  @!P1 LEA.HI.X.SX32 R50, R48, R55, 0x1, P0 ;  /* 0x0000003730329211 */ /* 0x002fe400000f0eff */
[----:B------:R-:W-:-:S04]  /*31f0*/  @!P1 LEA R48, P0, R49, c[0x0][0x198], 0x2 ;  /* 0x0000660031309a11 */ /* 0x000fc800078010ff */
[----:B------:R-:W-:Y:S02]  /*3200*/  @!P1 LEA.HI.X R49, R49, c[0x0][0x19c], R50, 0x2, P0 ;  /* 0x0000670031319a11 */ /* 0x000fe400000f1432 */
[----:B------:R-:W-:Y:S01]  /*3210*/  @!P1 IADD3 R51, P0, R43, R90, RZ ;  /* 0x0000005a2b339210 */ /* 0x000fe20007f1e0ff */
[----:B-----5:R-:W-:Y:S02]  /*3220*/  @!P1 IMAD R87, R87, c[0x0][0x1d8], RZ ;  /* 0x0000760057579a24 */ /* 0x020fe400078e02ff */
[----:B------:R0:W5:Y:S01]  /*3230*/  @!P1 LDG.E R5, [R48.64] ;  /* 0x0000002430059981 */ /* 0x000162000c1e1900 */
[----:B------:R-:W-:Y:S02]  /*3240*/  @!P1 LEA.HI.X.SX32 R90, R90, R55, 0x1, P0 ;  /* 0x000000375a5a9211 */ /* 0x000fe400000f0eff */
[----:B------:R-:W-:-:S04]  /*3250*/  @!P1 LEA R50, P0, R51, c[0x0][0x198], 0x2 ;  /* 0x0000660033329a11 */ /* 0x000fc800078010ff */
[----:B------:R-:W-:Y:S01]  /*3260*/  @!P1 LEA.HI.X R51, R51, c[0x0][0x19c], R90, 0x2, P0 ;  /* 0x0000670033339a11 */ /* 0x000fe200000f145a */
[----:B------:R-:W-:Y:S02]  /*3270*/  IMAD R90, R85, 0x16, R82 ;  /* 0x00000016555a7824 */ /* 0x000fe400078e0252 */
[----:B------:R-:W-:Y:S02]  /*3280*/  @!P1 IMAD.SHL.U32 R92, R87, 0x80, RZ ;  /* 0x00000080575c9824 */ /* 0x000fe400078e00ff */
[C---:B------:R-:W-:Y:S01]  /*3290*/  @!P1 IMAD.SHL.U32 R87, R90.reuse, 0x4, RZ ;  /* 0x000000045a579824 */ /* 0x040fe200078e00ff */
[----:B------:R-:W-:Y:S01]  /*32a0*/  IADD3 R90, R90, c[0x0][0x1d4], RZ ;  /* 0x000075005a5a7a10 */ /* 0x000fe20007ffe0ff */
[----:B----4-:R-:W-:Y:S01]  /*32b0*/  @!P1 IMAD R88, R88, c[0x0][0x1d8], RZ ;  /* 0x0000760058589a24 */ /* 0x010fe200078e02ff */
[----:B------:R1:W4:Y:S01]  /*32c0*/  @!P1 LDG.E R4, [R50.64] ;  /* 0x0000002432049981 */ /* 0x000322000c1e1900 */
[----:B------:R-:W-:Y:S02]  /*32d0*/  @!P1 IMAD R92, R92, c[0x0][0x1d4], R87 ;  /* 0x000075005c5c9a24 */ /* 0x000fe400078e0257 */
[----:B------:R-:W-:-:S02]  /*32e0*/  @!P1 IMAD.SHL.U32 R88, R88, 0x80, RZ ;  /* 0x0000008058589824 */ /* 0x000fc400078e00ff */
[----:B------:R-:W-:Y:S01]  /*32f0*/  @!P1 IMAD.SHL.U32 R87, R90, 0x4, RZ ;  /* 0x000000045a579824 */ /* 0x000fe200078e00ff */
[----:B0-----:R-:W-:-:S03]  /*3300*/  @!P1 IADD3 R49, P0, R43, R92, RZ ;  /* 0x0000005c2b319210 */ /* 0x001fc60007f1e0ff */
[----:B------:R-:W-:Y:S01]  /*3310*/  @!P1 IMAD R88, R88, c[0x0][0x1d4], R87 ;  /* 0x0000750058589a24 */ /* 0x000fe200078e0257 */
[----:B------:R-:W-:Y:S01]  /*3320*/  @!P1 LEA.HI.X.SX32 R92, R92, R55, 0x1, P0 ;  /* 0x000000375c5c9211 */ /* 0x000fe200000f0eff */
[----:B------:R0:W4:Y:S01]  /*3330*/  @!P1 LDG.E R87, [R46.64] ;  /* 0x000000242e579981 */ /* 0x000122000c1e1900 */
[----:B------:R-:W-:-:S04]  /*3340*/  @!P1 LEA R48, P0, R49, c[0x0][0x198], 0x2 ;  /* 0x0000660031309a11 */ /* 0x000fc800078010ff */
[----:B------:R-:W-:Y:S02]  /*3350*/  @!P1 LEA.HI.X R49, R49, c[0x0][0x19c], R92, 0x2, P0 ;  /* 0x0000670031319a11 */ /* 0x000fe400000f145c */
[----:B-1----:R-:W-:Y:S02]  /*3360*/  @!P1 IADD3 R51, P0, R43, R88, RZ ;  /* 0x000000582b339210 */ /* 0x002fe40007f1e0ff */
[----:B------:R-:W-:Y:S01]  /*3370*/  IADD3 R90, R90, c[0x0][0x1d4], RZ ;  /* 0x000075005a5a7a10 */ /* 0x000fe20007ffe0ff */
[----:B------:R1:W5:Y:S01]  /*3380*/  @!P1 LDG.E R3, [R48.64] ;  /* 0x0000002430039981 */ /* 0x000362000c1e1900 */
[----:B------:R-:W-:Y:S02]  /*3390*/  @!P1 LEA.HI.X.SX32 R88, R88, R55, 0x1, P0 ;  /* 0x0000003758589211 */ /* 0x000fe400000f0eff */
[----:B------:R-:W-:-:S04]  /*33a0*/  @!P1 LEA R50, P0, R51, c[0x0][0x198], 0x2 ;  /* 0x0000660033329a11 */ /* 0x000fc800078010ff */
[----:B------:R-:W-:Y:S02]  /*33b0*/  @!P1 LEA.HI.X R51, R51, c[0x0][0x19c], R88, 0x2, P0 ;  /* 0x0000670033339a11 */ /* 0x000fe400000f1458 */
[----:B------:R0:W5:Y:S04]  /*33c0*/  @!P1 LDG.E R88, [R46.64] ;  /* 0x000000242e589981 */ /* 0x000168000c1e1900 */
[----:B------:R0:W5:Y:S01]  /*33d0*/  @!P1 LDG.E R0, [R50.64] ;  /* 0x0000002432009981 */ /* 0x000162000c1e1900 */
[----:B--2---:R-:W-:-:S04]  /*33e0*/  @!P1 IMAD R84, R84, c[0x0][0x1d8], RZ ;  /* 0x0000760054549a24 */ /* 0x004fc800078e02ff */
[----:B------:R-:W-:Y:S01]  /*33f0*/  @!P1 IMAD.SHL.U32 R91, R84, 0x80, RZ ;  /* 0x00000080545b9824 */ /* 0x000fe200078e00ff */
[----:B------:R-:W-:-:S05]  /*3400*/  @!P1 SHF.L.U32 R84, R90, 0x2, RZ ;  /* 0x000000025a549819 */ /* 0x000fca00000006ff */
[----:B------:R-:W-:Y:S02]  /*3410*/  @!P1 IMAD R92, R91, c[0x0][0x1d4], R84 ;  /* 0x000075005b5c9a24 */ /* 0x000fe400078e0254 */
[----:B------:R2:W5:Y:S01]  /*3420*/  @!P1 LDG.E R84, [R46.64] ;  /* 0x000000242e549981 */ /* 0x000562000c1e1900 */
[----:B------:R-:W-:Y:S01]  /*3430*/  @!P1 IMAD R86, R86, c[0x0][0x1d8], RZ ;  /* 0x0000760056569a24 */ /* 0x000fe200078e02ff */
[----:B0-----:R-:W-:Y:S02]  /*3440*/  IADD3 R50, R90, c[0x0][0x1d4], RZ ;  /* 0x000075005a327a10 */ /* 0x001fe40007ffe0ff */
[----:B------:R2:W5:Y:S01]  /*3450*/  @!P1 LDG.E R90, [R46.64] ;  /* 0x000000242e5a9981 */ /* 0x000562000c1e1900 */
[----:B------:R-:W-:-:S03]  /*3460*/  @!P1 IMAD.SHL.U32 R51, R86, 0x80, RZ ;  /* 0x0000008056339824 */ /* 0x000fc600078e00ff */
[----:B------:R2:W5:Y:S01]  /*3470*/  @!P1 LDG.E R86, [R46.64] ;  /* 0x000000242e569981 */ /* 0x000562000c1e1900 */
[----:B------:R-:W-:-:S04]  /*3480*/  @!P1 IADD3 R91, P0, R43, R92, RZ ;  /* 0x0000005c2b5b9210 */ /* 0x000fc80007f1e0ff */
[----:B------:R-:W-:Y:S02]  /*3490*/  @!P1 LEA.HI.X.SX32 R92, R92, R55, 0x1, P0 ;  /* 0x000000375c5c9211 */ /* 0x000fe400000f0eff */
[----:B-1----:R-:W-:-:S04]  /*34a0*/  @!P1 LEA R48, P0, R91, c[0x0][0x198], 0x2 ;  /* 0x000066005b309a11 */ /* 0x002fc800078010ff */
[----:B------:R-:W-:Y:S01]  /*34b0*/  @!P1 LEA.HI.X R49, R91, c[0x0][0x19c], R92, 0x2, P0 ;  /* 0x000067005b319a11 */ /* 0x000fe200000f145c */
[----:B------:R-:W-:-:S04]  /*34c0*/  @!P1 IMAD.SHL.U32 R92, R50, 0x4, RZ ;  /* 0x00000004325c9824 */ /* 0x000fc800078e00ff */
[----:B------:R-:W-:Y:S01]  /*34d0*/  @!P1 IMAD R92, R51, c[0x0][0x1d4], R92 ;  /* 0x00007500335c9a24 */ /* 0x000fe200078e025c */
[----:B------:R-:W-:Y:S01]  /*34e0*/  IADD3 R50, R50, c[0x0][0x1d4], RZ ;  /* 0x0000750032327a10 */ /* 0x000fe20007ffe0ff */
[----:B------:R0:W5:Y:S03]  /*34f0*/  @!P1 LDG.E R75, [R48.64] ;  /* 0x00000024304b9981 */ /* 0x000166000c1e1900 */
[----:B------:R-:W-:-:S04]  /*3500*/  @!P1 IADD3 R51, P0, R43, R92, RZ ;  /* 0x0000005c2b339210 */ /* 0x000fc80007f1e0ff */
[----:B------:R-:W-:Y:S01]  /*3510*/  @!P1 LEA.HI.X.SX32 R92, R92, R55, 0x1, P0 ;  /* 0x000000375c5c9211 */ /* 0x000fe200000f0eff */
[----:B------:R-:W-:Y:S02]  /*3520*/  IMAD R82, R85, 0x1b, R82 ;  /* 0x0000001b55527824 */ /* 0x000fe400078e0252 */
[----:B---3--:R-:W-:Y:S02]  /*3530*/  @!P1 IMAD R91, R89, c[0x0][0x1d8], RZ ;  /* 0x00007600595b9a24 */ /* 0x008fe400078e02ff */
[----:B------:R-:W-:Y:S01]  /*3540*/  @!P1 IMAD.SHL.U32 R89, R50, 0x4, RZ ;  /* 0x0000000432599824 */ /* 0x000fe200078e00ff */
[----:B------:R-:W-:Y:S01]  /*3550*/  @!P1 LEA R50, P0, R51, c[0x0][0x198], 0x2 ;  /* 0x0000660033329a11 */ /* 0x000fe200078010ff */
[----:B------:R-:W-:-:S03]  /*3560*/  @!P1 IMAD.SHL.U32 R91, R91, 0x80, RZ ;  /* 0x000000805b5b9824 */ /* 0x000fc600078e00ff */
[----:B------:R-:W-:Y:S01]  /*3570*/  @!P1 LEA.HI.X R51, R51, c[0x0][0x19c], R92, 0x2, P0 ;  /* 0x0000670033339a11 */ /* 0x000fe200000f145c */
[----:B------:R-:W-:-:S04]  /*3580*/  @!P1 IMAD R92, R91, c[0x0][0x1d4], R89 ;  /* 0x000075005b5c9a24 */ /* 0x000fc800078e0259 */
[----:B------:R1:W3:Y:S01]  /*3590*/  @!P1 LDG.E R77, [R50.64] ;  /* 0x00000024324d9981 */ /* 0x0002e2000c1e1900 */
[----:B--2---:R-:W-:-:S04]  /*35a0*/  @!P1 IADD3 R46, P0, R43, R92, RZ ;  /* 0x0000005c2b2e9210 */ /* 0x004fc80007f1e0ff */
[----:B------:R-:W-:Y:S02]  /*35b0*/  @!P1 LEA.HI.X.SX32 R47, R92, R55, 0x1, P0 ;  /* 0x000000375c2f9211 */ /* 0x000fe400000f0eff */
[----:B0-----:R-:W-:-:S04]  /*35c0*/  @!P1 LEA R48, P0, R46, c[0x0][0x198], 0x2 ;  /* 0x000066002e309a11 */ /* 0x001fc800078010ff */
[----:B------:R-:W-:Y:S01]  /*35d0*/  @!P1 LEA.HI.X R49, R46, c[0x0][0x19c], R47, 0x2, P0 ;  /* 0x000067002e319a11 */ /* 0x000fe200000f142f */
[C---:B------:R-:W-:Y:S01]  /*35e0*/  @!P1 IMAD.SHL.U32 R46, R82.reuse, 0x4, RZ ;  /* 0x00000004522e9824 */ /* 0x040fe200078e00ff */
[----:B-1----:R-:W-:-:S03]  /*35f0*/  IADD3 R51, R82, c[0x0][0x1d4], RZ ;  /* 0x0000750052337a10 */ /* 0x002fc60007ffe0ff */
[----:B------:R0:W2:Y:S02]  /*3600*/  @!P1 LDG.E R76, [R48.64] ;  /* 0x00000024304c9981 */ /* 0x0000a4000c1e1900 */
[----:B------:R-:W-:Y:S02]  /*3610*/  @!P1 IMAD.SHL.U32 R50, R51, 0x4, RZ ;  /* 0x0000000433329824 */ /* 0x000fe400078e00ff */
[----:B----4-:R-:W-:-:S04]  /*3620*/  @!P1 IMAD R87, R87, c[0x0][0x1d8], RZ ;  /* 0x0000760057579a24 */ /* 0x010fc800078e02ff */
[----:B------:R-:W-:-:S04]  /*3630*/  @!P1 IMAD.SHL.U32 R87, R87, 0x80, RZ ;  /* 0x0000008057579824 */ /* 0x000fc800078e00ff */
[----:B------:R-:W-:-:S05]  /*3640*/  @!P1 IMAD R46, R87, c[0x0][0x1d4], R46 ;  /* 0x00007500572e9a24 */ /* 0x000fca00078e022e */
[----:B------:R-:W-:Y:S01]  /*3650*/  @!P1 IADD3 R47, P0, R43, R46, RZ ;  /* 0x0000002e2b2f9210 */ /* 0x000fe20007f1e0ff */
[----:B-----5:R-:W-:-:S03]  /*3660*/  @!P1 IMAD R88, R88, c[0x0][0x1d8], RZ ;  /* 0x0000760058589a24 */ /* 0x020fc600078e02ff */
[----:B------:R-:W-:Y:S02]  /*3670*/  @!P1 LEA.HI.X.SX32 R82, R46, R55, 0x1, P0 ;  /* 0x000000372e529211 */ /* 0x000fe400000f0eff */
[----:B------:R-:W-:Y:S02]  /*3680*/  @!P1 SHF.L.U32 R85, R88, 0x7, RZ ;  /* 0x0000000758559819 */ /* 0x000fe400000006ff */
[----:B------:R-:W-:-:S03]  /*3690*/  @!P1 LEA R46, P0, R47, c[0x0][0x198], 0x2 ;  /* 0x000066002f2e9a11 */ /* 0x000fc600078010ff */
[----:B------:R-:W-:Y:S01]  /*36a0*/  @!P1 IMAD R50, R85, c[0x0][0x1d4], R50 ;  /* 0x0000750055329a24 */ /* 0x000fe200078e0232 */
[----:B------:R-:W-:Y:S02]  /*36b0*/  @!P1 LEA.HI.X R47, R47, c[0x0][0x19c], R82, 0x2, P0 ;  /* 0x000067002f2f9a11 */ /* 0x000fe400000f1452 */
[----:B------:R-:W-:Y:S02]  /*36c0*/  IADD3 R51, R51, c[0x0][0x1d4], RZ ;  /* 0x0000750033337a10 */ /* 0x000fe40007ffe0ff */
[----:B0-----:R-:W-:Y:S01]  /*36d0*/  @!P1 IADD3 R49, P0, R43, R50, RZ ;  /* 0x000000322b319210 */ /* 0x001fe20007f1e0ff */
[----:B------:R0:W4:Y:S03]  /*36e0*/  @!P1 LDG.E R79, [R46.64] ;  /* 0x000000242e4f9981 */ /* 0x000126000c1e1900 */
[----:B------:R-:W-:Y:S02]  /*36f0*/  @!P1 LEA.HI.X.SX32 R82, R50, R55, 0x1, P0 ;  /* 0x0000003732529211 */ /* 0x000fe400000f0eff */
[----:B------:R-:W-:Y:S01]  /*3700*/  @!P1 LEA R48, P0, R49, c[0x0][0x198], 0x2 ;  /* 0x0000660031309a11 */ /* 0x000fe200078010ff */
[----:B------:R-:W-:-:S02]  /*3710*/  @!P1 IMAD R84, R84, c[0x0][0x1d8], RZ ;  /* 0x0000760054549a24 */ /* 0x000fc400078e02ff */
[----:B------:R-:W-:Y:S02]  /*3720*/  @!P1 IMAD.SHL.U32 R50, R51, 0x4, RZ ;  /* 0x0000000433329824 */ /* 0x000fe400078e00ff */
[----:B------:R-:W-:Y:S01]  /*3730*/  @!P1 IMAD.SHL.U32 R85, R84, 0x80, RZ ;  /* 0x0000008054559824 */ /* 0x000fe200078e00ff */
[----:B------:R-:W-:Y:S02]  /*3740*/  @!P1 LEA.HI.X R49, R49, c[0x0][0x19c], R82, 0x2, P0 ;  /* 0x0000670031319a11 */ /* 0x000fe400000f1452 */
[----:B------:R-:W-:Y:S01]  /*3750*/  IADD3 R82, R51, c[0x0][0x1d4], RZ ;  /* 0x0000750033527a10 */ /* 0x000fe20007ffe0ff */
[----:B------:R-:W-:Y:S01]  /*3760*/  @!P1 IMAD R50, R85, c[0x0][0x1d4], R50 ;  /* 0x0000750055329a24 */ /* 0x000fe200078e0232 */
[----:B------:R-:W-:Y:S01]  /*3770*/  ISETP.NE.U32.AND P0, PT, RZ, c[0x0][0x200], PT ;  /* 0x00008000ff007a0c */ /* 0x000fe20003f05070 */
[----:B------:R-:W-:Y:S01]  /*3780*/  @!P1 IMAD R86, R86, c[0x0][0x1d8], RZ ;  /* 0x0000760056569a24 */ /* 0x000fe200078e02ff */
[----:B------:R1:W5:Y:S01]  /*3790*/  @!P1 LDG.E R78, [R48.64] ;  /* 0x00000024304e9981 */ /* 0x000362000c1e1900 */
[----:B------:R-:W-:Y:S01]  /*37a0*/  @!P1 IMAD.SHL.U32 R51, R82, 0x4, RZ ;  /* 0x0000000452339824 */ /* 0x000fe200078e00ff */
[----:B0-----:R-:W-:Y:S01]  /*37b0*/  @!P1 IADD3 R47, P2, R43, R50, RZ ;  /* 0x000000322b2f9210 */ /* 0x001fe20007f5e0ff */
[----:B------:R-:W-:Y:S01]  /*37c0*/  @!P1 IMAD R90, R90, c[0x0][0x1d8], RZ ;  /* 0x000076005a5a9a24 */ /* 0x000fe200078e02ff */
[----:B------:R-:W-:Y:S01]  /*37d0*/  IADD3 R82, R82, c[0x0][0x1d4], RZ ;  /* 0x0000750052527a10 */ /* 0x000fe20007ffe0ff */
[----:B------:R-:W-:Y:S01]  /*37e0*/  @!P1 IMAD.SHL.U32 R86, R86, 0x80, RZ ;  /* 0x0000008056569824 */ /* 0x000fe200078e00ff */
[----:B------:R-:W-:-:S02]  /*37f0*/  ISETP.NE.AND.EX P0, PT, RZ, c[0x0][0x204], PT, P0 ;  /* 0x00008100ff007a0c */ /* 0x000fc40003f05300 */
[----:B------:R-:W-:Y:S02]  /*3800*/  @!P1 LEA.HI.X.SX32 R50, R50, R55, 0x1, P2 ;  /* 0x0000003732329211 */ /* 0x000fe400010f0eff */
[C---:B------:R-:W-:Y:S01]  /*3810*/  @!P1 LEA R46, P2, R47.reuse, c[0x0][0x198], 0x2 ;  /* 0x000066002f2e9a11 */ /* 0x040fe200078410ff */
[----:B-1----:R-:W-:Y:S01]  /*3820*/  @!P1 IMAD.SHL.U32 R49, R82, 0x4, RZ ;  /* 0x0000000452319824 */ /* 0x002fe200078e00ff */
[----:B------:R-:W-:Y:S01]  /*3830*/  @!P1 SHF.L.U32 R82, R90, 0x7, RZ ;  /* 0x000000075a529819 */ /* 0x000fe200000006ff */
[----:B------:R-:W-:Y:S01]  /*3840*/  @!P1 IMAD R48, R86, c[0x0][0x1d4], R51 ;  /* 0x0000750056309a24 */ /* 0x000fe200078e0233 */
[----:B------:R-:W-:Y:S01]  /*3850*/  @!P1 LEA.HI.X R47, R47, c[0x0][0x19c], R50, 0x2, P2 ;  /* 0x000067002f2f9a11 */ /* 0x000fe200010f1432 */
[----:B------:R-:W-:Y:S02]  /*3860*/  IMAD.U32 R50, RZ, RZ, UR47 ;  /* 0x0000002fff327e24 */ /* 0x000fe4000f8e00ff */
[----:B------:R-:W-:Y:S01]  /*3870*/  @!P1 IMAD R82, R82, c[0x0][0x1d4], R49 ;  /* 0x0000750052529a24 */ /* 0x000fe200078e0231 */
[----:B------:R-:W-:Y:S01]  /*3880*/  @!P1 IADD3 R85, P4, R43, R48, RZ ;  /* 0x000000302b559210 */ /* 0x000fe20007f9e0ff */
[----:B------:R-:W-:Y:S01]  /*3890*/  IMAD.U32 R88, RZ, RZ, UR48 ;  /* 0x00000030ff587e24 */ /* 0x000fe2000f8e00ff */
[----:B------:R-:W-:Y:S01]  /*38a0*/  @P0 IADD3 R50, P2, P3, R53, c[0x0][0x200], R50 ;  /* 0x0000800035320a10 */ /* 0x000fe20007b5e032 */
[----:B------:R0:W5:Y:S01]  /*38b0*/  @!P1 LDG.E R81, [R46.64] ;  /* 0x000000242e519981 */ /* 0x000162000c1e1900 */
[----:B------:R-:W-:-:S02]  /*38c0*/  @P0 SHF.R.S32.HI R49, RZ, 0x1f, R53 ;  /* 0x0000001fff310819 */ /* 0x000fc40000011435 */
[-C--:B------:R-:W-:Y:S02]  /*38d0*/  @!P1 LEA.HI.X.SX32 R86, R48, R55.reuse, 0x1, P4 ;  /* 0x0000003730569211 */ /* 0x080fe400020f0eff */
[----:B------:R-:W-:Y:S02]  /*38e0*/  @!P1 LEA R48, P4, R85, c[0x0][0x198], 0x2 ;  /* 0x0000660055309a11 */ /* 0x000fe400078810ff */
[----:B------:R-:W-:Y:S02]  /*38f0*/  @!P1 IADD3 R84, P5, R43, R82, RZ ;  /* 0x000000522b549210 */ /* 0x000fe40007fbe0ff */
[----:B------:R-:W-:Y:S02]  /*3900*/  @P0 IADD3.X R51, R49, c[0x0][0x204], R88, P2, P3 ;  /* 0x0000810031330a10 */ /* 0x000fe400017e6458 */
[----:B------:R-:W-:Y:S02]  /*3910*/  @!P1 LEA.HI.X R49, R85, c[0x0][0x19c], R86, 0x2, P4 ;  /* 0x0000670055319a11 */ /* 0x000fe400020f1456 */
[----:B0-----:R-:W-:Y:S01]  /*3920*/  @!P1 LEA.HI.X.SX32 R47, R82, R55, 0x1, P5 ;  /* 0x00000037522f9211 */ /* 0x001fe200028f0eff */
[----:B------:R-:W5:Y:S01]  /*3930*/  @P0 LDG.E.U8 R50, [R50.64] ;  /* 0x0000002432320981 */ /* 0x000f62000c1e1100 */
[----:B------:R-:W-:-:S03]  /*3940*/  @!P1 LEA R46, P2, R84, c[0x0][0x198], 0x2 ;  /* 0x00006600542e9a11 */ /* 0x000fc600078410ff */
[----:B------:R-:W5:Y:S01]  /*3950*/  @!P1 LDG.E R80, [R48.64] ;  /* 0x0000002430509981 */ /* 0x000f62000c1e1900 */
[----:B------:R-:W-:-:S05]  /*3960*/  @!P1 LEA.HI.X R47, R84, c[0x0][0x19c], R47, 0x2, P2 ;  /* 0x00006700542f9a11 */ /* 0x000fca00010f142f */
[----:B------:R-:W5:Y:S01]  /*3970*/  @!P1 LDG.E R83, [R46.64] ;  /* 0x000000242e539981 */ /* 0x000f62000c1e1900 */
        /* <DEDUP_REMOVED lines=25> */
[----:B---3--:R-:W-:-:S04]  /*3b10*/  FFMA.FTZ R82, R36, R77, R82 ;  /* 0x0000004d24527223 */ /* 0x008fc80000010052 */
[----:B--2---:R-:W-:-:S04]  /*3b20*/  FFMA.FTZ R82, R37, R76, R82 ;  /* 0x0000004c25527223 */ /* 0x004fc80000010052 */
[----:B----4-:R-:W-:-:S04]  /*3b30*/  FFMA.FTZ R82, R38, R79, R82 ;  /* 0x0000004f26527223 */ /* 0x010fc80000010052 */
[----:B-----5:R-:W-:-:S04]  /*3b40*/  FFMA.FTZ R82, R39, R78, R82 ;  /* 0x0000004e27527223 */ /* 0x020fc80000010052 */
[----:B------:R-:W-:Y:S01]  /*3b50*/  FFMA.FTZ R82, R40, R81, R82 ;  /* 0x0000005128527223 */ /* 0x000fe20000010052 */
[----:B------:R-:W-:-:S03]  /*3b60*/  ISETP.NE.AND P0, PT, R50, RZ, P0 ;  /* 0x000000ff3200720c */ /* 0x000fc60000705270 */
[----:B------:R-:W-:-:S04]  /*3b70*/  FFMA.FTZ R82, R41, R80, R82 ;  /* 0x0000005029527223 */ /* 0x000fc80000010052 */
[----:B------:R-:W-:Y:S01]  /*3b80*/  FFMA.FTZ R85, R42, R83, R82 ;  /* 0x000000532a557223 */ /* 0x000fe20000010052 */
[----:B------:R-:W-:Y:S05]  /*3b90*/  BRA.DIV ~URZ, `(.L_x_2412) ;  /* 0x00002b727f007947 */ /* 0x000fea000b800000 */
[----:B------:R0:W1:Y:S02]  /*3ba0*/  SHFL.BFLY PT, R46, R85, 0x2, 0x1f ;  /* 0x0c401f00552e7f89 */ /* 0x00006400000e0000 */
.L_x_2455:
[----:B01----:R-:W-:Y:S01]  /*3bb0*/  FADD.FTZ R85, R85, R46 ;  /* 0x0000002e55557221 */ /* 0x003fe20000010000 */
[----:B------:R-:W-:Y:S05]  /*3bc0*/  BRA.DIV ~URZ, `(.L_x_2413) ;  /* 0x00002bc27f007947 */ /* 0x000fea000b800000 */
[----:B------:R0:W1:Y:S02]  /*3bd0*/  SHFL.BFLY PT, R46, R85, 0x1, 0x1f ;  /* 0x0c201f00552e7f89 */ /* 0x00006400000e0000 */
.L_x_2456:
        /* <DEDUP_REMOVED lines=15> */
[----:B------:R-:W-:-:S04]  /*3cd0*/  @P1 SEL R50, RZ, UR41, P3 ;  /* 0x00000029ff321c07 */ /* 0x000fc80009800000 */
[----:B------:R-:W-:-:S04]  /*3ce0*/  @P1 IADD3 R50, R50, -UR42, R53 ;  /* 0x8000002a32321c10 */ /* 0x000fc8000fffe035 */
[----:B------:R-:W2:Y:S01]  /*3cf0*/  @P1 I2F R49, R50 ;  /* 0x0000003200311306 */ /* 0x000ea20000201400 */
[----:B------:R-:W-:Y:S01]  /*3d00*/  FMUL.FTZ R48, R48, c[0x0][0x1f0] ;  /* 0x00007c0030307a20 */ /* 0x000fe20000410000 */
[----:B0-----:R-:W-:-:S03]  /*3d10*/  IADD3 R85, R53, -UR45, RZ ;  /* 0x8000002d35557c10 */ /* 0x001fc6000fffe0ff */
[----:B---3--:R-:W-:-:S04]  /*3d20*/  @P2 FADD.FTZ R48, R48, R47 ;  /* 0x0000002f30302221 */ /* 0x008fc80000010000 */
[----:B--2---:R-:W-:-:S05]  /*3d30*/  @P1 FFMA.FTZ R48, R49, R51, R48 ;  /* 0x0000003331301223 */ /* 0x004fca0000010030 */
[----:B------:R0:W-:Y:S01]  /*3d40*/  STS [R85.X4+0x210], R48 ;  /* 0x0002103055007388 */ /* 0x0001e20000004800 */
[----:B------:R-:W-:-:S03]  /*3d50*/  @!P0 FMNMX.FTZ R7, R7, R48, !PT ;  /* 0x0000003007078209 */ /* 0x000fc60007810000 */
.L_x_2415:
[----:B------:R-:W-:Y:S05]  /*3d60*/  BSYNC B1 ;  /* 0x0000000000017941 */ /* 0x000fea0003800000 */
.L_x_2414:
[----:B------:R-:W-:-:S04]  /*3d70*/  IADD3 R53, R53, 0x10, RZ ;  /* 0x0000001035357810 */ /* 0x000fc80007ffe0ff */
[----:B------:R-:W-:-:S13]  /*3d80*/  ISETP.GE.AND P0, PT, R53, R9, PT ;  /* 0x000000093500720c */ /* 0x000fda0003f06270 */
[----:B0-----:R-:W-:Y:S01]  /*3d90*/  @P0 CALL.REL.NOINC `(.L_x_2411) ;  /* 0x0000001000000944 */ /* 0x001fe20003c00000 */
[----:B------:R-:W-:Y:S05]  /*3da0*/  BRA `(.L_x_2416) ;  /* 0xffffe3b000007947 */ /* 0x000fea000383ffff */
.L_x_2411:
[----:B------:R-:W-:Y:S05]  /*3db0*/  BSYNC B0 ;  /* 0x0000000000007941 */ /* 0x000fea0003800000 */
.L_x_2410:
[----:B------:R-:W5:Y:S02]  /*3dc0*/  S2R R5, SR_TID.X ;  /* 0x0000000000057919 */ /* 0x000f640000002100 */
[----:B-----5:R-:W-:Y:S01]  /*3dd0*/  SHF.R.S32.HI R6, RZ, 0x1f, R5 ;  /* 0x0000001fff067819 */ /* 0x020fe20000011405 */
[----:B------:R-:W-:Y:S05]  /*3de0*/  BRA.DIV ~URZ, `(.L_x_2417) ;  /* 0x00002a227f007947 */ /* 0x000fea000b800000 */
[----:B------:R0:W4:Y:S02]  /*3df0*/  SHFL.BFLY PT, R0, R7, 0x10, 0x1f ;  /* 0x0e001f0007007f89 */ /* 0x00012400000e0000 */
.L_x_2457:
[----:B0---4-:R-:W-:Y:S01]  /*3e00*/  FMNMX.FTZ R7, R0, R7, !PT ;  /* 0x0000000700077209 */ /* 0x011fe20007810000 */
[----:B------:R-:W-:Y:S05]  /*3e10*/  BRA.DIV ~URZ, `(.L_x_2418) ;  /* 0x00002a727f007947 */ /* 0x000fea000b800000 */
[----:B------:R-:W0:Y:S02]  /*3e20*/  SHFL.BFLY PT, R0, R7, 0x8, 0x1f ;  /* 0x0d001f0007007f89 */ /* 0x000e2400000e0000 */
[----:B0-----:R-:W-:-:S05]  /*3e30*/  FMNMX.FTZ R0, R7, R0, !PT ;  /* 0x0000000007007209 */ /* 0x001fca0007810000 */
[----:B------:R0:W4:Y:S02]  /*3e40*/  SHFL.BFLY PT, R3, R0, 0x4, 0x1f ;  /* 0x0c801f0000037f89 */ /* 0x00012400000e0000 */
.L_x_2458:
[----:B------:R-:W-:Y:S01]  /*3e50*/  LEA.HI R6, R6, R5, RZ, 0x5 ;  /* 0x0000000506067211 */ /* 0x000fe200078f28ff */
[----:B------:R-:W-:Y:S01]  /*3e60*/  WARPSYNC 0xffffffff ;  /* 0xffffffff00007948 */ /* 0x000fe20003800000 */
[----:B----4-:R-:W-:Y:S02]  /*3e70*/  FMNMX.FTZ R3, R3, R0, !PT ;  /* 0x0000000003037209 */ /* 0x010fe40007810000 */
[----:B------:R-:W-:-:S05]  /*3e80*/  LOP3.LUT R4, R6, 0xffffffe0, RZ, 0xc0, !PT ;  /* 0xffffffe006047812 */ /* 0x000fca00078ec0ff */
[----:B------:R-:W-:-:S05]  /*3e90*/  IMAD.IADD R7, R5, 0x1, -R4 ;  /* 0x0000000105077824 */ /* 0x000fca00078e0a04 */
[----:B------:R-:W-:-:S13]  /*3ea0*/  ISETP.NE.AND P0, PT, R7, RZ, PT ;  /* 0x000000ff0700720c */ /* 0x000fda0003f05270 */
[----:B0-----:R-:W-:-:S05]  /*3eb0*/  @!P0 SHF.R.S32.HI R0, RZ, 0x5, R6 ;  /* 0x00000005ff008819 */ /* 0x001fca0000011406 */
[----:B------:R0:W-:Y:S02]  /*3ec0*/  @!P0 STS [R0.X4], R3 ;  /* 0x0000000300008388 */ /* 0x0001e40000004800 */
[----:B------:R-:W-:Y:S01]  /*3ed0*/  BAR.SYNC.DEFER_BLOCKING 0x0 ;  /* 0x0000000000007b1d */ /* 0x000fe20000010000 */
[----:B------:R-:W-:Y:S01]  /*3ee0*/  ISETP.GT.AND P0, PT, R7, 0x1, PT ;  /* 0x000000010700780c */ /* 0x000fe20003f04270 */
[----:B0-----:R-:W-:Y:S02]  /*3ef0*/  IMAD.MOV.U32 R0, RZ, RZ, -0x800001 ;  /* 0xff7fffffff007424 */ /* 0x001fe400078e00ff */
[----:B------:R-:W-:Y:S02]  /*3f00*/  IMAD.MOV.U32 R10, RZ, RZ, RZ ;  /* 0x000000ffff0a7224 */ /* 0x000fe400078e00ff */
[----:B------:R-:W0:Y:S01]  /*3f10*/  S2R R9, SR_TID.X ;  /* 0x0000000000097919 */ /* 0x000e220000002100 */
[----:B------:R-:W-:Y:S07]  /*3f20*/  BSSY B0, `(.L_x_2419) ;  /* 0x0000023000007945 */ /* 0x000fee0003800000 */
[----:B------:R-:W4:Y:S01]  /*3f30*/  @!P0 LDS R0, [R7.X4] ;  /* 0x0000000007008984 */ /* 0x000f220000004800 */
[----:B0-----:R-:W-:-:S04]  /*3f40*/  IADD3 R9, R9, UR45, RZ ;  /* 0x0000002d09097c10 */ /* 0x001fc8000fffe0ff */
[----:B------:R-:W-:Y:S01]  /*3f50*/  ISETP.GT.AND P1, PT, R9, UR42, PT ;  /* 0x0000002a09007c0c */ /* 0x000fe2000bf24270 */
[----:B----4-:R-:W0:Y:S02]  /*3f60*/  SHFL.BFLY PT, R3, R0, 0x1, 0x1f ;  /* 0x0c201f0000037f89 */ /* 0x010e2400000e0000 */
[----:B0-----:R-:W-:-:S05]  /*3f70*/  FMNMX.FTZ R3, R3, R0, !PT ;  /* 0x0000000003037209 */ /* 0x001fca0007810000 */
[----:B------:R0:W4:Y:S05]  /*3f80*/  SHFL.IDX PT, R12, R3, RZ, 0x1f ;  /* 0x00001fff030c7589 */ /* 0x00012a00000e0000 */
[----:B------:R-:W-:Y:S05]  /*3f90*/  @P1 BRA `(.L_x_2420) ;  /* 0x000001b000001947 */ /* 0x000fea0003800000 */
[----:B------:R-:W-:Y:S01]  /*3fa0*/  ISETP.NE.U32.AND P0, PT, RZ, c[0x0][0x200], PT ;  /* 0x00008000ff007a0c */ /* 0x000fe20003f05070 */
[----:B------:R-:W-:Y:S01]  /*3fb0*/  HFMA2.MMA R10, -RZ, RZ, 0, 0 ;  /* 0x00000000ff0a7435 */ /* 0x000fe200000001ff */
[----:B------:R-:W-:Y:S02]  /*3fc0*/  IMAD.MOV.U32 R0, RZ, RZ, R9 ;  /* 0x000000ffff007224 */ /* 0x000fe400078e0009 */
[----:B------:R-:W-:-:S08]  /*3fd0*/  ISETP.NE.AND.EX P0, PT, RZ, c[0x0][0x204], PT, P0 ;  /* 0x00008100ff007a0c */ /* 0x000fd00003f05300 */
.L_x_2424:
        /* <DEDUP_REMOVED lines=13> */
.L_x_2422:
[----:B------:R-:W0:Y:S02]  /*40b0*/  LDS R3, [R14] ;  /* 0x000000000e037984 */ /* 0x000e240000000800 */
[----:B0---4-:R-:W-:-:S04]  /*40c0*/  FADD.FTZ R3, -R12, R3 ;  /* 0x000000030c037221 */ /* 0x011fc80000010100 */
[----:B------:R-:W-:-:S06]  /*40d0*/  FMUL.FTZ R3, R3, 1.4426950216293334961 ;  /* 0x3fb8aa3b03037820 */ /* 0x000fcc0000410000 */
[----:B------:R-:W0:Y:S02]  /*40e0*/  MUFU.EX2 R3, R3 ;  /* 0x0000000300037308 */ /* 0x000e240000000800 */
.L_x_2423:
[----:B------:R-:W-:Y:S05]  /*40f0*/  BSYNC B1 ;  /* 0x0000000000017941 */ /* 0x000fea0003800000 */
.L_x_2421:
[----:B0-----:R0:W-:Y:S01]  /*4100*/  STS [R14], R3 ;  /* 0x000000030e007388 */ /* 0x0011e20000000800 */
[----:B------:R-:W-:Y:S01]  /*4110*/  IADD3 R0, R0, 0x40, RZ ;  /* 0x0000004000007810 */ /* 0x000fe20007ffe0ff */
[----:B------:R-:W-:-:S03]  /*4120*/  FADD.FTZ R10, R3, R10 ;  /* 0x0000000a030a7221 */ /* 0x000fc60000010000 */
[----:B------:R-:W-:-:S13]  /*4130*/  ISETP.GT.AND P2, PT, R0, UR42, PT ;  /* 0x0000002a00007c0c */ /* 0x000fda000bf44270 */
[----:B0-----:R-:W-:Y:S05]  /*4140*/  @!P2 BRA `(.L_x_2424) ;  /* 0xfffffe900000a947 */ /* 0x001fea000383ffff */
.L_x_2420:
[----:B------:R-:W-:Y:S05]  /*4150*/  BSYNC B0 ;  /* 0x0000000000007941 */ /* 0x000fea0003800000 */
.L_x_2419:
[----:B0-----:R-:W0:Y:S01]  /*4160*/  SHFL.BFLY PT, R3, R10, 0x10, 0x1f ;  /* 0x0e001f000a037f89 */ /* 0x001e2200000e0000 */
[----:B------:R-:W-:Y:S02]  /*4170*/  ULDC.U8 UR4, c[0x0][0x26c] ;  /* 0x00009b0000047ab9 */ /* 0x000fe40000000000 */
[----:B------:R-:W-:Y:S01]  /*4180*/  UMOV UR5, URZ ;  /* 0x0000003f00057c82 */ /* 0x000fe20008000000 */
[----:B------:R-:W5:Y:S01]  /*4190*/  S2R R13, SR_TID.X ;  /* 0x00000000000d7919 */ /* 0x000f620000002100 */
[----:B0-----:R-:W-:Y:S01]  /*41a0*/  FADD.FTZ R3, R3, R10 ;  /* 0x0000000a03037221 */ /* 0x001fe20000010000 */
[----:B----45:R-:W-:-:S04]  /*41b0*/  LOP3.LUT P0, R12, R13, 0x1f, RZ, 0xc0, !PT ;  /* 0x0000001f0d0c7812 */ /* 0x030fc8000780c0ff */
        /* <DEDUP_REMOVED lines=20> */
[----:B------:R-:W4:Y:S01]  /*4300*/  S2UR UR5, SR_CTAID.X ;  /* 0x00000000000579c3 */ /* 0x000f220000002500 */
[----:B------:R-:W-:Y:S02]  /*4310*/  ULDC UR7, c[0x0][0x1d8] ;  /* 0x0000760000077ab9 */ /* 0x000fe40000000800 */
[----:B------:R-:W-:-:S05]  /*4320*/  ULDC UR4, c[0x0][0x268] ;  /* 0x00009a0000047ab9 */ /* 0x000fca0000000800 */
[----:B------:R-:W4:Y:S02]  /*4330*/  S2UR UR6, SR_CTAID.Y ;  /* 0x00000000000679c3 */ /* 0x000f240000002600 */
[----:B----4-:R-:W-:-:S03]  /*4340*/  UIMAD UR5, UR6, UR7, UR5 ;  /* 0x00000007060572a4 */ /* 0x010fc6000f8e0205 */
[----:B------:R-:W-:Y:S02]  /*4350*/  ULDC UR6, c[0x0][0x1ec] ;  /* 0x00007b0000067ab9 */ /* 0x000fe40000000800 */
[----:B------:R-:W-:-:S03]  /*4360*/  UIMAD UR4, UR5, UR4, UR6 ;  /* 0x00000004050472a4 */ /* 0x000fc6000f8e0206 */
[----:B------:R-:W-:Y:S02]  /*4370*/  ULDC UR5, c[0x0][0x1d4] ;  /* 0x0000750000057ab9 */ /* 0x000fe40000000800 */
[----:B------:R-:W-:-:S04]  /*4380*/  UIMAD UR4, UR4, UR5, URZ ;  /* 0x00000005040472a4 */ /* 0x000fc8000f8e023f */
[----:B------:R-:W-:-:S06]  /*4390*/  USHF.R.S32.HI UR5, URZ, 0x1f, UR4 ;  /* 0x0000001f3f057899 */ /* 0x000fcc0008011404 */
.L_x_2425:
[----:B------:R-:W-:Y:S01]  /*43a0*/  BSSY B0, `(.L_x_2426) ;  /* 0x0000011000007945 */ /* 0x000fe20003800000 */
[----:B------:R-:W-:Y:S05]  /*43b0*/  @P1 BRA `(.L_x_2427) ;  /* 0x000000f000001947 */ /* 0x000fea0003800000 */
[----:B0-----:R-:W-:-:S04]  /*43c0*/  FADD.FTZ R0, R0, 9.9999999747524270788e-07 ;  /* 0x358637bd00007421 */ /* 0x001fc80000010000 */
[----:B------:R0:W4:Y:S03]  /*43d0*/  MUFU.RCP R12, R0 ;  /* 0x00000000000c7308 */ /* 0x0001260000001000 */
.L_x_2428:
[C---:B0-----:R-:W-:Y:S02]  /*43e0*/  IADD3 R0, R9.reuse, -UR45, RZ ;  /* 0x8000002d09007c10 */ /* 0x041fe4000fffe0ff */
[C---:B------:R-:W-:Y:S02]  /*43f0*/  @P0 IADD3 R5, P1, R9.reuse, UR4, RZ ;  /* 0x0000000409050c10 */ /* 0x040fe4000ff3e0ff */
[----:B------:R-:W-:Y:S01]  /*4400*/  LEA R11, R0, 0x210, 0x2 ;  /* 0x00000210000b7811 */ /* 0x000fe200078e10ff */
[----:B------:R-:W0:Y:S01]  /*4410*/  LDS R3, [R0.X4+0x210] ;  /* 0x0002100000037984 */ /* 0x000e220000004800 */
[----:B------:R-:W-:Y:S02]  /*4420*/  @P0 LEA.HI.X.SX32 R10, R9, UR5, 0x1, P1 ;  /* 0x00000005090a0c11 */ /* 0x000fe400088f0eff */
[----:B------:R-:W-:Y:S02]  /*4430*/  @P0 LEA R4, P1, R5, c[0x0][0x260], 0x2 ;  /* 0x0000980005040a11 */ /* 0x000fe400078210ff */
[----:B------:R-:W-:-:S02]  /*4440*/  IADD3 R9, R9, 0x40, RZ ;  /* 0x0000004009097810 */ /* 0x000fc40007ffe0ff */
[----:B------:R-:W-:Y:S02]  /*4450*/  @P0 LEA.HI.X R5, R5, c[0x0][0x264], R10, 0x2, P1 ;  /* 0x0000990005050a11 */ /* 0x000fe400008f140a */
[----:B------:R-:W-:Y:S01]  /*4460*/  ISETP.GT.AND P1, PT, R9, UR42, PT ;  /* 0x0000002a09007c0c */ /* 0x000fe2000bf24270 */
[----:B0---4-:R-:W-:-:S05]  /*4470*/  FMUL.FTZ R3, R3, R12 ;  /* 0x0000000c03037220 */ /* 0x011fca0000410000 */
[----:B------:R0:W-:Y:S04]  /*4480*/  STS [R11], R3 ;  /* 0x000000030b007388 */ /* 0x0001e80000000800 */
[----:B------:R0:W-:Y:S03]  /*4490*/  @P0 STG.E [R4.64], R3 ;  /* 0x0000000304000986 */ /* 0x0001e6000c101924 */
[----:B------:R-:W-:Y:S05]  /*44a0*/  @!P1 BRA `(.L_x_2428) ;  /* 0xffffff3000009947 */ /* 0x000fea000383ffff */
.L_x_2427:
[----:B------:R-:W-:Y:S05]  /*44b0*/  BSYNC B0 ;  /* 0x0000000000007941 */ /* 0x000fea0003800000 */
.L_x_2426:
[----:B------:R-:W-:Y:S01]  /*44c0*/  ULEA.HI UR4, UR42, UR42, URZ, 0x1 ;  /* 0x0000002a2a047291 */ /* 0x000fe2000f8f083f */
[----:B------:R-:W-:Y:S01]  /*44d0*/  ISETP.NE.U32.AND P0, PT, RZ, c[0x0][0x190], PT ;  /* 0x00006400ff007a0c */ /* 0x000fe20003f05070 */
[----:B0-----:R-:W-:Y:S01]  /*44e0*/  IMAD.SHL.U32 R0, R7, 0x4, RZ ;  /* 0x0000000407007824 */ /* 0x001fe200078e00ff */
[----:B------:R-:W-:Y:S01]  /*44f0*/  SHF.R.S32.HI R3, RZ, 0x5, R6 ;  /* 0x00000005ff037819 */ /* 0x000fe20000011406 */
[----:B------:R-:W-:Y:S01]  /*4500*/  ULOP3.LUT UR4, UR4, 0xfffffffe, URZ, 0xc0, !UPT ;  /* 0xfffffffe04047892 */ /* 0x000fe2000f8ec03f */
[----:B------:R-:W-:Y:S01]  /*4510*/  ISETP.NE.AND.EX P0, PT, RZ, c[0x0][0x194], PT, P0 ;  /* 0x00006500ff007a0c */ /* 0x000fe20003f05300 */
[----:B------:R-:W-:Y:S01]  /*4520*/  CS2R R14, SRZ ;  /* 0x00000000000e7805 */ /* 0x000fe2000001ff00 */
[----:B------:R-:W-:Y:S01]  /*4530*/  CS2R R12, SRZ ;  /* 0x00000000000c7805 */ /* 0x000fe2000001ff00 */
[----:B------:R-:W-:-:S06]  /*4540*/  UIADD3 UR4, -UR4, UR42, URZ ;  /* 0x0000002a04047290 */ /* 0x000fcc000fffe13f */
[----:B------:R-:W-:Y:S01]  /*4550*/  ISETP.NE.OR P0, PT, R3, UR4, !P0 ;  /* 0x0000000403007c0c */ /* 0x000fe2000c705670 */
[----:B------:R-:W-:-:S12]  /*4560*/  ULDC UR5, c[0x0][0x1d4] ;  /* 0x0000750000057ab9 */ /* 0x000fd80000000800 */
[----:B------:R-:W0:Y:S01]  /*4570*/  @!P0 S2R R5, SR_CTAID.X ;  /* 0x0000000000058919 */ /* 0x000e220000002500 */
[----:B------:R-:W-:Y:S01]  /*4580*/  UISETP.LT.AND UP0, UPT, UR42, UR5, UPT ;  /* 0x000000052a00728c */ /* 0x000fe2000bf01270 */
[----:B------:R-:W-:Y:S01]  /*4590*/  IADD3 R9, R3, UR45, RZ ;  /* 0x0000002d03097c10 */ /* 0x000fe2000fffe0ff */
[----:B------:R-:W-:Y:S02]  /*45a0*/  @!P0 IMAD.MOV.U32 R7, RZ, RZ, 0x4 ;  /* 0x00000004ff078424 */ /* 0x000fe400078e00ff */
[----:B------:R-:W-:-:S06]  /*45b0*/  USEL UR5, UR42, UR5, UP0 ;  /* 0x000000052a057287 */ /* 0x000fcc0008000000 */
[----:B------:R-:W-:Y:S01]  /*45c0*/  ISETP.GE.AND P1, PT, R9, UR5, PT ;  /* 0x0000000509007c0c */ /* 0x000fe2000bf26270 */
[----:B------:R-:W-:Y:S01]  /*45d0*/  BSSY B0, `(.L_x_2429) ;  /* 0x000007b000007945 */ /* 0x000fe20003800000 */
[----:B0-----:R-:W-:-:S05]  /*45e0*/  @!P0 LEA R4, R5, R0, 0x7 ;  /* 0x0000000005048211 */ /* 0x001fca00078e38ff */
[----:B------:R-:W-:-:S04]  /*45f0*/  @!P0 IMAD.WIDE R4, R4, R7, c[0x0][0x190] ;  /* 0x0000640004048625 */ /* 0x000fc800078e0207 */
[----:B------:R-:W-:Y:S01]  /*4600*/  IMAD.U32 R7, RZ, RZ, UR46 ;  /* 0x0000002eff077e24 */ /* 0x000fe2000f8e00ff */
[----:B------:R0:W5:Y:S04]  /*4610*/  @!P0 LDG.E.128 R12, [R4.64] ;  /* 0x00000024040c8981 */ /* 0x000168000c1e1d00 */
[----:B------:R-:W-:Y:S01]  /*4620*/  BAR.SYNC.DEFER_BLOCKING 0x0 ;  /* 0x0000000000007b1d */ /* 0x000fe20000010000 */
[----:B------:R-:W-:Y:S01]  /*4630*/  IMAD R10, R7, c[0x0][0x1d4], R0 ;  /* 0x00007500070a7a24 */ /* 0x000fe200078e0200 */
[----:B------:R-:W-:Y:S01]  /*4640*/  ISETP.NE.AND P0, PT, R3, UR4, PT ;  /* 0x0000000403007c0c */ /* 0x000fe2000bf05270 */
[----:B------:R-:W-:Y:S01]  /*4650*/  CS2R R6, SRZ ;  /* 0x0000000000067805 */ /* 0x000fe2000001ff00 */
[----:B0-----:R-:W-:Y:S02]  /*4660*/  CS2R R4, SRZ ;  /* 0x0000000000047805 */ /* 0x001fe4000001ff00 */
[----:B------:R-:W-:Y:S01]  /*4670*/  SHF.R.S32.HI R11, RZ, 0x1f, R10 ;  /* 0x0000001fff0b7819 */ /* 0x000fe2000001140a */
[----:B------:R-:W-:Y:S05]  /*4680*/  @P1 BRA `(.L_x_2430) ;  /* 0x000006f000001947 */ /* 0x000fea0003800000 */
[----:B------:R-:W-:Y:S01]  /*4690*/  IMAD.U32 R4, RZ, RZ, UR45 ;  /* 0x0000002dff047e24 */ /* 0x000fe2000f8e00ff */
[----:B------:R-:W-:Y:S01]  /*46a0*/  ULOP3.LUT UR4, URZ, UR5, URZ, 0x33, !UPT ;  /* 0x000000053f047292 */ /* 0x000fe2000f8e333f */
[----:B------:R-:W-:Y:S01]  /*46b0*/  BSSY B1, `(.L_x_2431) ;  /* 0x0000024000017945 */ /* 0x000fe20003800000 */
[----:B------:R-:W-:Y:S01]  /*46c0*/  IMAD.MOV.U32 R32, RZ, RZ, R9 ;  /* 0x000000ffff207224 */ /* 0x000fe200078e0009 */
        /* <DEDUP_REMOVED lines=8> */
[----:B------:R-:W-:Y:S02]  /*4750*/  IMAD.MOV.U32 R20, RZ, RZ, R16 ;  /* 0x000000ffff147224 */ /* 0x000fe400078e0010 */
[----:B------:R-:W-:Y:S02]  /*4760*/  IMAD.MOV.U32 R32, RZ, RZ, R9 ;  /* 0x000000ffff207224 */ /* 0x000fe400078e0009 */
[----:B------:R-:W-:-:S03]  /*4770*/  IMAD.MOV.U32 R4, RZ, RZ, RZ ;  /* 0x000000ffff047224 */ /* 0x000fc600078e00ff */
.L_x_2433:
[----:B------:R-:W-:-:S04]  /*4780*/  IADD3 R17, P2, R32, UR47, RZ ;  /* 0x0000002f20117c10 */ /* 0x000fc8000ff5e0ff */
[----:B------:R-:W-:Y:S02]  /*4790*/  LEA.HI.X.SX32 R18, R32, UR48, 0x1, P2 ;  /* 0x0000003020127c11 */ /* 0x000fe400090f0eff */
        /* <DEDUP_REMOVED lines=10> */
[----:B--2---:R-:W2:Y:S01]  /*4840*/  LDG.E.128 R24, [R18.64] ;  /* 0x0000002412187981 */ /* 0x004ea2000c1e1d00 */
        /* <DEDUP_REMOVED lines=10> */
.L_x_2432:
[----:B------:R-:W-:Y:S05]  /*48f0*/  BSYNC B1 ;  /* 0x0000000000017941 */ /* 0x000fea0003800000 */
.L_x_2431:
[----:B------:R-:W-:Y:S05]  /*4900*/  @!P1 BRA `(.L_x_2430) ;  /* 0x0000047000009947 */ /* 0x000fea0003800000 */
[C---:B------:R-:W-:Y:S01]  /*4910*/  LEA R17, R32.reuse, 0x10, 0x2 ;  /* 0x0000001020117811 */ /* 0x040fe200078e10ff */
[----:B------:R-:W-:Y:S01]  /*4920*/  IMAD.U32 R20, RZ, RZ, UR45 ;  /* 0x0000002dff147e24 */ /* 0x000fe2000f8e00ff */
[----:B------:R-:W-:Y:S01]  /*4930*/  IADD3 R43, P1, R32, UR47, RZ ;  /* 0x0000002f202b7c10 */ /* 0x000fe2000ff3e0ff */
[----:B------:R-:W-:Y:S02]  /*4940*/  IMAD.MOV.U32 R16, RZ, RZ, c[0x0][0x1d8] ;  /* 0x00007600ff107624 */ /* 0x000fe400078e00ff */
[----:B------:R-:W-:Y:S01]  /*4950*/  IMAD R17, R20, -0x4, R17 ;  /* 0xfffffffc14117824 */ /* 0x000fe200078e0211 */
[----:B------:R-:W-:Y:S01]  /*4960*/  LEA.HI.X.SX32 R18, R32, UR48, 0x1, P1 ;  /* 0x0000003020127c11 */ /* 0x000fe200088f0eff */
[----:B------:R-:W-:Y:S01]  /*4970*/  IMAD R16, R16, c[0x0][0x1d4], RZ ;  /* 0x0000750010107a24 */ /* 0x000fe200078e02ff */
[----:B------:R-:W-:Y:S01]  /*4980*/  LEA R34, P1, R43, c[0x0][0x1a8], 0x2 ;  /* 0x00006a002b227a11 */ /* 0x000fe200078210ff */
[----:B------:R-:W-:Y:S01]  /*4990*/  IMAD.SHL.U32 R36, R32, 0x80, RZ ;  /* 0x0000008020247824 */ /* 0x000fe200078e00ff */
[----:B------:R-:W-:Y:S01]  /*49a0*/  IADD3 R37, R17, 0x210, RZ ;  /* 0x0000021011257810 */ /* 0x000fe20007ffe0ff */
[----:B------:R-:W-:Y:S01]  /*49b0*/  IMAD.SHL.U32 R33, R16, 0x80, RZ ;  /* 0x0000008010217824 */ /* 0x000fe200078e00ff */
[----:B------:R-:W-:-:S05]  /*49c0*/  LEA.HI.X R43, R43, c[0x0][0x1ac], R18, 0x2, P1 ;  /* 0x00006b002b2b7a11 */ /* 0x000fca00008f1412 */
.L_x_2434:
[----:B------:R-:W-:Y:S01]  /*49d0*/  IMAD.MOV.U32 R35, RZ, RZ, R43 ;  /* 0x000000ffff237224 */ /* 0x000fe200078e002b */
[----:B------:R-:W0:Y:S04]  /*49e0*/  LDS R38, [R37+-0x10] ;  /* 0xfffff00025267984 */ /* 0x000e280000000800 */
[----:B------:R-:W4:Y:S04]  /*49f0*/  LDG.E R16, [R34.64] ;  /* 0x0000002422107981 */ /* 0x000f28000c1e1900 */
[----:B---3--:R-:W3:Y:S04]  /*4a00*/  LDG.E R17, [R34.64+0x8] ;  /* 0x0000082422117981 */ /* 0x008ee8000c1e1900 */
[----:B--2---:R-:W2:Y:S04]  /*4a10*/  LDG.E R18, [R34.64+0x10] ;  /* 0x0000102422127981 */ /* 0x004ea8000c1e1900 */
[----:B------:R-:W2:Y:S04]  /*4a20*/  LDG.E R20, [R34.64+0x18] ;  /* 0x0000182422147981 */ /* 0x000ea8000c1e1900 */
[----:B------:R-:W1:Y:S04]  /*4a30*/  LDS R39, [R37+-0x8] ;  /* 0xfffff80025277984 */ /* 0x000e680000000800 */
[----:B------:R-:W0:Y:S04]  /*4a40*/  LDS R40, [R37] ;  /* 0x0000000025287984 */ /* 0x000e280000000800 */
[----:B------:R0:W0:Y:S01]  /*4a50*/  LDS R41, [R37+0x8] ;  /* 0x0000080025297984 */ /* 0x0000220000000800 */
[----:B----4-:R-:W-:-:S02]  /*4a60*/  IMAD R16, R33, R16, R36 ;  /* 0x0000001021107224 */ /* 0x010fc400078e0224 */
[----:B---3--:R-:W-:-:S03]  /*4a70*/  IMAD R17, R33, R17, R36 ;  /* 0x0000001121117224 */ /* 0x008fc600078e0224 */
[----:B------:R-:W-:Y:S01]  /*4a80*/  IADD3 R22, P1, R10, R16, RZ ;  /* 0x000000100a167210 */ /* 0x000fe20007f3e0ff */
[--C-:B--2---:R-:W-:Y:S01]  /*4a90*/  IMAD R19, R33, R18, R36.reuse ;  /* 0x0000001221137224 */ /* 0x104fe200078e0224 */
[----:B------:R-:W-:Y:S02]  /*4aa0*/  IADD3 R18, R17, 0x100, RZ ;  /* 0x0000010011127810 */ /* 0x000fe40007ffe0ff */
[----:B------:R-:W-:Y:S01]  /*4ab0*/  LEA.HI.X.SX32 R17, R16, R11, 0x1, P1 ;  /* 0x0000000b10117211 */ /* 0x000fe200008f0eff */
[----:B------:R-:W-:Y:S01]  /*4ac0*/  IMAD R20, R33, R20, R36 ;  /* 0x0000001421147224 */ /* 0x000fe200078e0224 */
[----:B------:R-:W-:Y:S02]  /*4ad0*/  IADD3 R19, R19, 0x200, RZ ;  /* 0x0000020013137810 */ /* 0x000fe40007ffe0ff */
[----:B------:R-:W-:Y:S02]  /*4ae0*/  LEA R16, P1, R22, c[0x0][0x1a0], 0x2 ;  /* 0x0000680016107a11 */ /* 0x000fe400078210ff */
[----:B------:R-:W-:-:S02]  /*4af0*/  IADD3 R21, P2, R10, R18, RZ ;  /* 0x000000120a157210 */ /* 0x000fc40007f5e0ff */
[----:B------:R-:W-:Y:S02]  /*4b00*/  IADD3 R23, P3, R10, R19, RZ ;  /* 0x000000130a177210 */ /* 0x000fe40007f7e0ff */
[----:B------:R-:W-:Y:S02]  /*4b10*/  LEA.HI.X R17, R22, c[0x0][0x1a4], R17, 0x2, P1 ;  /* 0x0000690016117a11 */ /* 0x000fe400008f1411 */
[----:B------:R-:W-:Y:S02]  /*4b20*/  IADD3 R22, R20, 0x300, RZ ;  /* 0x0000030014167810 */ /* 0x000fe40007ffe0ff */
[-C--:B------:R-:W-:Y:S02]  /*4b30*/  LEA.HI.X.SX32 R26, R18, R11.reuse, 0x1, P2 ;  /* 0x0000000b121a7211 */ /* 0x080fe400010f0eff */
[----:B------:R-:W-:Y:S02]  /*4b40*/  LEA R20, P1, R21, c[0x0][0x1a0], 0x2 ;  /* 0x0000680015147a11 */ /* 0x000fe400078210ff */
[----:B------:R-:W-:-:S02]  /*4b50*/  LEA.HI.X.SX32 R18, R19, R11, 0x1, P3 ;  /* 0x0000000b13127211 */ /* 0x000fc400018f0eff */
[----:B------:R-:W-:Y:S02]  /*4b60*/  LEA R24, P2, R23, c[0x0][0x1a0], 0x2 ;  /* 0x0000680017187a11 */ /* 0x000fe400078410ff */
[----:B------:R-:W-:Y:S02]  /*4b70*/  LEA.HI.X R21, R21, c[0x0][0x1a4], R26, 0x2, P1 ;  /* 0x0000690015157a11 */ /* 0x000fe400008f141a */
[----:B------:R-:W-:Y:S02]  /*4b80*/  IADD3 R26, P1, R10, R22, RZ ;  /* 0x000000160a1a7210 */ /* 0x000fe40007f3e0ff */
[----:B------:R-:W-:Y:S02]  /*4b90*/  LEA.HI.X R25, R23, c[0x0][0x1a4], R18, 0x2, P2 ;  /* 0x0000690017197a11 */ /* 0x000fe400010f1412 */
[----:B------:R-:W2:Y:S01]  /*4ba0*/  LDG.E.128 R16, [R16.64] ;  /* 0x0000002410107981 */ /* 0x000ea2000c1e1d00 */
[----:B------:R-:W-:Y:S02]  /*4bb0*/  LEA.HI.X.SX32 R27, R22, R11, 0x1, P1 ;  /* 0x0000000b161b7211 */ /* 0x000fe400008f0eff */
[C---:B------:R-:W-:Y:S01]  /*4bc0*/  LEA R28, P1, R26.reuse, c[0x0][0x1a0], 0x2 ;  /* 0x000068001a1c7a11 */ /* 0x040fe200078210ff */
[----:B------:R-:W1:Y:S03]  /*4bd0*/  LDG.E.128 R20, [R20.64] ;  /* 0x0000002414147981 */ /* 0x000e66000c1e1d00 */
[----:B------:R-:W-:-:S02]  /*4be0*/  LEA.HI.X R29, R26, c[0x0][0x1a4], R27, 0x2, P1 ;  /* 0x000069001a1d7a11 */ /* 0x000fc400008f141b */
[----:B------:R-:W3:Y:S04]  /*4bf0*/  LDG.E.128 R24, [R24.64] ;  /* 0x0000002418187981 */ /* 0x000ee8000c1e1d00 */
[----:B------:R-:W4:Y:S01]  /*4c00*/  LDG.E.128 R28, [R28.64] ;  /* 0x000000241c1c7981 */ /* 0x000f22000c1e1d00 */
[----:B------:R-:W-:Y:S02]  /*4c10*/  IADD3 R34, P1, R34, 0x20, RZ ;  /* 0x0000002022227810 */ /* 0x000fe40007f3e0ff */
[----:B------:R-:W-:Y:S02]  /*4c20*/  IADD3 R32, R32, 0x8, RZ ;  /* 0x0000000820207810 */ /* 0x000fe40007ffe0ff */
[----:B0-----:R-:W-:Y:S01]  /*4c30*/  IADD3 R37, R37, 0x20, RZ ;  /* 0x0000002025257810 */ /* 0x001fe20007ffe0ff */
[----:B------:R-:W-:Y:S01]  /*4c40*/  IMAD.X R43, RZ, RZ, R35, P1 ;  /* 0x000000ffff2b7224 */ /* 0x000fe200008e0623 */
[----:B------:R-:W-:-:S02]  /*4c50*/  ISETP.GE.AND P1, PT, R32, UR5, PT ;  /* 0x0000000520007c0c */ /* 0x000fc4000bf26270 */
[----:B------:R-:W-:Y:S01]  /*4c60*/  IADD3 R36, R36, 0x400, RZ ;  /* 0x0000040024247810 */ /* 0x000fe20007ffe0ff */
[-C--:B--2---:R-:W-:Y:S02]  /*4c70*/  FFMA.FTZ R35, R16, R38.reuse, R4 ;  /* 0x0000002610237223 */ /* 0x084fe40000010004 */
[-C--:B------:R-:W-:Y:S02]  /*4c80*/  FFMA.FTZ R4, R17, R38.reuse, R5 ;  /* 0x0000002611047223 */ /* 0x080fe40000010005 */
[-C--:B------:R-:W-:Y:S02]  /*4c90*/  FFMA.FTZ R5, R18, R38.reuse, R6 ;  /* 0x0000002612057223 */ /* 0x080fe40000010006 */
[----:B------:R-:W-:Y:S02]  /*4ca0*/  FFMA.FTZ R38, R19, R38, R7 ;  /* 0x0000002613267223 */ /* 0x000fe40000010007 */
[-C--:B-1----:R-:W-:Y:S02]  /*4cb0*/  FFMA.FTZ R4, R21, R39.reuse, R4 ;  /* 0x0000002715047223 */ /* 0x082fe40000010004 */
[----:B------:R-:W-:-:S02]  /*4cc0*/  FFMA.FTZ R5, R22, R39, R5 ;  /* 0x0000002716057223 */ /* 0x000fc40000010005 */
[-C--:B------:R-:W-:Y:S02]  /*4cd0*/  FFMA.FTZ R35, R20, R39.reuse, R35 ;  /* 0x0000002714237223 */ /* 0x080fe40000010023 */
[----:B------:R-:W-:Y:S02]  /*4ce0*/  FFMA.FTZ R38, R23, R39, R38 ;  /* 0x0000002717267223 */ /* 0x000fe40000010026 */
[-C--:B---3--:R-:W-:Y:S02]  /*4cf0*/  FFMA.FTZ R6, R25, R40.reuse, R4 ;  /* 0x0000002819067223 */ /* 0x088fe40000010004 */
[-C--:B------:R-:W-:Y:S02]  /*4d00*/  FFMA.FTZ R7, R26, R40.reuse, R5 ;  /* 0x000000281a077223 */ /* 0x080fe40000010005 */
[-C--:B------:R-:W-:Y:S02]  /*4d10*/  FFMA.FTZ R35, R24, R40.reuse, R35 ;  /* 0x0000002818237223 */ /* 0x080fe40000010023 */
[----:B------:R-:W-:-:S02]  /*4d20*/  FFMA.FTZ R38, R27, R40, R38 ;  /* 0x000000281b267223 */ /* 0x000fc40000010026 */
[-C--:B----4-:R-:W-:Y:S02]  /*4d30*/  FFMA.FTZ R5, R29, R41.reuse, R6 ;  /* 0x000000291d057223 */ /* 0x090fe40000010006 */
[-C--:B------:R-:W-:Y:S02]  /*4d40*/  FFMA.FTZ R6, R30, R41.reuse, R7 ;  /* 0x000000291e067223 */ /* 0x080fe40000010007 */
[-C--:B------:R-:W-:Y:S02]  /*4d50*/  FFMA.FTZ R4, R28, R41.reuse, R35 ;  /* 0x000000291c047223 */ /* 0x080fe40000010023 */
[----:B------:R-:W-:Y:S01]  /*4d60*/  FFMA.FTZ R7, R31, R41, R38 ;  /* 0x000000291f077223 */ /* 0x000fe20000010026 */
[----:B------:R-:W-:Y:S05]  /*4d70*/  @!P1 BRA `(.L_x_2434) ;  /* 0xfffffc5000009947 */ /* 0x000fea000383ffff */
.L_x_2430:
[----:B------:R-:W-:Y:S05]  /*4d80*/  BSYNC B0 ;  /* 0x0000000000007941 */ /* 0x000fea0003800000 */
.L_x_2429:
[----:B------:R-:W-:Y:S01]  /*4d90*/  ISETP.GE.AND P1, PT, R9, UR42, PT ;  /* 0x0000002a09007c0c */ /* 0x000fe2000bf26270 */
[----:B------:R-:W-:-:S12]  /*4da0*/  BSSY B0, `(.L_x_2435) ;  /* 0x0000100000007945 */ /* 0x000fd80003800000 */
[----:B------:R-:W-:Y:S05]  /*4db0*/  @P1 BRA `(.L_x_2436) ;  /* 0x00000fe000001947 */ /* 0x000fea0003800000 */
[----:B------:R-:W-:Y:S01]  /*4dc0*/  LOP3.LUT R16, RZ, R3, RZ, 0x33, !PT ;  /* 0x00000003ff107212 */ /* 0x000fe200078e33ff */
[----:B------:R-:W-:Y:S01]  /*4dd0*/  BSSY B1, `(.L_x_2437) ;  /* 0x000003b000017945 */ /* 0x000fe20003800000 */
[----:B------:R-:W-:-:S04]  /*4de0*/  MOV R23, UR45 ;  /* 0x0000002d00177c02 */ /* 0x000fc80008000f00 */
[----:B------:R-:W-:-:S04]  /*4df0*/  IADD3 R23, -R23, UR42, R16 ;  /* 0x0000002a17177c10 */ /* 0x000fc8000fffe110 */
[----:B------:R-:W-:-:S04]  /*4e00*/  LEA.HI R16, R23, 0x1, RZ, 0x1f ;  /* 0x0000000117107811 */ /* 0x000fc800078ff8ff */
[----:B------:R-:W-:-:S13]  /*4e10*/  LOP3.LUT P1, R16, R16, 0x3, RZ, 0xc0, !PT ;  /* 0x0000000310107812 */ /* 0x000fda000782c0ff */
[----:B------:R-:W-:Y:S05]  /*4e20*/  @!P1 BRA `(.L_x_2438) ;  /* 0x0000035000009947 */ /* 0x000fea0003800000 */
[----:B------:R-:W-:Y:S01]  /*4e30*/  IMAD.MOV.U32 R20, RZ, RZ, R16 ;  /* 0x000000ffff147224 */ /* 0x000fe200078e0010 */
[----:B------:R-:W-:Y:S02]  /*4e40*/  LEA R21, R3, 0x210, 0x2 ;  /* 0x0000021003157811 */ /* 0x000fe400078e10ff */
.L_x_2441:
[----:B------:R-:W-:Y:S01]  /*4e50*/  ISETP.GE.AND P2, PT, R9, c[0x0][0x1d4], PT ;  /* 0x0000750009007a0c */ /* 0x000fe20003f46270 */
[----:B------:R-:W-:Y:S01]  /*4e60*/  BSSY B2, `(.L_x_2439) ;  /* 0x000002e000027945 */ /* 0x000fe20003800000 */
[----:B------:R-:W-:-:S04]  /*4e70*/  IADD3 R20, R20, -0x1, RZ ;  /* 0xffffffff14147810 */ /* 0x000fc80007ffe0ff */
[----:B------:R-:W-:-:S07]  /*4e80*/  ISETP.NE.AND P1, PT, R20, RZ, PT ;  /* 0x000000ff1400720c */ /* 0x000fce0003f25270 */
[----:B--2---:R-:W-:Y:S05]  /*4e90*/  @!P2 BRA `(.L_x_2440) ;  /* 0x000002a00000a947 */ /* 0x004fea0003800000 */
[----:B------:R-:W-:Y:S02]  /*4ea0*/  IABS R19, c[0x0][0x1d4] ;  /* 0x0000750000137a13 */ /* 0x000fe40000000000 */
[----:B--2---:R-:W-:Y:S02]  /*4eb0*/  IABS R24, R9 ;  /* 0x0000000900187213 */ /* 0x004fe40000000000 */
        /* <DEDUP_REMOVED lines=18> */
[----:B------:R-:W-:-:S04]  /*4fe0*/  IMAD.MOV.U32 R18, RZ, RZ, R16 ;  /* 0x000000ffff127224 */ /* 0x000fc800078e0010 */
        /* <DEDUP_REMOVED lines=21> */
.L_x_2440:
[----:B------:R-:W-:Y:S05]  /*5140*/  BSYNC B2 ;  /* 0x0000000000027941 */ /* 0x000fea0003800000 */
.L_x_2439:
[----:B------:R-:W-:Y:S02]  /*5150*/  IADD3 R9, R9, 0x2, RZ ;  /* 0x0000000209097810 */ /* 0x000fe40007ffe0ff */
[----:B------:R-:W-:Y:S01]  /*5160*/  IADD3 R21, R21, 0x8, RZ ;  /* 0x0000000815157810 */ /* 0x000fe20007ffe0ff */
[----:B------:R-:W-:Y:S05]  /*5170*/  @P1 BRA `(.L_x_2441) ;  /* 0xfffffcd000001947 */ /* 0x000fea000383ffff */
.L_x_2438:
[----:B------:R-:W-:Y:S05]  /*5180*/  BSYNC B1 ;  /* 0x0000000000017941 */ /* 0x000fea0003800000 */
.L_x_2437:
[----:B------:R-:W-:-:S13]  /*5190*/  ISETP.GE.U32.AND P1, PT, R23, 0x6, PT ;  /* 0x000000061700780c */ /* 0x000fda0003f26070 */
[----:B------:R-:W-:Y:S05]  /*51a0*/  @!P1 BRA `(.L_x_2436) ;  /* 0x00000bf000009947 */ /* 0x000fea0003800000 */
[----:B------:R-:W-:Y:S01]  /*51b0*/  LEA R16, R9, 0x10, 0x2 ;  /* 0x0000001009107811 */ /* 0x000fe200078e10ff */
[----:B------:R-:W-:-:S04]  /*51c0*/  IMAD.U32 R17, RZ, RZ, UR45 ;  /* 0x0000002dff117e24 */ /* 0x000fc8000f8e00ff */
[----:B------:R-:W-:-:S05]  /*51d0*/  IMAD R16, R17, -0x4, R16 ;  /* 0xfffffffc11107824 */ /* 0x000fca00078e0210 */
[----:B------:R-:W-:Y:S02]  /*51e0*/  IADD3 R16, R16, 0x210, RZ ;  /* 0x0000021010107810 */ /* 0x000fe40007ffe0ff */
.L_x_2450:
[C---:B------:R-:W-:Y:S01]  /*51f0*/  ISETP.GE.AND P4, PT, R9.reuse, c[0x0][0x1d4], PT ;  /* 0x0000750009007a0c */ /* 0x040fe20003f86270 */
[----:B------:R-:W-:Y:S01]  /*5200*/  BSSY B1, `(.L_x_2442) ;  /* 0x0000031000017945 */ /* 0x000fe20003800000 */
[C---:B--2---:R-:W-:Y:S02]  /*5210*/  IADD3 R26, R9.reuse, 0x2, RZ ;  /* 0x00000002091a7810 */ /* 0x044fe40007ffe0ff */
[C---:B------:R-:W-:Y:S02]  /*5220*/  IADD3 R25, R9.reuse, 0x4, RZ ;  /* 0x0000000409197810 */ /* 0x040fe40007ffe0ff */
[----:B------:R-:W-:Y:S02]  /*5230*/  IADD3 R24, R9, 0x6, RZ ;  /* 0x0000000609187810 */ /* 0x000fe40007ffe0ff */
[----:B------:R-:W-:Y:S02]  /*5240*/  ISETP.GE.AND P1, PT, R26, c[0x0][0x1d4], PT ;  /* 0x000075001a007a0c */ /* 0x000fe40003f26270 */
[----:B------:R-:W-:-:S02]  /*5250*/  ISETP.GE.AND P2, PT, R25, c[0x0][0x1d4], PT ;  /* 0x0000750019007a0c */ /* 0x000fc40003f46270 */
[----:B------:R-:W-:Y:S01]  /*5260*/  ISETP.GE.AND P3, PT, R24, c[0x0][0x1d4], PT ;  /* 0x0000750018007a0c */ /* 0x000fe20003f66270 */
[----:B------:R-:W-:Y:S07]  /*5270*/  @!P4 BRA `(.L_x_2443) ;  /* 0x000002900000c947 */ /* 0x000fee0003800000 */
[----:B------:R-:W-:Y:S01]  /*5280*/  IABS R20, c[0x0][0x1d4] ;  /* 0x0000750000147a13 */ /* 0x000fe20000000000 */
[----:B------:R-:W-:Y:S01]  /*5290*/  IMAD.MOV.U32 R18, RZ, RZ, RZ ;  /* 0x000000ffff127224 */ /* 0x000fe200078e00ff */
        /* <DEDUP_REMOVED lines=39> */
.L_x_2443:
[----:B------:R-:W-:Y:S05]  /*5510*/  BSYNC B1 ;  /* 0x0000000000017941 */ /* 0x000fea0003800000 */
.L_x_2442:
[----:B------:R-:W-:Y:S01]  /*5520*/  BSSY B1, `(.L_x_2444) ;  /* 0x000002b000017945 */ /* 0x000fe20003800000 */
[----:B------:R-:W-:Y:S05]  /*5530*/  @!P1 BRA `(.L_x_2445) ;  /* 0x0000029000009947 */ /* 0x000fea0003800000 */
[----:B------:R-:W-:Y:S01]  /*5540*/  IABS R20, c[0x0][0x1d4] ;  /* 0x0000750000147a13 */ /* 0x000fe20000000000 */
[----:B------:R-:W-:Y:S01]  /*5550*/  HFMA2.MMA R18, -RZ, RZ, 0, 0 ;  /* 0x00000000ff127435 */ /* 0x000fe200000001ff */
        /* <DEDUP_REMOVED lines=39> */
.L_x_2445:
[----:B------:R-:W-:Y:S05]  /*57d0*/  BSYNC B1 ;  /* 0x0000000000017941 */ /* 0x000fea0003800000 */
.L_x_2444:
[----:B------:R-:W-:Y:S01]  /*57e0*/  BSSY B1, `(.L_x_2446) ;  /* 0x000002b000017945 */ /* 0x000fe20003800000 */
[----:B------:R-:W-:Y:S05]  /*57f0*/  @!P2 BRA `(.L_x_2447) ;  /* 0x000002900000a947 */ /* 0x000fea0003800000 */
        /* <DEDUP_REMOVED lines=41> */
.L_x_2447:
[----:B------:R-:W-:Y:S05]  /*5a90*/  BSYNC B1 ;  /* 0x0000000000017941 */ /* 0x000fea0003800000 */
.L_x_2446:
        /* <DEDUP_REMOVED lines=43> */
.L_x_2449:
[----:B------:R-:W-:Y:S05]  /*5d50*/  BSYNC B1 ;  /* 0x0000000000017941 */ /* 0x000fea0003800000 */
.L_x_2448:
[----:B------:R-:W-:Y:S02]  /*5d60*/  IADD3 R9, R9, 0x8, RZ ;  /* 0x0000000809097810 */ /* 0x000fe40007ffe0ff */
[----:B------:R-:W-:Y:S02]  /*5d70*/  IADD3 R16, R16, 0x20, RZ ;  /* 0x0000002010107810 */ /* 0x000fe40007ffe0ff */
[----:B------:R-:W-:-:S13]  /*5d80*/  ISETP.GE.AND P1, PT, R9, UR42, PT ;  /* 0x0000002a09007c0c */ /* 0x000fda000bf26270 */
[----:B------:R-:W-:Y:S05]  /*5d90*/  @!P1 BRA `(.L_x_2450) ;  /* 0xfffff45000009947 */ /* 0x000fea000383ffff */
.L_x_2436:
[----:B------:R-:W-:Y:S05]  /*5da0*/  BSYNC B0 ;  /* 0x0000000000007941 */ /* 0x000fea0003800000 */
.L_x_2435:
[----:B---3--:R-:W0:Y:S01]  /*5db0*/  S2R R29, SR_TID.X ;  /* 0x00000000001d7919 */ /* 0x008e220000002100 */
[----:B------:R-:W-:Y:S01]  /*5dc0*/  BSSY B0, `(.L_x_2451) ;  /* 0x0000040000007945 */ /* 0x000fe20003800000 */
[----:B------:R-:W-:Y:S01]  /*5dd0*/  IMAD R28, R3, 0x80, R0 ;  /* 0x00000080031c7824 */ /* 0x000fe200078e0200 */
[C---:B0-----:R-:W-:Y:S02]  /*5de0*/  LOP3.LUT R9, R29.reuse, 0xffffffe0, RZ, 0xc0, !PT ;  /* 0xffffffe01d097812 */ /* 0x041fe400078ec0ff */
[----:B------:R-:W-:Y:S02]  /*5df0*/  ISETP.GT.AND P1, PT, R29, 0x1f, PT ;  /* 0x0000001f1d00780c */ /* 0x000fe40003f24270 */
[----:B------:R-:W-:Y:S01]  /*5e00*/  ISETP.NE.AND P2, PT, R9, 0x20, PT ;  /* 0x000000200900780c */ /* 0x000fe20003f45270 */
[----:B------:R-:W-:Y:S07]  /*5e10*/  @P0 BRA `(.L_x_2452) ;  /* 0x000003a000000947 */ /* 0x000fee0003800000 */
[----:B------:R-:W-:Y:S01]  /*5e20*/  ULDC.64 UR4, c[0x0][0x240] ;  /* 0x0000900000047ab9 */ /* 0x000fe20000000a00 */
[----:B------:R-:W-:Y:S01]  /*5e30*/  IMAD.MOV.U32 R3, RZ, RZ, c[0x0][0x258] ;  /* 0x00009600ff037624 */ /* 0x000fe200078e00ff */
[----:B------:R-:W-:Y:S01]  /*5e40*/  UISETP.NE.U32.AND UP0, UPT, URZ, UR4, UPT ;  /* 0x000000043f00728c */ /* 0x000fe2000bf05070 */
[----:B------:R-:W-:Y:S01]  /*5e50*/  IADD3 R16, R0, UR44, RZ ;  /* 0x0000002c00107c10 */ /* 0x000fe2000fffe0ff */
[----:B------:R-:W-:Y:S01]  /*5e60*/  IMAD.MOV.U32 R21, RZ, RZ, 0x4 ;  /* 0x00000004ff157424 */ /* 0x000fe200078e00ff */
[----:B------:R-:W0:Y:S01]  /*5e70*/  LDS R8, [R8] ;  /* 0x0000000008087984 */ /* 0x000e220000000800 */
[----:B------:R-:W-:Y:S01]  /*5e80*/  UISETP.NE.AND.EX UP0, UPT, URZ, UR5, UPT, UP0 ;  /* 0x000000053f00728c */ /* 0x000fe2000bf05300 */
[----:B------:R-:W-:-:S05]  /*5e90*/  ISETP.NE.AND P3, PT, R3, 0x2, PT ;  /* 0x000000020300780c */ /* 0x000fca0003f65270 */
[----:B------:R-:W-:-:S08]  /*5ea0*/  PLOP3.LUT P4, PT, PT, PT, UP0, 0x80, 0x0 ;  /* 0x000000000000781c */ /* 0x000fd00003f8f008 */
[----:B------:R-:W-:-:S04]  /*5eb0*/  @!P3 IADD3 R10, P0, R16, c[0x0][0x188], RZ ;  /* 0x00006200100aba10 */ /* 0x000fc80007f1e0ff */
[C---:B------:R-:W-:Y:S01]  /*5ec0*/  @!P3 LEA.HI.X.SX32 R11, R16.reuse, c[0x0][0x18c], 0x1, P0 ;  /* 0x00006300100bba11 */ /* 0x040fe200000f0eff */
[----:B------:R-:W3:Y:S04]  /*5ed0*/  @P4 S2R R9, SR_CTAID.X ;  /* 0x0000000000094919 */ /* 0x000ee80000002500 */
[----:B------:R-:W4:Y:S01]  /*5ee0*/  @!P3 LDG.E R10, [R10.64] ;  /* 0x000000240a0ab981 */ /* 0x000f22000c1e1900 */
[----:B---3--:R-:W3:Y:S01]  /*5ef0*/  @P4 R2UR UR4, R9 ;  /* 0x00000000090443c2 */ /* 0x008ee200000e0000 */
[----:B------:R-:W-:Y:S01]  /*5f00*/  ULDC UR5, c[0x0][0x1d8] ;  /* 0x0000760000057ab9 */ /* 0x000fe20000000800 */
[----:B--2---:R-:W-:Y:S02]  /*5f10*/  IMAD.U32 R24, RZ, RZ, UR38 ;  /* 0x00000026ff187e24 */ /* 0x004fe4000f8e00ff */
[----:B------:R-:W-:-:S04]  /*5f20*/  @P3 IMAD.WIDE R16, R16, R21, c[0x0][0x188] ;  /* 0x0000620010103625 */ /* 0x000fc800078e0215 */
[----:B------:R-:W-:Y:S02]  /*5f30*/  IMAD.U32 R25, RZ, RZ, UR39 ;  /* 0x00000027ff197e24 */ /* 0x000fe4000f8e00ff */
[----:B------:R-:W2:Y:S04]  /*5f40*/  @P3 LDG.E.128 R16, [R16.64] ;  /* 0x0000002410103981 */ /* 0x000ea8000c1e1d00 */
[----:B------:R1:W2:Y:S01]  /*5f50*/  @!P3 LDG.E R24, [R24.64+0x4] ;  /* 0x000004241818b981 */ /* 0x0002a2000c1e1900 */
[----:B---3--:R-:W-:-:S06]  /*5f60*/  @UP0 UIMAD UR4, UR40, UR5, UR4 ;  /* 0x00000005280402a4 */ /* 0x008fcc000f8e0204 */
[----:B------:R-:W-:-:S05]  /*5f70*/  MOV R3, UR4 ;  /* 0x0000000400037c02 */ /* 0x000fca0008000f00 */
[----:B------:R-:W-:-:S04]  /*5f80*/  @P4 IMAD R20, R3, 0x80, R0 ;  /* 0x0000008003144824 */ /* 0x000fc800078e0200 */
[----:B------:R-:W-:-:S06]  /*5f90*/  @P4 IMAD.WIDE R20, R20, R21, c[0x0][0x238] ;  /* 0x00008e0014144625 */ /* 0x000fcc00078e0215 */
[----:B------:R-:W3:Y:S01]  /*5fa0*/  @P4 LDG.E.128 R20, [R20.64] ;  /* 0x0000002414144981 */ /* 0x000ee2000c1e1d00 */
[----:B------:R-:W-:Y:S02]  /*5fb0*/  IMAD.U32 R31, RZ, RZ, UR43 ;  /* 0x0000002bff1f7e24 */ /* 0x000fe4000f8e00ff */
[----:B------:R-:W-:Y:S02]  /*5fc0*/  IMAD.SHL.U32 R2, R2, 0x80, RZ ;  /* 0x0000008002027824 */ /* 0x000fe400078e00ff */
[----:B-1----:R-:W-:Y:S01]  /*5fd0*/  IMAD R25, R31, c[0x0][0x1d4], R0 ;  /* 0x000075001f197a24 */ /* 0x002fe200078e0200 */
[----:B----4-:R-:W-:Y:S02]  /*5fe0*/  @!P3 PRMT R9, R10, 0x9910, RZ ;  /* 0x000099100a09b816 */ /* 0x010fe400000000ff */
[----:B------:R-:W-:Y:S02]  /*5ff0*/  @!P3 SHF.R.U32.HI R11, RZ, 0x18, R10 ;  /* 0x00000018ff0bb819 */ /* 0x000fe4000001160a */
[----:B------:R-:W-:-:S02]  /*6000*/  @!P3 SHF.R.S32.HI R9, RZ, 0x8, R9 ;  /* 0x00000008ff09b819 */ /* 0x000fc40000011409 */
[----:B------:R-:W-:Y:S01]  /*6010*/  @!P3 SHF.R.U32.HI R3, RZ, 0x10, R10 ;  /* 0x00000010ff03b819 */ /* 0x000fe2000001160a */
[----:B------:R-:W2:Y:S08]  /*6020*/  @!P3 I2F.S8 R26, R10 ;  /* 0x0000000a001ab306 */ /* 0x000eb00000001400 */
[----:B------:R1:W4:Y:S08]  /*6030*/  @!P3 I2F.S8 R27, R3 ;  /* 0x00000003001bb306 */ /* 0x0003300000001400 */
[----:B------:R-:W0:Y:S08]  /*6040*/  @!P3 I2F.S8 R11, R11 ;  /* 0x0000000b000bb306 */ /* 0x000e300000001400 */
[----:B------:R-:W0:Y:S01]  /*6050*/  @!P3 I2F.S16 R9, R9 ;  /* 0x000000090009b306 */ /* 0x000e220000101400 */
[----:B-1----:R-:W-:-:S02]  /*6060*/  SHF.R.S32.HI R3, RZ, 0x1f, R25 ;  /* 0x0000001fff037819 */ /* 0x002fc40000011419 */
[----:B------:R-:W-:Y:S01]  /*6070*/  IADD3 R25, P0, R2, R25, RZ ;  /* 0x0000001902197210 */ /* 0x000fe20007f1e0ff */
[-C--:B--2---:R-:W-:Y:S02]  /*6080*/  @!P3 FMUL.FTZ R16, R26, R24.reuse ;  /* 0x000000181a10b220 */ /* 0x084fe40000410000 */
[-C--:B----4-:R-:W-:Y:S02]  /*6090*/  @!P3 FMUL.FTZ R18, R27, R24.reuse ;  /* 0x000000181b12b220 */ /* 0x090fe40000410000 */
[-C--:B0-----:R-:W-:Y:S01]  /*60a0*/  @!P3 FMUL.FTZ R19, R11, R24.reuse ;  /* 0x000000180b13b220 */ /* 0x081fe20000410000 */
[----:B------:R-:W-:Y:S01]  /*60b0*/  LEA.HI.X.SX32 R10, R2, R3, 0x1, P0 ;  /* 0x00000003020a7211 */ /* 0x000fe200000f0eff */
[----:B-----5:R-:W-:Y:S01]  /*60c0*/  FADD.FTZ R12, R16, R12 ;  /* 0x0000000c100c7221 */ /* 0x020fe20000010000 */
[----:B------:R-:W-:Y:S01]  /*60d0*/  LEA R2, P0, R25, c[0x0][0x1a0], 0x2 ;  /* 0x0000680019027a11 */ /* 0x000fe200078010ff */
[----:B------:R-:W-:Y:S02]  /*60e0*/  FADD.FTZ R14, R18, R14 ;  /* 0x0000000e120e7221 */ /* 0x000fe40000010000 */
[----:B------:R-:W-:-:S02]  /*60f0*/  @!P3 FMUL.FTZ R17, R9, R24 ;  /* 0x000000180911b220 */ /* 0x000fc40000410000 */
[----:B------:R-:W-:Y:S02]  /*6100*/  FADD.FTZ R15, R19, R15 ;  /* 0x0000000f130f7221 */ /* 0x000fe40000010000 */
[----:B------:R-:W-:Y:S01]  /*6110*/  FADD.FTZ R13, R17, R13 ;  /* 0x0000000d110d7221 */ /* 0x000fe20000010000 */
[----:B------:R-:W-:Y:S01]  /*6120*/  LEA.HI.X R3, R25, c[0x0][0x1a4], R10, 0x2, P0 ;  /* 0x0000690019037a11 */ /* 0x000fe200000f140a */
        /* <DEDUP_REMOVED lines=9> */
.L_x_2452:
[----:B------:R-:W-:Y:S05]  /*61c0*/  BSYNC B0 ;  /* 0x0000000000007941 */ /* 0x000fea0003800000 */
.L_x_2451:
[----:B------:R-:W-:Y:S01]  /*61d0*/  BAR.SYNC.DEFER_BLOCKING 0x0 ;  /* 0x0000000000007b1d */ /* 0x000fe20000010000 */
[----:B0-----:R-:W-:-:S04]  /*61e0*/  IADD3 R2, R29, 0x1f, RZ ;  /* 0x0000001f1d027810 */ /* 0x001fc80007ffe0ff */
[----:B------:R-:W-:Y:S01]  /*61f0*/  ISETP.GT.U32.AND P0, PT, R2, 0x3e, PT ;  /* 0x0000003e0200780c */ /* 0x000fe20003f04070 */
[----:B------:R0:W-:Y:S04]  /*6200*/  @!P2 STS.128 [R28.X4+0x10], R4 ;  /* 0x000010041c00a388 */ /* 0x0001e80000004c00 */
[----:B------:R-:W-:Y:S06]  /*6210*/  BAR.SYNC.DEFER_BLOCKING 0x0 ;  /* 0x0000000000007b1d */ /* 0x000fec0000010000 */
        /* <DEDUP_REMOVED lines=14> */
[----:B0-----:R-:W-:Y:S01]  /*6300*/  IMAD.MOV.U32 R2, RZ, RZ, c[0x0][0x250] ;  /* 0x00009400ff027624 */ /* 0x001fe200078e00ff */
[----:B------:R-:W-:-:S05]  /*6310*/  MOV R3, c[0x0][0x254] ;  /* 0x0000950000037a02 */ /* 0x000fca0000000f00 */
[----:B------:R-:W3:Y:S02]  /*6320*/  LDG.E R2, [R2.64] ;  /* 0x0000002402027981 */ /* 0x000ee4000c1e1900 */
        /* <DEDUP_REMOVED lines=8> */
[----:B------:R-:W-:Y:S02]  /*63b0*/  PRMT R2, R8, 0x7710, RZ ;  /* 0x0000771008027816 */ /* 0x000fe400000000ff */
[----:B------:R-:W-:Y:S01]  /*63c0*/  IADD3 R8, R0, UR43, RZ ;  /* 0x0000002b00087c10 */ /* 0x000fe2000fffe0ff */
[----:B------:R-:W0:Y:S01]  /*63d0*/  F2I.S8.NTZ R7, R7 ;  /* 0x0000000700077305 */ /* 0x000e220000202100 */
[----:B---3--:R-:W-:Y:S02]  /*63e0*/  PRMT R9, R5, 0x8880, RZ ;  /* 0x0000888005097816 */ /* 0x008fe400000000ff */
[----:B------:R-:W-:Y:S02]  /*63f0*/  LOP3.LUT R2, R2, 0xff, RZ, 0xc0, !PT ;  /* 0x000000ff02027812 */ /* 0x000fe400078ec0ff */
[----:B------:R-:W-:Y:S02]  /*6400*/  PRMT R3, R9, 0x7710, RZ ;  /* 0x0000771009037816 */ /* 0x000fe400000000ff */
[----:B----4-:R-:W-:-:S02]  /*6410*/  PRMT R4, R6, 0x8880, RZ ;  /* 0x0000888006047816 */ /* 0x010fc400000000ff */
[----:B------:R-:W-:Y:S02]  /*6420*/  PRMT R3, R3, 0x7604, R2 ;  /* 0x0000760403037816 */ /* 0x000fe40000000002 */
[----:B------:R-:W-:Y:S02]  /*6430*/  PRMT R0, R4, 0x7710, RZ ;  /* 0x0000771004007816 */ /* 0x000fe400000000ff */
        /* <DEDUP_REMOVED lines=8> */
.L_x_2406:
[----:B------:R-:W-:Y:S01]  /*64c0*/  IMAD.MOV.U32 R48, RZ, RZ, R3 ;  /* 0x000000ffff307224 */ /* 0x000fe200078e0003 */
[----:B------:R-:W-:Y:S01]  /*64d0*/  MOV R46, 0x6520 ;  /* 0x00006520002e7802 */ /* 0x000fe20000000f00 */
[----:B------:R-:W-:Y:S02]  /*64e0*/  IMAD.MOV.U32 R49, RZ, RZ, 0x10 ;  /* 0x00000010ff317424 */ /* 0x000fe400078e00ff */
[----:B------:R-:W-:Y:S02]  /*64f0*/  IMAD.MOV.U32 R50, RZ, RZ, 0x1f ;  /* 0x0000001fff327424 */ /* 0x000fe400078e00ff */
[----:B------:R-:W-:Y:S02]  /*6500*/  IMAD.MOV.U32 R51, RZ, RZ, -0x1 ;  /* 0xffffffffff337424 */ /* 0x000fe400078e00ff */
[----:B01----:R-:W-:Y:S05]  /*6510*/  CALL.REL.NOINC `($__internal_20_$__cuda_sm70_shflsync_bfly_p) ;  /* 0x0000046000007944 */ /* 0x003fea0003c00000 */
[----:B-1----:R-:W-:Y:S01]  /*6520*/  IMAD.MOV.U32 R0, RZ, RZ, R48 ;  /* 0x000000ffff007224 */ /* 0x002fe200078e0030 */
[----:B0-----:R-:W-:Y:S05]  /*6530*/  BRA `(.L_x_2453) ;  /* 0xffffb64000007947 */ /* 0x001fea000383ffff */
.L_x_2407:
[----:B------:R-:W-:Y:S01]  /*6540*/  HFMA2.MMA R49, -RZ, RZ, 0, 4.76837158203125e-07 ;  /* 0x00000008ff317435 */ /* 0x000fe200000001ff */
[----:B------:R-:W-:Y:S01]  /*6550*/  IMAD.MOV.U32 R48, RZ, RZ, R7 ;  /* 0x000000ffff307224 */ /* 0x000fe200078e0007 */
[----:B------:R-:W-:Y:S01]  /*6560*/  MOV R46, 0x65a0 ;  /* 0x000065a0002e7802 */ /* 0x000fe20000000f00 */
[----:B------:R-:W-:-:S02]  /*6570*/  IMAD.MOV.U32 R50, RZ, RZ, 0x1f ;  /* 0x0000001fff327424 */ /* 0x000fc400078e00ff */
[----:B------:R-:W-:Y:S02]  /*6580*/  IMAD.MOV.U32 R51, RZ, RZ, -0x1 ;  /* 0xffffffffff337424 */ /* 0x000fe400078e00ff */
[----:B012---:R-:W-:Y:S05]  /*6590*/  CALL.REL.NOINC `($__internal_20_$__cuda_sm70_shflsync_bfly_p) ;  /* 0x000003e000007944 */ /* 0x007fea0003c00000 */
[----:B-1----:R-:W-:Y:S01]  /*65a0*/  FADD.FTZ R7, R7, R48 ;  /* 0x0000003007077221 */ /* 0x002fe20000010000 */
[----:B------:R-:W-:Y:S01]  /*65b0*/  MOV R46, 0x6610 ;  /* 0x00006610002e7802 */ /* 0x000fe20000000f00 */
[----:B0-----:R-:W-:Y:S02]  /*65c0*/  IMAD.MOV.U32 R49, RZ, RZ, 0x4 ;  /* 0x00000004ff317424 */ /* 0x001fe400078e00ff */
[----:B------:R-:W-:Y:S02]  /*65d0*/  IMAD.MOV.U32 R50, RZ, RZ, 0x1f ;  /* 0x0000001fff327424 */ /* 0x000fe400078e00ff */
[----:B------:R-:W-:Y:S02]  /*65e0*/  IMAD.MOV.U32 R51, RZ, RZ, -0x1 ;  /* 0xffffffffff337424 */ /* 0x000fe400078e00ff */
[----:B------:R-:W-:Y:S02]  /*65f0*/  IMAD.MOV.U32 R48, RZ, RZ, R7 ;  /* 0x000000ffff307224 */ /* 0x000fe400078e0007 */
[----:B------:R-:W-:Y:S05]  /*6600*/  CALL.REL.NOINC `($__internal_20_$__cuda_sm70_shflsync_bfly_p) ;  /* 0x0000037000007944 */ /* 0x000fea0003c00000 */
[----:B-1----:R-:W-:Y:S01]  /*6610*/  FADD.FTZ R7, R7, R48 ;  /* 0x0000003007077221 */ /* 0x002fe20000010000 */
[----:B0-----:R-:W-:Y:S01]  /*6620*/  MOV R49, 0x2 ;  /* 0x0000000200317802 */ /* 0x001fe20000000f00 */
[----:B------:R-:W-:Y:S01]  /*6630*/  IMAD.MOV.U32 R50, RZ, RZ, 0x1f ;  /* 0x0000001fff327424 */ /* 0x000fe200078e00ff */
[----:B------:R-:W-:Y:S01]  /*6640*/  MOV R46, 0x6680 ;  /* 0x00006680002e7802 */ /* 0x000fe20000000f00 */
[----:B------:R-:W-:-:S02]  /*6650*/  IMAD.MOV.U32 R51, RZ, RZ, -0x1 ;  /* 0xffffffffff337424 */ /* 0x000fc400078e00ff */
[----:B------:R-:W-:Y:S02]  /*6660*/  IMAD.MOV.U32 R48, RZ, RZ, R7 ;  /* 0x000000ffff307224 */ /* 0x000fe400078e0007 */
[----:B------:R-:W-:Y:S05]  /*6670*/  CALL.REL.NOINC `($__internal_20_$__cuda_sm70_shflsync_bfly_p) ;  /* 0x0000030000007944 */ /* 0x000fea0003c00000 */
[----:B-1----:R-:W-:Y:S01]  /*6680*/  FADD.FTZ R4, R7, R48 ;  /* 0x0000003007047221 */ /* 0x002fe20000010000 */
[----:B------:R-:W-:Y:S01]  /*6690*/  MOV R46, 0x66f0 ;  /* 0x000066f0002e7802 */ /* 0x000fe20000000f00 */
[----:B0-----:R-:W-:Y:S02]  /*66a0*/  IMAD.MOV.U32 R49, RZ, RZ, 0x1 ;  /* 0x00000001ff317424 */ /* 0x001fe400078e00ff */
[----:B------:R-:W-:Y:S01]  /*66b0*/  IMAD.MOV.U32 R50, RZ, RZ, 0x1f ;  /* 0x0000001fff327424 */ /* 0x000fe200078e00ff */
[----:B------:R-:W-:Y:S01]  /*66c0*/  MOV R48, R4 ;  /* 0x0000000400307202 */ /* 0x000fe20000000f00 */
[----:B------:R-:W-:Y:S02]  /*66d0*/  IMAD.MOV.U32 R51, RZ, RZ, -0x1 ;  /* 0xffffffffff337424 */ /* 0x000fe400078e00ff */
[----:B------:R-:W-:Y:S05]  /*66e0*/  CALL.REL.NOINC `($__internal_20_$__cuda_sm70_shflsync_bfly_p) ;  /* 0x0000029000007944 */ /* 0x000fea0003c00000 */
[----:B-1----:R-:W-:Y:S01]  /*66f0*/  IMAD.MOV.U32 R5, RZ, RZ, R48 ;  /* 0x000000ffff057224 */ /* 0x002fe200078e0030 */
[----:B0-----:R-:W-:Y:S05]  /*6700*/  BRA `(.L_x_2454) ;  /* 0xffffb50000007947 */ /* 0x001fea000383ffff */
.L_x_2412:
[----:B------:R-:W-:Y:S01]  /*6710*/  IMAD.MOV.U32 R48, RZ, RZ, R85 ;  /* 0x000000ffff307224 */ /* 0x000fe200078e0055 */
[----:B------:R-:W-:Y:S01]  /*6720*/  MOV R46, 0x6770 ;  /* 0x00006770002e7802 */ /* 0x000fe20000000f00 */
[----:B------:R-:W-:Y:S02]  /*6730*/  IMAD.MOV.U32 R49, RZ, RZ, 0x2 ;  /* 0x00000002ff317424 */ /* 0x000fe400078e00ff */
[----:B------:R-:W-:-:S02]  /*6740*/  IMAD.MOV.U32 R50, RZ, RZ, 0x1f ;  /* 0x0000001fff327424 */ /* 0x000fc400078e00ff */
[----:B------:R-:W-:Y:S02]  /*6750*/  IMAD.MOV.U32 R51, RZ, RZ, -0x1 ;  /* 0xffffffffff337424 */ /* 0x000fe400078e00ff */
[----:B------:R-:W-:Y:S05]  /*6760*/  CALL.REL.NOINC `($__internal_20_$__cuda_sm70_shflsync_bfly_p) ;  /* 0x0000021000007944 */ /* 0x000fea0003c00000 */
[----:B-1----:R-:W-:Y:S01]  /*6770*/  IMAD.MOV.U32 R46, RZ, RZ, R48 ;  /* 0x000000ffff2e7224 */ /* 0x002fe200078e0030 */
[----:B0-----:R-:W-:Y:S05]  /*6780*/  BRA `(.L_x_2455) ;  /* 0xffffd42000007947 */ /* 0x001fea000383ffff */
.L_x_2413:
[----:B------:R-:W-:Y:S01]  /*6790*/  MOV R48, R85 ;  /* 0x0000005500307202 */ /* 0x000fe20000000f00 */
[----:B------:R-:W-:Y:S01]  /*67a0*/  IMAD.MOV.U32 R49, RZ, RZ, 0x1 ;  /* 0x00000001ff317424 */ /* 0x000fe200078e00ff */
[----:B------:R-:W-:Y:S01]  /*67b0*/  MOV R46, 0x67f0 ;  /* 0x000067f0002e7802 */ /* 0x000fe20000000f00 */
[----:B------:R-:W-:Y:S02]  /*67c0*/  IMAD.MOV.U32 R50, RZ, RZ, 0x1f ;  /* 0x0000001fff327424 */ /* 0x000fe400078e00ff */
[----:B------:R-:W-:Y:S02]  /*67d0*/  IMAD.MOV.U32 R51, RZ, RZ, -0x1 ;  /* 0xffffffffff337424 */ /* 0x000fe400078e00ff */
[----:B------:R-:W-:Y:S05]  /*67e0*/  CALL.REL.NOINC `($__internal_20_$__cuda_sm70_shflsync_bfly_p) ;  /* 0x0000019000007944 */ /* 0x000fea0003c00000 */
[----:B-1----:R-:W-:Y:S01]  /*67f0*/  IMAD.MOV.U32 R46, RZ, RZ, R48 ;  /* 0x000000ffff2e7224 */ /* 0x002fe200078e0030 */
[----:B0-----:R-:W-:Y:S05]  /*6800*/  BRA `(.L_x_2456) ;  /* 0xffffd3d000007947 */ /* 0x001fea000383ffff */
.L_x_2417:
[----:B------:R-:W-:Y:S01]  /*6810*/  HFMA2.MMA R50, -RZ, RZ, 0, 1.847743988037109375e-06 ;  /* 0x0000001fff327435 */ /* 0x000fe200000001ff */
[----:B------:R-:W-:Y:S01]  /*6820*/  IMAD.MOV.U32 R48, RZ, RZ, R7 ;  /* 0x000000ffff307224 */ /* 0x000fe200078e0007 */
[----:B------:R-:W-:Y:S01]  /*6830*/  MOV R46, 0x6870 ;  /* 0x00006870002e7802 */ /* 0x000fe20000000f00 */
[----:B------:R-:W-:-:S02]  /*6840*/  IMAD.MOV.U32 R49, RZ, RZ, 0x10 ;  /* 0x00000010ff317424 */ /* 0x000fc400078e00ff */
[----:B------:R-:W-:Y:S02]  /*6850*/  IMAD.MOV.U32 R51, RZ, RZ, -0x1 ;  /* 0xffffffffff337424 */ /* 0x000fe400078e00ff */
[----:B01234-:R-:W-:Y:S05]  /*6860*/  CALL.REL.NOINC `($__internal_20_$__cuda_sm70_shflsync_bfly_p) ;  /* 0x0000011000007944 */ /* 0x01ffea0003c00000 */
[----:B-1----:R-:W-:Y:S01]  /*6870*/  IMAD.MOV.U32 R0, RZ, RZ, R48 ;  /* 0x000000ffff007224 */ /* 0x002fe200078e0030 */
[----:B0-----:R-:W-:Y:S05]  /*6880*/  BRA `(.L_x_2457) ;  /* 0xffffd57000007947 */ /* 0x001fea000383ffff */
.L_x_2418:
[----:B------:R-:W-:Y:S01]  /*6890*/  IMAD.MOV.U32 R48, RZ, RZ, R7 ;  /* 0x000000ffff307224 */ /* 0x000fe200078e0007 */
[----:B------:R-:W-:Y:S01]  /*68a0*/  MOV R46, 0x68f0 ;  /* 0x000068f0002e7802 */ /* 0x000fe20000000f00 */
[----:B------:R-:W-:Y:S02]  /*68b0*/  IMAD.MOV.U32 R49, RZ, RZ, 0x8 ;  /* 0x00000008ff317424 */ /* 0x000fe400078e00ff */
[----:B------:R-:W-:Y:S02]  /*68c0*/  IMAD.MOV.U32 R50, RZ, RZ, 0x1f ;  /* 0x0000001fff327424 */ /* 0x000fe400078e00ff */
[----:B------:R-:W-:Y:S02]  /*68d0*/  IMAD.MOV.U32 R51, RZ, RZ, -0x1 ;  /* 0xffffffffff337424 */ /* 0x000fe400078e00ff */
[----:B-123--:R-:W-:Y:S05]  /*68e0*/  CALL.REL.NOINC `($__internal_20_$__cuda_sm70_shflsync_bfly_p) ;  /* 0x0000009000007944 */ /* 0x00efea0003c00000 */
[----:B-1----:R-:W-:Y:S01]  /*68f0*/  FMNMX.FTZ R0, R7, R48, !PT ;  /* 0x0000003007007209 */ /* 0x002fe20007810000 */
[----:B0-----:R-:W-:Y:S01]  /*6900*/  IMAD.MOV.U32 R50, RZ, RZ, 0x1f ;  /* 0x0000001fff327424 */ /* 0x001fe200078e00ff */
[----:B------:R-:W-:Y:S01]  /*6910*/  MOV R49, 0x4 ;  /* 0x0000000400317802 */ /* 0x000fe20000000f00 */
[----:B------:R-:W-:Y:S01]  /*6920*/  IMAD.MOV.U32 R51, RZ, RZ, -0x1 ;  /* 0xffffffffff337424 */ /* 0x000fe200078e00ff */
[----:B------:R-:W-:Y:S01]  /*6930*/  MOV R46, 0x6960 ;  /* 0x00006960002e7802 */ /* 0x000fe20000000f00 */
[----:B------:R-:W-:-:S02]  /*6940*/  IMAD.MOV.U32 R48, RZ, RZ, R0 ;  /* 0x000000ffff307224 */ /* 0x000fc400078e0000 */
[----:B------:R-:W-:Y:S05]  /*6950*/  CALL.REL.NOINC `($__internal_20_$__cuda_sm70_shflsync_bfly_p) ;  /* 0x0000002000007944 */ /* 0x000fea0003c00000 */
[----:B-1----:R-:W-:Y:S01]  /*6960*/  IMAD.MOV.U32 R3, RZ, RZ, R48 ;  /* 0x000000ffff037224 */ /* 0x002fe200078e0030 */
[----:B0-----:R-:W-:Y:S05]  /*6970*/  BRA `(.L_x_2458) ;  /* 0xffffd4d000007947 */ /* 0x001fea000383ffff */
        .weak           $__internal_20_$__cuda_sm70_shflsync_bfly_p
        .type           $__internal_20_$__cuda_sm70_shflsync_bfly_p,@function
        .size           $__internal_20_$__cuda_sm70_shflsync_bfly_p,(.L_x_2693 - $__internal_20_$__cuda_sm70_shflsync_bfly_p)
$__internal_20_$__cuda_sm70_shflsync_bfly_p:
[----:B------:R-:W-:Y:S01]  /*6980*/  IMAD.MOV.U32 R47, RZ, RZ, 0x0 ;  /* 0x00000000ff2f7424 */ /* 0x000fe200078e00ff */
[----:B------:R-:W-:Y:S04]  /*6990*/  WARPSYNC R51 ;  /* 0x0000003300007348 */ /* 0x000fe80003800000 */
[----:B------:R0:W1:Y:S01]  /*69a0*/  SHFL.BFLY PT, R48, R48, R49, R50 ;  /* 0x0c00003130307389 */ /* 0x00006200000e0032 */
[----:B------:R-:W-:Y:S05]  /*69b0*/  RET.REL.NODEC R46 `(_ZN4mmha33masked_multihead_attention_kernelIfLi128ELi128ELi4ELi32ELi64ELb0ELb1EEEv26Multihead_attention_paramsIT_XT5_EE) ;  /* 0xffff96402e007950 */ /* 0x000fea0003c3ffff */
.L_x_2459:
        /* <DEDUP_REMOVED lines=12> */
.L_x_2693:


//--------------------- .text._ZN4mmha33masked_multihead_attention_kernelIfLi128ELi128ELi1ELi32ELi256ELb0ELb0EEEv26Multihead_attention_paramsIT_XT5_EE --------------------------
	.section	.text._ZN4mmha33masked_multihead_attention_kernelIfLi128ELi128ELi1ELi32ELi256ELb0ELb0EEEv26Multihead_attention_paramsIT_XT5_EE,"ax",@progbits
	.sectioninfo	@"SHI_REGISTERS=255"
	.align	128
        .global         _ZN4mmha33masked_multihead_attention_kernelIfLi128ELi128ELi1ELi32ELi256ELb0ELb0EEEv26Multihead_attention_paramsIT_XT5_EE
        .type           _ZN4mmha33masked_multihead_attention_kernelIfLi128ELi128ELi1ELi32ELi256ELb0ELb0EEEv26Multihead_attention_paramsIT_XT5_EE,@function
        .size           _ZN4mmha33masked_multihead_attention_kernelIfLi128ELi128ELi1ELi32ELi256ELb0ELb0EEEv26Multihead_attention_paramsIT_XT5_EE,(.L_x_2694 - _ZN4mmha33masked_multihead_attention_kernelIfLi128ELi128ELi1ELi32ELi256ELb0ELb0EEEv26Multihead_attention_paramsIT_XT5_EE)
        .other          _ZN4mmha33masked_multihead_attention_kernelIfLi128ELi128ELi1ELi32ELi256ELb0ELb0EEEv26Multihead_attention_paramsIT_XT5_EE,@"STO_CUDA_ENTRY STV_DEFAULT"
_ZN4mmha33masked_multihead_attention_kernelIfLi128ELi128ELi1ELi32ELi256ELb0ELb0EEEv26Multihead_attention_paramsIT_XT5_EE:
.text._ZN4mmha33masked_multihead_attention_kernelIfLi128ELi128ELi1ELi32ELi256ELb0ELb0EEEv26Multihead_attention_paramsIT_XT5_EE:
        /* <DEDUP_REMOVED lines=11> */
[----:B------:R-:W-:-:S05]  /*00b0*/  MOV R3, UR5 ;  /* 0x0000000500037c02 */ /* 0x000fca0008000f00 */
[----:B------:R-:W2:Y:S02]  /*00c0*/  LDG.E.U8 R2, [R2.64] ;  /* 0x0000002402027981 */ /* 0x000ea4000c1e1100 */
[----:B--2---:R-:W-:-:S13]  /*00d0*/  ISETP.NE.AND P0, PT, R2, 0x1, PT ;  /* 0x000000010200780c */ /* 0x004fda0003f05270 */
[----:B------:R-:W-:Y:S05]  /*00e0*/  @!P0 EXIT ;  /* 0x000000000000894d */ /* 0x000fea0003800000 */
.L_x_2460:
        /* <DEDUP_REMOVED lines=9> */
[----:B------:R-:W-:Y:S01]  /*0180*/  IMAD.U32 R2, RZ, RZ, UR4 ;  /* 0x00000004ff027e24 */ /* 0x000fe2000f8e00ff */
[----:B-1----:R-:W0:Y:S01]  /*0190*/  I2F.RP R0, UR8 ;  /* 0x0000000800007d06 */ /* 0x002e220008209400 */
[----:B------:R-:W-:-:S05]  /*01a0*/  IMAD.U32 R3, RZ, RZ, UR5 ;  /* 0x00000005ff037e24 */ /* 0x000fca000f8e00ff */
[----:B------:R1:W2:Y:S02]  /*01b0*/  @P0 LDG.E R5, [R2.64] ;  /* 0x0000002402050981 */ /* 0x0002a4000c1e1900 */
        /* <DEDUP_REMOVED lines=32> */
[----:B-1----:R-:W-:Y:S01]  /*03c0*/  MOV R2, UR4 ;  /* 0x0000000400027c02 */ /* 0x002fe20008000f00 */
[----:B------:R-:W-:-:S05]  /*03d0*/  IMAD.U32 R3, RZ, RZ, UR5 ;  /* 0x00000005ff037e24 */ /* 0x000fca000f8e00ff */
        /* <DEDUP_REMOVED lines=52> */
[----:B0-----:R-:W-:-:S04]  /*0720*/  MOV R2, c[0x0][0x258] ;  /* 0x0000960000027a02 */ /* 0x001fc80000000f00 */
[----:B------:R-:W-:-:S13]  /*0730*/  ISETP.NE.AND P0, PT, R2, 0x2, PT ;  /* 0x000000020200780c */ /* 0x000fda0003f05270 */
[----:B------:R-:W-:-:S04]  /*0740*/  @!P0 IADD3 R6, P1, R0, c[0x0][0x168], RZ ;  /* 0x00005a0000068a10 */ /* 0x000fc80007f3e0ff */
[----:B------:R-:W-:-:S05]  /*0750*/  @!P0 LEA.HI.X.SX32 R7, R0, c[0x0][0x16c], 0x1, P1 ;  /* 0x00005b0000078a11 */ /* 0x000fca00008f0eff */
[----:B------:R-:W2:Y:S01]  /*0760*/  @!P0 LDG.E R6, [R6.64] ;  /* 0x0000002406068981 */ /* 0x000ea2000c1e1900 */
[----:B------:R-:W-:Y:S01]  /*0770*/  @P0 IMAD.MOV.U32 R5, RZ, RZ, 0x4 ;  /* 0x00000004ff050424 */ /* 0x000fe200078e00ff */
[----:B------:R-:W-:Y:S01]  /*0780*/  @!P0 MOV R3, c[0x0][0x24c] ;  /* 0x0000930000038a02 */ /* 0x000fe20000000f00 */
[----:B------:R-:W-:Y:S02]  /*0790*/  @!P0 IMAD.MOV.U32 R2, RZ, RZ, c[0x0][0x248] ;  /* 0x00009200ff028624 */ /* 0x000fe400078e00ff */
        /* <DEDUP_REMOVED lines=16> */
.L_x_2462:
[----:B------:R-:W-:Y:S01]  /*08a0*/  CS2R R16, SRZ ;  /* 0x0000000000107805 */ /* 0x000fe2000001ff00 */
[----:B------:R-:W-:Y:S02]  /*08b0*/  CS2R R18, SRZ ;  /* 0x0000000000127805 */ /* 0x000fe4000001ff00 */
.L_x_2463:
[----:B0-----:R-:W-:Y:S05]  /*08c0*/  BSYNC B0 ;  /* 0x0000000000007941 */ /* 0x001fea0003800000 */
.L_x_2461:
[----:B------:R-:W-:Y:S01]  /*08d0*/  IMAD.MOV.U32 R2, RZ, RZ, c[0x0][0x258] ;  /* 0x00009600ff027624 */ /* 0x000fe200078e00ff */
[----:B------:R-:W-:Y:S01]  /*08e0*/  BSSY B0, `(.L_x_2464) ;  /* 0x000001c000007945 */ /* 0x000fe20003800000 */
[----:B------:R-:W-:Y:S01]  /*08f0*/  IMAD.MOV.U32 R4, RZ, RZ, c[0x0][0x248] ;  /* 0x00009200ff047624 */ /* 0x000fe200078e00ff */
[----:B------:R-:W-:-:S02]  /*0900*/  MOV R5, c[0x0][0x24c] ;  /* 0x0000930000057a02 */ /* 0x000fc40000000f00 */
[----:B------:R-:W-:-:S13]  /*0910*/  ISETP.NE.AND P0, PT, R2, 0x2, PT ;  /* 0x000000020200780c */ /* 0x000fda0003f05270 */
        /* <DEDUP_REMOVED lines=8> */
.L_x_2465:
[C---:B------:R-:W-:Y:S01]  /*09a0*/  IADD3 R2, P0, R0.reuse, c[0x0][0x178], RZ ;  /* 0x00005e0000027a10 */ /* 0x040fe20007f1e0ff */
[----:B------:R0:W2:Y:S03]  /*09b0*/  LDG.E R7, [R4.64+0x4] ;  /* 0x0000042404077981 */ /* 0x0000a6000c1e1900 */
[----:B------:R-:W-:-:S05]  /*09c0*/  LEA.HI.X.SX32 R3, R0, c[0x0][0x17c], 0x1, P0 ;  /* 0x00005f0000037a11 */ /* 0x000fca00000f0eff */
[----:B------:R-:W3:Y:S02]  /*09d0*/  LDG.E R2, [R2.64] ;  /* 0x0000002402027981 */ /* 0x000ee4000c1e1900 */
[----:B---3--:R-:W-:Y:S02]  /*09e0*/  PRMT R0, R2, 0x9910, RZ ;  /* 0x0000991002007816 */ /* 0x008fe400000000ff */
[--C-:B0-----:R-:W-:Y:S02]  /*09f0*/  SHF.R.U32.HI R4, RZ, 0x10, R2.reuse ;  /* 0x00000010ff047819 */ /* 0x101fe40000011602 */
[----:B------:R-:W-:Y:S02]  /*0a00*/  SHF.R.U32.HI R5, RZ, 0x18, R2 ;  /* 0x00000018ff057819 */ /* 0x000fe40000011602 */
[----:B------:R-:W-:Y:S01]  /*0a10*/  SHF.R.S32.HI R0, RZ, 0x8, R0 ;  /* 0x00000008ff007819 */ /* 0x000fe20000011400 */
[----:B------:R-:W2:Y:S08]  /*0a20*/  I2F.S8 R6, R2 ;  /* 0x0000000200067306 */ /* 0x000eb00000001400 */
[----:B------:R-:W0:Y:S08]  /*0a30*/  I2F.S8 R4, R4 ;  /* 0x0000000400047306 */ /* 0x000e300000001400 */
[----:B------:R-:W3:Y:S08]  /*0a40*/  I2F.S8 R5, R5 ;  /* 0x0000000500057306 */ /* 0x000ef00000001400 */
[----:B------:R-:W4:Y:S01]  /*0a50*/  I2F.S16 R0, R0 ;  /* 0x0000000000007306 */ /* 0x000f220000101400 */
[----:B--2---:R-:W-:-:S02]  /*0a60*/  FMUL.FTZ R24, R6, R7 ;  /* 0x0000000706187220 */ /* 0x004fc40000410000 */
[-C--:B0-----:R-:W-:Y:S02]  /*0a70*/  FMUL.FTZ R26, R4, R7.reuse ;  /* 0x00000007041a7220 */ /* 0x081fe40000410000 */
[-C--:B---3--:R-:W-:Y:S02]  /*0a80*/  FMUL.FTZ R27, R5, R7.reuse ;  /* 0x00000007051b7220 */ /* 0x088fe40000410000 */
[----:B----4-:R-:W-:Y:S02]  /*0a90*/  FMUL.FTZ R25, R0, R7 ;  /* 0x0000000700197220 */ /* 0x010fe40000410000 */
.L_x_2466:
[----:B------:R-:W-:Y:S05]  /*0aa0*/  BSYNC B0 ;  /* 0x0000000000007941 */ /* 0x000fea0003800000 */
.L_x_2464:
        /* <DEDUP_REMOVED lines=8> */
[----:B------:R-:W-:Y:S01]  /*0b30*/  CS2R R28, SRZ ;  /* 0x00000000001c7805 */ /* 0x000fe2000001ff00 */
[----:B------:R-:W-:Y:S01]  /*0b40*/  ISETP.EQ.U32.AND P2, PT, RZ, c[0x0][0x170], PT ;  /* 0x00005c00ff007a0c */ /* 0x000fe20003f42070 */
[----:B------:R-:W-:Y:S01]  /*0b50*/  ULDC.64 UR4, c[0x0][0x1f8] ;  /* 0x00007e0000047ab9 */ /* 0x000fe20000000a00 */
[----:B------:R-:W-:Y:S01]  /*0b60*/  ISETP.EQ.OR.EX P3, PT, RZ, c[0x0][0x184], P5, P3 ;  /* 0x00006100ff007a0c */ /* 0x000fe20002f62730 */
[----:B------:R-:W-:Y:S01]  /*0b70*/  CS2R R30, SRZ ;  /* 0x00000000001e7805 */ /* 0x000fe2000001ff00 */
[----:B------:R-:W-:-:S02]  /*0b80*/  ISETP.EQ.OR.EX P2, PT, RZ, c[0x0][0x174], P5, P2 ;  /* 0x00005d00ff007a0c */ /* 0x000fc40002f42720 */
[----:B------:R-:W-:Y:S02]  /*0b90*/  MOV R5, c[0x0][0x1d8] ;  /* 0x0000760000057a02 */ /* 0x000fe40000000f00 */
[----:B------:R-:W-:Y:S01]  /*0ba0*/  @UP0 UMOV UR6, 0x4 ;  /* 0x0000000400060882 */ /* 0x000fe20000000000 */
[----:B------:R-:W-:Y:S01]  /*0bb0*/  PLOP3.LUT P4, PT, PT, PT, UP0, 0x80, 0x0 ;  /* 0x000000000000781c */ /* 0x000fe20003f8f008 */
[----:B------:R-:W-:Y:S01]  /*0bc0*/  @UP0 UIMAD.WIDE UR4, UR46, UR6, UR4 ;  /* 0x000000062e0402a5 */ /* 0x000fe2000f8e0204 */
[----:B------:R-:W-:Y:S01]  /*0bd0*/  @!P1 IMAD R0, R0, R5, UR47 ;  /* 0x0000002f00009e24 */ /* 0x000fe2000f8e0205 */
[----:B------:R-:W-:-:S03]  /*0be0*/  CS2R R12, SRZ ;  /* 0x00000000000c7805 */ /* 0x000fc6000001ff00 */
[----:B------:R-:W-:Y:S01]  /*0bf0*/  @!P3 IMAD.MOV.U32 R5, RZ, RZ, 0x4 ;  /* 0x00000004ff05b424 */ /* 0x000fe200078e00ff */
[----:B------:R-:W-:Y:S01]  /*0c00*/  MOV R7, UR5 ;  /* 0x0000000500077c02 */ /* 0x000fe20008000f00 */
[----:B------:R-:W-:Y:S01]  /*0c10*/  IMAD.U32 R6, RZ, RZ, UR4 ;  /* 0x00000004ff067e24 */ /* 0x000fe2000f8e00ff */
[----:B------:R-:W-:Y:S01]  /*0c20*/  CS2R R14, SRZ ;  /* 0x00000000000e7805 */ /* 0x000fe2000001ff00 */
[----:B------:R-:W-:Y:S01]  /*0c30*/  @!P1 LEA R0, R0, R23, 0x7 ;  /* 0x0000001700009211 */ /* 0x000fe200078e38ff */
[----:B0-----:R-:W-:Y:S02]  /*0c40*/  @!P2 IMAD.MOV.U32 R3, RZ, RZ, 0x4 ;  /* 0x00000004ff03a424 */ /* 0x001fe400078e00ff */
[C---:B------:R-:W-:Y:S01]  /*0c50*/  @!P3 IMAD.WIDE R4, R8.reuse, R5, c[0x0][0x180] ;  /* 0x000060000804b625 */ /* 0x040fe200078e0205 */
[----:B------:R0:W2:Y:S03]  /*0c60*/  @P4 LDG.E R20, [R6.64] ;  /* 0x0000002406144981 */ /* 0x0000a6000c1e1900 */
[----:B------:R-:W-:Y:S01]  /*0c70*/  @!P1 IMAD.MOV.U32 R9, RZ, RZ, 0x4 ;  /* 0x00000004ff099424 */ /* 0x000fe200078e00ff */
[----:B------:R-:W3:Y:S01]  /*0c80*/  @!P3 LDG.E.128 R12, [R4.64] ;  /* 0x00000024040cb981 */ /* 0x000ee2000c1e1d00 */
[----:B------:R-:W-:-:S04]  /*0c90*/  @!P2 IMAD.WIDE R2, R8, R3, c[0x0][0x170] ;  /* 0x00005c000802a625 */ /* 0x000fc800078e0203 */
[----:B0-----:R-:W-:Y:S01]  /*0ca0*/  @!P1 IMAD.WIDE R6, R0, R9, c[0x0][0x230] ;  /* 0x00008c0000069625 */ /* 0x001fe200078e0209 */
[----:B------:R-:W4:Y:S04]  /*0cb0*/  @!P2 LDG.E.128 R28, [R2.64] ;  /* 0x00000024021ca981 */ /* 0x000f28000c1e1d00 */
[----:B------:R-:W4:Y:S01]  /*0cc0*/  @!P1 LDG.E.128 R8, [R6.64] ;  /* 0x0000002406089981 */ /* 0x000f22000c1e1d00 */
[----:B------:R-:W-:Y:S01]  /*0cd0*/  ULDC.U8 UR4, c[0x0][0x1e4] ;  /* 0x0000790000047ab9 */ /* 0x000fe20000000000 */
[----:B------:R-:W-:Y:S02]  /*0ce0*/  ISETP.LT.AND P3, PT, RZ, c[0x0][0x1e0], PT ;  /* 0x00007800ff007a0c */ /* 0x000fe40003f61270 */
[----:B------:R-:W-:Y:S01]  /*0cf0*/  ISETP.NE.AND P2, PT, RZ, UR4, PT ;  /* 0x00000004ff007c0c */ /* 0x000fe2000bf45270 */
        /* <DEDUP_REMOVED lines=15> */
[----:B01----:R-:W-:-:S05]  /*0df0*/  IMAD.MOV.U32 R0, RZ, RZ, c[0x0][0x1e0] ;  /* 0x00007800ff007624 */ /* 0x003fca00078e00ff */
        /* <DEDUP_REMOVED lines=20> */
[-C--:B------:R-:W-:Y:S02]  /*0f40*/  @!P2 IADD3 R0, R0, -R5.reuse, RZ ;  /* 0x800000050000a210 */ /* 0x080fe40007ffe0ff */
[----:B------:R-:W-:Y:S02]  /*0f50*/  @!P2 IADD3 R3, R3, 0x1, RZ ;  /* 0x000000010303a810 */ /* 0x000fe40007ffe0ff */
[----:B------:R-:W-:Y:S02]  /*0f60*/  ISETP.GE.U32.AND P1, PT, R0, R5, PT ;  /* 0x000000050000720c */ /* 0x000fe40003f26070 */
[----:B------:R-:W-:Y:S02]  /*0f70*/  LOP3.LUT R0, R23, R28, RZ, 0x3c, !PT ;  /* 0x0000001c17007212 */ /* 0x000fe400078e3cff */
[----:B------:R-:W-:Y:S02]  /*0f80*/  ISETP.NE.AND P2, PT, R28, RZ, PT ;  /* 0x000000ff1c00720c */ /* 0x000fe40003f45270 */
[----:B------:R-:W-:-:S07]  /*0f90*/  ISETP.GE.AND P3, PT, R0, RZ, PT ;  /* 0x000000ff0000720c */ /* 0x000fce0003f66270 */
[----:B------:R-:W-:Y:S02]  /*0fa0*/  @P1 IADD3 R3, R3, 0x1, RZ ;  /* 0x0000000103031810 */ /* 0x000fe40007ffe0ff */
[----:B------:R-:W-:Y:S02]  /*0fb0*/  ISETP.LT.AND P1, PT, R23, c[0x0][0x1e0], !P0 ;  /* 0x0000780017007a0c */ /* 0x000fe40004721270 */
[----:B------:R-:W-:Y:S01]  /*0fc0*/  LOP3.LUT P0, RZ, R28, 0x3, RZ, 0xc0, !PT ;  /* 0x000000031cff7812 */ /* 0x000fe2000780c0ff */
[----:B------:R-:W-:Y:S01]  /*0fd0*/  IMAD.MOV.U32 R29, RZ, RZ, R3 ;  /* 0x000000ffff1d7224 */ /* 0x000fe200078e0003 */
[----:B------:R-:W-:-:S03]  /*0fe0*/  P2R R31, PR, RZ, 0x2 ;  /* 0x00000002ff1f7803 */ /* 0x000fc60000000000 */
[----:B------:R-:W-:Y:S01]  /*0ff0*/  @!P3 IMAD.MOV R29, RZ, RZ, -R29 ;  /* 0x000000ffff1db224 */ /* 0x000fe200078e0a1d */
[----:B------:R-:W-:-:S04]  /*1000*/  @!P2 LOP3.LUT R29, RZ, R28, RZ, 0x33, !PT ;  /* 0x0000001cff1da212 */ /* 0x000fc800078e33ff */
[----:B------:R-:W-:-:S05]  /*1010*/  IADD3 R0, -R29, RZ, RZ ;  /* 0x000000ff1d007210 */ /* 0x000fca0007ffe1ff */
[----:B------:R-:W-:Y:S01]  /*1020*/  IMAD R30, R28, R0, R23 ;  /* 0x000000001c1e7224 */ /* 0x000fe200078e0217 */
[----:B------:R-:W-:Y:S05]  /*1030*/  @!P0 BRA `(.L_x_2469) ;  /* 0x0000013000008947 */ /* 0x000fea0003800000 */
[----:B------:R-:W-:Y:S01]  /*1040*/  MOV R0, 0x0 ;  /* 0x0000000000007802 */ /* 0x000fe20000000f00 */
[----:B------:R-:W-:Y:S01]  /*1050*/  HFMA2.MMA R13, -RZ, RZ, 0, 0 ;  /* 0x00000000ff0d7435 */ /* 0x000fe200000001ff */
[----:B------:R-:W-:Y:S01]  /*1060*/  IMAD.MOV.U32 R4, RZ, RZ, c[0x4][0xc8] ;  /* 0x01003200ff047624 */ /* 0x000fe200078e00ff */
[----:B------:R-:W-:Y:S01]  /*1070*/  MOV R6, c[0x4][0xd0] ;  /* 0x0100340000067a02 */ /* 0x000fe20000000f00 */
[----:B------:R0:W1:Y:S01]  /*1080*/  LDC.64 R2, c[0x4][R0] ;  /* 0x0100000000027b82 */ /* 0x0000620000000a00 */
[----:B------:R-:W-:Y:S01]  /*1090*/  IMAD.MOV.U32 R5, RZ, RZ, c[0x4][0xcc] ;  /* 0x01003300ff057624 */ /* 0x000fe200078e00ff */
[----:B------:R-:W-:Y:S01]  /*10a0*/  MOV R10, c[0x4][0x18] ;  /* 0x01000600000a7a02 */ /* 0x000fe20000000f00 */
[----:B------:R-:W-:Y:S02]  /*10b0*/  IMAD.MOV.U32 R7, RZ, RZ, c[0x4][0xd4] ;  /* 0x01003500ff077624 */ /* 0x000fe400078e00ff */
[----:B------:R-:W-:-:S02]  /*10c0*/  IMAD.MOV.U32 R8, RZ, RZ, 0x53f ;  /* 0x0000053fff087424 */ /* 0x000fc400078e00ff */
[----:B------:R-:W-:Y:S02]  /*10d0*/  IMAD.MOV.U32 R11, RZ, RZ, c[0x4][0x1c] ;  /* 0x01000700ff0b7624 */ /* 0x000fe400078e00ff */
[----:B------:R-:W-:Y:S02]  /*10e0*/  IMAD.MOV.U32 R12, RZ, RZ, 0x1 ;  /* 0x00000001ff0c7424 */ /* 0x000fe400078e00ff */
        /* <DEDUP_REMOVED lines=8> */
.L_x_2469:
        /* <DEDUP_REMOVED lines=21> */
[----:B------:R-:W-:Y:S02]  /*12c0*/  BSSY B1, `(.L_x_2472) ;  /* 0x0000037000017945 */ /* 0x000fe40003800000 */
[--C-:B------:R-:W-:Y:S01]  /*12d0*/  IMAD R28, R28, 0x4, R15.reuse ;  /* 0x000000041c1c7824 */ /* 0x100fe200078e020f */
[----:B------:R0:W2:Y:S01]  /*12e0*/  LDS R18, [R3.X4+0x244] ;  /* 0x0002440003127984 */ /* 0x0000a20000004800 */
[----:B------:R-:W-:Y:S01]  /*12f0*/  IMAD R21, R20, 0x4, R15 ;  /* 0x0000000414157824 */ /* 0x000fe200078e020f */
[----:B------:R-:W-:Y:S02]  /*1300*/  SHF.L.U32 R0, R0, 0x1, RZ ;  /* 0x0000000100007819 */ /* 0x000fe400000006ff */
[----:B------:R-:W-:Y:S01]  /*1310*/  LEA R20, R20, R28, 0x2 ;  /* 0x0000001c14147211 */ /* 0x000fe200078e10ff */
[----:B------:R0:W3:Y:S01]  /*1320*/  LDS R17, [R28] ;  /* 0x000000001c117984 */ /* 0x0000e20000000800 */
[----:B------:R-:W-:-:S03]  /*1330*/  LOP3.LUT R6, R0, 0xfffffffc, RZ, 0xc0, !PT ;  /* 0xfffffffc00067812 */ /* 0x000fc600078ec0ff */
[----:B------:R0:W4:Y:S01]  /*1340*/  LDS R19, [R28+0x4] ;  /* 0x000004001c137984 */ /* 0x0001220000000800 */
[----:B------:R-:W-:-:S03]  /*1350*/  ISETP.GE.AND P0, PT, R6, c[0x0][0x1e0], PT ;  /* 0x0000780006007a0c */ /* 0x000fc60003f06270 */
        /* <DEDUP_REMOVED lines=45> */
.L_x_2473:
[----:B------:R-:W-:Y:S05]  /*1630*/  BSYNC B1 ;  /* 0x0000000000017941 */ /* 0x000fea0003800000 */
.L_x_2472:
        /* <DEDUP_REMOVED lines=8> */
.L_x_2471:
[----:B------:R-:W-:Y:S05]  /*16c0*/  BSYNC B0 ;  /* 0x0000000000007941 */ /* 0x000fea0003800000 */
.L_x_2470:
[----:B------:R-:W-:Y:S06]  /*16d0*/  BAR.SYNC.DEFER_BLOCKING 0x0 ;  /* 0x0000000000007b1d */ /* 0x000fec0000010000 */
[----:B0-----:R0:W1:Y:S04]  /*16e0*/  @P6 LDS.128 R16, [R13] ;  /* 0x000000000d106984 */ /* 0x0010680000000c00 */
[----:B------:R0:W2:Y:S04]  /*16f0*/  @P6 LDS.128 R24, [R14] ;  /* 0x000000000e186984 */ /* 0x0000a80000000c00 */
[----:B------:R-:W-:Y:S06]  /*1700*/  BAR.SYNC.DEFER_BLOCKING 0x0 ;  /* 0x0000000000007b1d */ /* 0x000fec0000010000 */
[----:B------:R-:W-:Y:S05]  /*1710*/  BRA `(.L_x_2468) ;  /* 0x000002c000007947 */ /* 0x000fea0003800000 */
.L_x_2467:
        /* <DEDUP_REMOVED lines=31> */
[----:B------:R-:W-:Y:S01]  /*1910*/  FFMA.FTZ R19, R19, R6, R8 ;  /* 0x0000000613137223 */ /* 0x000fe20000010008 */
        /* <DEDUP_REMOVED lines=11> */
.L_x_2474:
[----:B------:R-:W-:Y:S05]  /*19d0*/  BSYNC B0 ;  /* 0x0000000000007941 */ /* 0x000fea0003800000 */
.L_x_2468:
[----:B0-----:R-:W-:Y:S01]  /*19e0*/  ISETP.GT.AND P0, PT, R22, 0x1f, PT ;  /* 0x0000001f1600780c */ /* 0x001fe20003f04270 */
[----:B------:R-:W-:Y:S01]  /*19f0*/  BSSY B0, `(.L_x_2475) ;  /* 0x000001b000007945 */ /* 0x000fe20003800000 */
[----:B------:R-:W-:-:S11]  /*1a00*/  IMAD.MOV.U32 R0, RZ, RZ, RZ ;  /* 0x000000ffff007224 */ /* 0x000fd600078e00ff */
[----:B------:R-:W-:Y:S05]  /*1a10*/  @P0 BRA `(.L_x_2476) ;  /* 0x0000018000000947 */ /* 0x000fea0003800000 */
[----:B------:R-:W-:Y:S01]  /*1a20*/  USHF.L.U32 UR4, UR41, 0x2, URZ ;  /* 0x0000000229047899 */ /* 0x000fe2000800063f */
[----:B------:R-:W-:Y:S01]  /*1a30*/  IADD3 R23, R23, UR48, RZ ;  /* 0x0000003017177c10 */ /* 0x000fe2000fffe0ff */
[----:B------:R-:W-:Y:S01]  /*1a40*/  IMAD.MOV.U32 R3, RZ, RZ, 0x4 ;  /* 0x00000004ff037424 */ /* 0x000fe200078e00ff */
[----:B-1----:R0:W-:Y:S01]  /*1a50*/  STS.128 [R22.X16+0x40], R16 ;  /* 0x0000401016007388 */ /* 0x0021e2000000cc00 */
[----:B--2---:R-:W-:Y:S02]  /*1a60*/  FMUL.FTZ R5, R25, R17 ;  /* 0x0000001119057220 */ /* 0x004fe40000410000 */
[----:B------:R-:W-:Y:S02]  /*1a70*/  MOV R2, UR4 ;  /* 0x0000000400027c02 */ /* 0x000fe40008000f00 */
[----:B------:R-:W-:-:S03]  /*1a80*/  FFMA.FTZ R5, R24, R16, R5 ;  /* 0x0000001018057223 */ /* 0x000fc60000010005 */
[----:B------:R-:W-:Y:S02]  /*1a90*/  IMAD R2, R23, c[0x0][0x1d4], R2 ;  /* 0x0000750017027a24 */ /* 0x000fe400078e0202 */
[----:B------:R-:W-:Y:S02]  /*1aa0*/  FFMA.FTZ R0, R26, R18, R5 ;  /* 0x000000121a007223 */ /* 0x000fe40000010005 */
[----:B------:R-:W-:-:S04]  /*1ab0*/  IMAD.WIDE R2, R2, R3, c[0x0][0x198] ;  /* 0x0000660002027625 */ /* 0x000fc800078e0203 */
[----:B------:R-:W-:Y:S01]  /*1ac0*/  FFMA.FTZ R4, R27, R19, R0 ;  /* 0x000000131b047223 */ /* 0x000fe20000010000 */
[----:B------:R0:W-:Y:S01]  /*1ad0*/  STG.E.128 [R2.64], R24 ;  /* 0x0000001802007986 */ /* 0x0001e2000c101d24 */
[----:B------:R-:W-:Y:S05]  /*1ae0*/  BRA.DIV ~URZ, `(.L_x_2477) ;  /* 0x000051d27f007947 */ /* 0x000fea000b800000 */
[----:B------:R1:W2:Y:S02]  /*1af0*/  SHFL.BFLY PT, R0, R4, 0x10, 0x1f ;  /* 0x0e001f0004007f89 */ /* 0x0002a400000e0000 */
.L_x_2523:
        /* <DEDUP_REMOVED lines=9> */
.L_x_2524:
[----:B-1----:R-:W-:Y:S02]  /*1b90*/  FADD.FTZ R0, R5, R4 ;  /* 0x0000000405007221 */ /* 0x002fe40000010000 */
.L_x_2476:
[----:B------:R-:W-:Y:S05]  /*1ba0*/  BSYNC B0 ;  /* 0x0000000000007941 */ /* 0x000fea0003800000 */
.L_x_2475:
[----:B------:R-:W-:Y:S01]  /*1bb0*/  ISETP.NE.AND P0, PT, R22, RZ, PT ;  /* 0x000000ff1600720c */ /* 0x000fe20003f05270 */
[----:B0-----:R-:W-:-:S05]  /*1bc0*/  IMAD.U32 R4, RZ, RZ, UR44 ;  /* 0x0000002cff047e24 */ /* 0x001fca000f8e00ff */
[----:B------:R-:W-:-:S05]  /*1bd0*/  IADD3 R4, -R4, UR40, RZ ;  /* 0x0000002804047c10 */ /* 0x000fca000fffe1ff */
[----:B------:R-:W-:Y:S02]  /*1be0*/  IMAD.SHL.U32 R5, R4, 0x4, RZ ;  /* 0x0000000404057824 */ /* 0x000fe400078e00ff */
[----:B------:R-:W-:-:S03]  /*1bf0*/  @P0 MOV R2, 0xff7fffff ;  /* 0xff7fffff00020802 */ /* 0x000fc60000000f00 */
        /* <DEDUP_REMOVED lines=15> */
[----:B0-----:R-:W-:Y:S01]  /*1cf0*/  IMAD.U32 R2, RZ, RZ, UR4 ;  /* 0x00000004ff027e24 */ /* 0x001fe2000f8e00ff */
[----:B------:R-:W-:-:S05]  /*1d00*/  MOV R3, UR5 ;  /* 0x0000000500037c02 */ /* 0x000fca0008000f00 */
[----:B------:R-:W3:Y:S02]  /*1d10*/  LDG.E R2, [R2.64] ;  /* 0x0000002402027981 */ /* 0x000ee4000c1e1900 */
[----:B---3--:R-:W-:-:S05]  /*1d20*/  FADD.FTZ R0, R0, R2 ;  /* 0x0000000200007221 */ /* 0x008fca0000010000 */
[----:B------:R0:W-:Y:S02]  /*1d30*/  STL [R1+0x14], R0 ;  /* 0x0000140001007387 */ /* 0x0001e40000100800 */
.L_x_2480:
[----:B0--3--:R-:W3:Y:S04]  /*1d40*/  LDL R0, [R1+0x14] ;  /* 0x0000140001007983 */ /* 0x009ee80000100800 */
[----:B---3--:R0:W-:Y:S02]  /*1d50*/  STS [R5+0x240], R0 ;  /* 0x0002400005007388 */ /* 0x0081e40000000800 */
.L_x_2479:
        /* <DEDUP_REMOVED lines=31> */
[----:B-----5:R-:W-:-:S03]  /*1f50*/  IADD3 R3, R0, 0xffffffe, RZ ;  /* 0x0ffffffe00037810 */ /* 0x020fc60007ffe0ff */
[----:B------:R-:W-:Y:S01]  /*1f60*/  STL.64 [R1+0x48], R6 ;  /* 0x0000480601007387 */ /* 0x000fe20000100a00 */
[----:B------:R-:W-:-:S03]  /*1f70*/  MOV R0, UR45 ;  /* 0x0000002d00007c02 */ /* 0x000fc60008000f00 */
[----:B------:R-:W0:Y:S01]  /*1f80*/  LDS.128 R4, [0x70] ;  /* 0x00007000ff047984 */ /* 0x000e220000000c00 */
[----:B------:R-:W5:Y:S01]  /*1f90*/  F2I.FTZ.U32.TRUNC.NTZ R3, R3 ;  /* 0x0000000300037305 */ /* 0x000f62000021f000 */
[----:B------:R-:W-:Y:S02]  /*1fa0*/  IMAD R0, R0, c[0x0][0x1d4], RZ ;  /* 0x0000750000007a24 */ /* 0x000fe400078e02ff */
[----:B---3--:R3:W-:Y:S04]  /*1fb0*/  STL.64 [R1+0x30], R12 ;  /* 0x0000300c01007387 */ /* 0x0087e80000100a00 */
[----:B------:R3:W-:Y:S04]  /*1fc0*/  STL.64 [R1+0x38], R14 ;  /* 0x0000380e01007387 */ /* 0x0007e80000100a00 */
[----:B----4-:R3:W-:Y:S04]  /*1fd0*/  STL.64 [R1+0x20], R8 ;  /* 0x0000200801007387 */ /* 0x0107e80000100a00 */
[----:B------:R3:W-:Y:S01]  /*1fe0*/  STL.64 [R1+0x28], R10 ;  /* 0x0000280a01007387 */ /* 0x0007e20000100a00 */
[----:B-----5:R-:W-:-:S03]  /*1ff0*/  IMAD.MOV R119, RZ, RZ, -R3 ;  /* 0x000000ffff777224 */ /* 0x020fc600078e0a03 */
[----:B------:R-:W4:Y:S01]  /*2000*/  LDS.128 R84, [0xf0] ;  /* 0x0000f000ff547984 */ /* 0x000f220000000c00 */
[----:B------:R-:W-:-:S03]  /*2010*/  IMAD R119, R119, R117, RZ ;  /* 0x0000007577777224 */ /* 0x000fc600078e02ff */
[----:B------:R-:W2:Y:S01]  /*2020*/  LDS.128 R80, [0x100] ;  /* 0x00010000ff507984 */ /* 0x000ea20000000c00 */
[----:B------:R-:W-:Y:S01]  /*2030*/  IMAD.HI.U32 R117, R3, R119, R2 ;  /* 0x0000007703757227 */ /* 0x000fe200078e0002 */
[----:B------:R-:W-:Y:S02]  /*2040*/  SHF.R.S32.HI R3, RZ, 0x1f, R0 ;  /* 0x0000001fff037819 */ /* 0x000fe40000011400 */
[----:B------:R-:W1:Y:S01]  /*2050*/  LDS.128 R76, [0x110] ;  /* 0x00011000ff4c7984 */ /* 0x000e620000000c00 */
[----:B------:R-:W-:-:S03]  /*2060*/  IMAD.MOV.U32 R2, RZ, RZ, R116 ;  /* 0x000000ffff027224 */ /* 0x000fc600078e0074 */
        /* <DEDUP_REMOVED lines=21> */
.L_x_2485:
[----:B------:R-:W4:Y:S01]  /*21c0*/  LDL R245, [R1+0x18] ;  /* 0x0000180001f57983 */ /* 0x000f220000100800 */
[----:B0-----:R-:W-:Y:S01]  /*21d0*/  IABS R244, R2 ;  /* 0x0000000200f47213 */ /* 0x001fe20000000000 */
[----:B------:R-:W-:Y:S01]  /*21e0*/  ULDC.64 UR4, c[0x0][0x200] ;  /* 0x0000800000047ab9 */ /* 0x000fe20000000a00 */
[----:B------:R-:W-:Y:S01]  /*21f0*/  IABS R246, c[0x0][0x1d4] ;  /* 0x0000750000f67a13 */ /* 0x000fe20000000000 */
[----:B0----5:R0:W-:Y:S01]  /*2200*/  STL [R1+0x50], R4 ;  /* 0x0000500401007387 */ /* 0x0211e20000100800 */
[----:B------:R-:W-:-:S02]  /*2210*/  IABS R247, c[0x0][0x1d4] ;  /* 0x0000750000f77a13 */ /* 0x000fc40000000000 */
[C---:B------:R-:W-:Y:S02]  /*2220*/  ISETP.GE.AND P2, PT, R2.reuse, RZ, PT ;  /* 0x000000ff0200720c */ /* 0x040fe40003f46270 */
[----:B------:R-:W-:Y:S01]  /*2230*/  ISETP.GE.AND P1, PT, R2, UR40, PT ;  /* 0x0000002802007c0c */ /* 0x000fe2000bf26270 */
[----:B0--3--:R-:W-:Y:S02]  /*2240*/  IMAD.MOV.U32 R4, RZ, RZ, c[0x0][0x1d4] ;  /* 0x00007500ff047624 */ /* 0x009fe400078e00ff */
[----:B----4-:R-:W-:-:S05]  /*2250*/  IMAD.HI.U32 R245, R245, R244, RZ ;  /* 0x000000f4f5f57227 */ /* 0x010fca00078e00ff */
[----:B------:R-:W-:-:S05]  /*2260*/  IADD3 R245, -R245, RZ, RZ ;  /* 0x000000fff5f57210 */ /* 0x000fca0007ffe1ff */
[----:B------:R-:W-:-:S05]  /*2270*/  IMAD R244, R246, R245, R244 ;  /* 0x000000f5f6f47224 */ /* 0x000fca00078e02f4 */
[----:B------:R-:W-:-:S13]  /*2280*/  ISETP.GT.U32.AND P0, PT, R247, R244, PT ;  /* 0x000000f4f700720c */ /* 0x000fda0003f04070 */
[----:B------:R-:W-:-:S05]  /*2290*/  @!P0 IMAD.IADD R244, R244, 0x1, -R246 ;  /* 0x00000001f4f48824 */ /* 0x000fca00078e0af6 */
[----:B------:R-:W-:-:S13]  /*22a0*/  ISETP.GT.U32.AND P0, PT, R247, R244, PT ;  /* 0x000000f4f700720c */ /* 0x000fda0003f04070 */
[----:B------:R-:W-:Y:S01]  /*22b0*/  @!P0 IMAD.IADD R244, R244, 0x1, -R246 ;  /* 0x00000001f4f48824 */ /* 0x000fe200078e0af6 */
[----:B------:R-:W-:-:S04]  /*22c0*/  ISETP.NE.AND P0, PT, RZ, c[0x0][0x1d4], PT ;  /* 0x00007500ff007a0c */ /* 0x000fc80003f05270 */
[----:B------:R-:W-:-:S05]  /*22d0*/  MOV R248, R244 ;  /* 0x000000f400f87202 */ /* 0x000fca0000000f00 */
[----:B------:R-:W-:-:S04]  /*22e0*/  @!P2 IMAD.MOV R248, RZ, RZ, -R248 ;  /* 0x000000fffff8a224 */ /* 0x000fc800078e0af8 */
[----:B------:R-:W-:-:S04]  /*22f0*/  @!P0 LOP3.LUT R248, RZ, c[0x0][0x1d4], RZ, 0x33, !PT ;  /* 0x00007500fff88a12 */ /* 0x000fc800078e33ff */
[C---:B------:R-:W-:Y:S01]  /*2300*/  IADD3 R251, R248.reuse, c[0x0][0x1d4], RZ ;  /* 0x00007500f8fb7a10 */ /* 0x040fe20007ffe0ff */
[----:B------:R-:W-:-:S05]  /*2310*/  @!P1 IMAD.SHL.U32 R246, R248, 0x4, RZ ;  /* 0x00000004f8f69824 */ /* 0x000fca00078e00ff */
[----:B------:R-:W-:-:S04]  /*2320*/  @!P1 IADD3 R245, P0, R0, R246, RZ ;  /* 0x000000f600f59210 */ /* 0x000fc80007f1e0ff */
[----:B------:R-:W-:Y:S02]  /*2330*/  @!P1 LEA.HI.X.SX32 R246, R246, R3, 0x1, P0 ;  /* 0x00000003f6f69211 */ /* 0x000fe400000f0eff */
[----:B------:R-:W-:-:S04]  /*2340*/  @!P1 LEA R244, P0, R245, c[0x0][0x198], 0x2 ;  /* 0x00006600f5f49a11 */ /* 0x000fc800078010ff */
[----:B------:R-:W-:Y:S02]  /*2350*/  @!P1 LEA.HI.X R245, R245, c[0x0][0x19c], R246, 0x2, P0 ;  /* 0x00006700f5f59a11 */ /* 0x000fe400000f14f6 */
[----:B------:R-:W-:Y:S01]  /*2360*/  @!P1 SHF.L.U32 R246, R251, 0x2, RZ ;  /* 0x00000002fbf69819 */ /* 0x000fe200000006ff */
[----:B------:R-:W-:Y:S02]  /*2370*/  IMAD R250, R4, 0x8, R248 ;  /* 0x0000000804fa7824 */ /* 0x000fe400078e02f8 */
[----:B------:R0:W5:Y:S01]  /*2380*/  @!P1 LDG.E.128 R116, [R244.64] ;  /* 0x00000024f4749981 */ /* 0x000162000c1e1d00 */
[----:B------:R-:W-:-:S04]  /*2390*/  @!P1 IADD3 R247, P0, R0, R246, RZ ;  /* 0x000000f600f79210 */ /* 0x000fc80007f1e0ff */
[----:B------:R-:W-:Y:S02]  /*23a0*/  @!P1 LEA.HI.X.SX32 R249, R246, R3, 0x1, P0 ;  /* 0x00000003f6f99211 */ /* 0x000fe400000f0eff */
[----:B------:R-:W-:-:S04]  /*23b0*/  @!P1 LEA R246, P0, R247, c[0x0][0x198], 0x2 ;  /* 0x00006600f7f69a11 */ /* 0x000fc800078010ff */
[----:B------:R-:W-:-:S05]  /*23c0*/  @!P1 LEA.HI.X R247, R247, c[0x0][0x19c], R249, 0x2, P0 ;  /* 0x00006700f7f79a11 */ /* 0x000fca00000f14f9 */
[----:B------:R3:W5:Y:S02]  /*23d0*/  @!P1 LDG.E.128 R120, [R246.64] ;  /* 0x00000024f6789981 */ /* 0x000764000c1e1d00 */
[----:B---3--:R-:W-:-:S04]  /*23e0*/  @!P1 SHF.L.U32 R246, R250, 0x2, RZ ;  /* 0x00000002faf69819 */ /* 0x008fc800000006ff */
[----:B0-----:R-:W-:Y:S01]  /*23f0*/  @!P1 IADD3 R245, P0, R0, R246, RZ ;  /* 0x000000f600f59210 */ /* 0x001fe20007f1e0ff */
[----:B------:R-:W-:-:S03]  /*2400*/  IMAD R252, R4, 0xe, R248 ;  /* 0x0000000e04fc7824 */ /* 0x000fc600078e02f8 */
[----:B------:R-:W-:Y:S02]  /*2410*/  @!P1 LEA.HI.X.SX32 R246, R246, R3, 0x1, P0 ;  /* 0x00000003f6f69211 */ /* 0x000fe400000f0eff */
[----:B------:R-:W-:-:S04]  /*2420*/  @!P1 LEA R244, P0, R245, c[0x0][0x198], 0x2 ;  /* 0x00006600f5f49a11 */ /* 0x000fc800078010ff */
[----:B------:R-:W-:Y:S01]  /*2430*/  @!P1 LEA.HI.X R245, R245, c[0x0][0x19c], R246, 0x2, P0 ;  /* 0x00006700f5f59a11 */ /* 0x000fe200000f14f6 */
[----:B------:R-:W-:-:S04]  /*2440*/  @!P1 IMAD.SHL.U32 R246, R252, 0x4, RZ ;  /* 0x00000004fcf69824 */ /* 0x000fc800078e00ff */
[----:B------:R0:W5:Y:S01]  /*2450*/  @!P1 LDG.E.128 R124, [R244.64] ;  /* 0x00000024f47c9981 */ /* 0x000162000c1e1d00 */
[----:B------:R-:W-:-:S04]  /*2460*/  @!P1 IADD3 R247, P0, R0, R246, RZ ;  /* 0x000000f600f79210 */ /* 0x000fc80007f1e0ff */
[----:B------:R-:W-:Y:S02]  /*2470*/  @!P1 LEA.HI.X.SX32 R249, R246, R3, 0x1, P0 ;  /* 0x00000003f6f99211 */ /* 0x000fe400000f0eff */
[----:B------:R-:W-:-:S04]  /*2480*/  @!P1 LEA R246, P0, R247, c[0x0][0x198], 0x2 ;  /* 0x00006600f7f69a11 */ /* 0x000fc800078010ff */
[----:B------:R-:W-:Y:S01]  /*2490*/  @!P1 LEA.HI.X R247, R247, c[0x0][0x19c], R249, 0x2, P0 ;  /* 0x00006700f7f79a11 */ /* 0x000fe200000f14f9 */
[----:B------:R-:W-:-:S04]  /*24a0*/  IMAD R249, R4, 0x14, R248 ;  /* 0x0000001404f97824 */ /* 0x000fc800078e02f8 */
[----:B0-----:R-:W-:Y:S01]  /*24b0*/  @!P1 IMAD.SHL.U32 R244, R249, 0x4, RZ ;  /* 0x00000004f9f49824 */ /* 0x001fe200078e00ff */
[----:B------:R0:W5:Y:S04]  /*24c0*/  @!P1 LDG.E.128 R128, [R246.64] ;  /* 0x00000024f6809981 */ /* 0x000168000c1e1d00 */
[----:B------:R-:W-:Y:S01]  /*24d0*/  @!P1 IADD3 R245, P0, R0, R244, RZ ;  /* 0x000000f400f59210 */ /* 0x000fe20007f1e0ff */
[----:B------:R-:W-:-:S03]  /*24e0*/  IMAD R248, R4, 0x1a, R248 ;  /* 0x0000001a04f87824 */ /* 0x000fc600078e02f8 */
[----:B0-----:R-:W-:Y:S02]  /*24f0*/  @!P1 LEA.HI.X.SX32 R246, R244, R3, 0x1, P0 ;  /* 0x00000003f4f69211 */ /* 0x001fe400000f0eff */
[----:B------:R-:W-:-:S04]  /*2500*/  @!P1 LEA R244, P0, R245, c[0x0][0x198], 0x2 ;  /* 0x00006600f5f49a11 */ /* 0x000fc800078010ff */
[----:B------:R-:W-:Y:S02]  /*2510*/  @!P1 LEA.HI.X R245, R245, c[0x0][0x19c], R246, 0x2, P0 ;  /* 0x00006700f5f59a11 */ /* 0x000fe400000f14f6 */
[----:B------:R-:W-:Y:S02]  /*2520*/  @!P1 SHF.L.U32 R246, R248, 0x2, RZ ;  /* 0x00000002f8f69819 */ /* 0x000fe400000006ff */
[----:B------:R-:W-:Y:S01]  /*2530*/  IADD3 R251, R251, c[0x0][0x1d4], RZ ;  /* 0x00007500fbfb7a10 */ /* 0x000fe20007ffe0ff */
[----:B------:R0:W5:Y:S01]  /*2540*/  @!P1 LDG.E.128 R132, [R244.64] ;  /* 0x00000024f4849981 */ /* 0x000162000c1e1d00 */
[----:B------:R-:W-:-:S04]  /*2550*/  @!P1 IADD3 R247, P0, R0, R246, RZ ;  /* 0x000000f600f79210 */ /* 0x000fc80007f1e0ff */
[----:B------:R-:W-:Y:S02]  /*2560*/  @!P1 LEA.HI.X.SX32 R4, R246, R3, 0x1, P0 ;  /* 0x00000003f6049211 */ /* 0x000fe400000f0eff */
[----:B------:R-:W-:Y:S01]  /*2570*/  @!P1 LEA R246, P0, R247, c[0x0][0x198], 0x2 ;  /* 0x00006600f7f69a11 */ /* 0x000fe200078010ff */
[----:B0-----:R-:W-:-:S03]  /*2580*/  @!P1 IMAD.SHL.U32 R244, R251, 0x4, RZ ;  /* 0x00000004fbf49824 */ /* 0x001fc600078e00ff */
[----:B------:R-:W-:Y:S02]  /*2590*/  @!P1 LEA.HI.X R247, R247, c[0x0][0x19c], R4, 0x2, P0 ;  /* 0x00006700f7f79a11 */ /* 0x000fe400000f1404 */
[----:B------:R-:W-:-:S03]  /*25a0*/  @!P1 IADD3 R245, P0, R0, R244, RZ ;  /* 0x000000f400f59210 */ /* 0x000fc60007f1e0ff */
[----:B------:R0:W5:Y:S01]  /*25b0*/  @!P1 LDG.E.128 R136, [R246.64] ;  /* 0x00000024f6889981 */ /* 0x000162000c1e1d00 */
[----:B------:R-:W-:Y:S02]  /*25c0*/  IADD3 R4, R250, c[0x0][0x1d4], RZ ;  /* 0x00007500fa047a10 */ /* 0x000fe40007ffe0ff */
[----:B0-----:R-:W-:Y:S02]  /*25d0*/  @!P1 LEA.HI.X.SX32 R246, R244, R3, 0x1, P0 ;  /* 0x00000003f4f69211 */ /* 0x001fe400000f0eff */
[----:B------:R-:W-:-:S04]  /*25e0*/  @!P1 LEA R244, P0, R245, c[0x0][0x198], 0x2 ;  /* 0x00006600f5f49a11 */ /* 0x000fc800078010ff */
[----:B------:R-:W-:Y:S01]  /*25f0*/  @!P1 LEA.HI.X R245, R245, c[0x0][0x19c], R246, 0x2, P0 ;  /* 0x00006700f5f59a11 */ /* 0x000fe200000f14f6 */
[----:B------:R-:W-:-:S04]  /*2600*/  @!P1 IMAD.SHL.U32 R246, R4, 0x4, RZ ;  /* 0x0000000404f69824 */ /* 0x000fc800078e00ff */
[----:B------:R0:W5:Y:S01]  /*2610*/  @!P1 LDG.E.128 R140, [R244.64] ;  /* 0x00000024f48c9981 */ /* 0x000162000c1e1d00 */
[----:B------:R-:W-:-:S04]  /*2620*/  @!P1 IADD3 R247, P0, R0, R246, RZ ;  /* 0x000000f600f79210 */ /* 0x000fc80007f1e0ff */
[----:B------:R-:W-:Y:S02]  /*2630*/  @!P1 LEA.HI.X.SX32 R250, R246, R3, 0x1, P0 ;  /* 0x00000003f6fa9211 */ /* 0x000fe400000f0eff */
[----:B------:R-:W-:-:S04]  /*2640*/  @!P1 LEA R246, P0, R247, c[0x0][0x198], 0x2 ;  /* 0x00006600f7f69a11 */ /* 0x000fc800078010ff */
[----:B------:R-:W-:Y:S02]  /*2650*/  @!P1 LEA.HI.X R247, R247, c[0x0][0x19c], R250, 0x2, P0 ;  /* 0x00006700f7f79a11 */ /* 0x000fe400000f14fa */
[----:B------:R-:W-:-:S03]  /*2660*/  IADD3 R250, R252, c[0x0][0x1d4], RZ ;  /* 0x00007500fcfa7a10 */ /* 0x000fc60007ffe0ff */
[----:B------:R3:W5:Y:S01]  /*2670*/  @!P1 LDG.E.128 R144, [R246.64] ;  /* 0x00000024f6909981 */ /* 0x000762000c1e1d00 */
[----:B0-----:R-:W-:-:S04]  /*2680*/  @!P1 SHF.L.U32 R244, R250, 0x2, RZ ;  /* 0x00000002faf49819 */ /* 0x001fc800000006ff */
[----:B------:R-:W-:Y:S02]  /*2690*/  @!P1 IADD3 R245, P0, R0, R244, RZ ;  /* 0x000000f400f59210 */ /* 0x000fe40007f1e0ff */
[----:B------:R-:W-:Y:S02]  /*26a0*/  IADD3 R249, R249, c[0x0][0x1d4], RZ ;  /* 0x00007500f9f97a10 */ /* 0x000fe40007ffe0ff */
[----:B---3--:R-:W-:Y:S02]  /*26b0*/  @!P1 LEA.HI.X.SX32 R246, R244, R3, 0x1, P0 ;  /* 0x00000003f4f69211 */ /* 0x008fe400000f0eff */
[----:B------:R-:W-:-:S04]  /*26c0*/  @!P1 LEA R244, P0, R245, c[0x0][0x198], 0x2 ;  /* 0x00006600f5f49a11 */ /* 0x000fc800078010ff */
[----:B------:R-:W-:Y:S01]  /*26d0*/  @!P1 LEA.HI.X R245, R245, c[0x0][0x19c], R246, 0x2, P0 ;  /* 0x00006700f5f59a11 */ /* 0x000fe200000f14f6 */
[----:B------:R-:W-:Y:S01]  /*26e0*/  @!P1 IMAD.SHL.U32 R246, R249, 0x4, RZ ;  /* 0x00000004f9f69824 */ /* 0x000fe200078e00ff */
[----:B------:R-:W-:-:S03]  /*26f0*/  IADD3 R248, R248, c[0x0][0x1d4], RZ ;  /* 0x00007500f8f87a10 */ /* 0x000fc60007ffe0ff */
        /* <DEDUP_REMOVED lines=11> */
[----:B------:R-:W-:Y:S02]  /*27b0*/  @!P1 LEA.HI.X R245, R245, c[0x0][0x19c], R246, 0x2, P0 ;  /* 0x00006700f5f59a11 */ /* 0x000fe400000f14f6 */
[----:B------:R-:W-:-:S03]  /*27c0*/  @!P1 SHF.L.U32 R246, R252, 0x2, RZ ;  /* 0x00000002fcf69819 */ /* 0x000fc600000006ff */
[----:B------:R0:W5:Y:S01]  /*27d0*/  @!P1 LDG.E.128 R156, [R244.64] ;  /* 0x00000024f49c9981 */ /* 0x000162000c1e1d00 */
[----:B------:R-:W-:-:S04]  /*27e0*/  @!P1 IADD3 R247, P0, R0, R246, RZ ;  /* 0x000000f600f79210 */ /* 0x000fc80007f1e0ff */
[----:B------:R-:W-:Y:S02]  /*27f0*/  @!P1 LEA.HI.X.SX32 R251, R246, R3, 0x1, P0 ;  /* 0x00000003f6fb9211 */ /* 0x000fe400000f0eff */
[----:B------:R-:W-:-:S04]  /*2800*/  @!P1 LEA R246, P0, R247, c[0x0][0x198], 0x2 ;  /* 0x00006600f7f69a11 */ /* 0x000fc800078010ff */
[----:B------:R-:W-:Y:S02]  /*2810*/  @!P1 LEA.HI.X R247, R247, c[0x0][0x19c], R251, 0x2, P0 ;  /* 0x00006700f7f79a11 */ /* 0x000fe400000f14fb */
[----:B------:R-:W-:-:S03]  /*2820*/  IADD3 R251, R4, c[0x0][0x1d4], RZ ;  /* 0x0000750004fb7a10 */ /* 0x000fc60007ffe0ff */
[----:B------:R3:W5:Y:S02]  /*2830*/  @!P1 LDG.E.128 R160, [R246.64] ;  /* 0x00000024f6a09981 */ /* 0x000764000c1e1d00 */
[----:B0-----:R-:W-:-:S05]  /*2840*/  @!P1 IMAD.SHL.U32 R244, R251, 0x4, RZ ;  /* 0x00000004fbf49824 */ /* 0x001fca00078e00ff */
        /* <DEDUP_REMOVED lines=10> */
[----:B------:R-:W-:Y:S02]  /*28f0*/  @!P1 LEA R246, P0, R247, c[0x0][0x198], 0x2 ;  /* 0x00006600f7f69a11 */ /* 0x000fe400078010ff */
[----:B0-----:R-:W-:Y:S02]  /*2900*/  @!P1 SHF.L.U32 R244, R249, 0x2, RZ ;  /* 0x00000002f9f49819 */ /* 0x001fe400000006ff */
[----:B------:R-:W-:Y:S02]  /*2910*/  @!P1 LEA.HI.X R247, R247, c[0x0][0x19c], R4, 0x2, P0 ;  /* 0x00006700f7f79a11 */ /* 0x000fe400000f1404 */
[----:B------:R-:W-:-:S03]  /*2920*/  @!P1 IADD3 R245, P0, R0, R244, RZ ;  /* 0x000000f400f59210 */ /* 0x000fc60007f1e0ff */
[----:B------:R0:W5:Y:S01]  /*2930*/  @!P1 LDG.E.128 R168, [R246.64] ;  /* 0x00000024f6a89981 */ /* 0x000162000c1e1d00 */
[----:B------:R-:W-:Y:S02]  /*2940*/  IADD3 R248, R248, c[0x0][0x1d4], RZ ;  /* 0x00007500f8f87a10 */ /* 0x000fe40007ffe0ff */
[----:B0-----:R-:W-:Y:S02]  /*2950*/  @!P1 LEA.HI.X.SX32 R246, R244, R3, 0x1, P0 ;  /* 0x00000003f4f69211 */ /* 0x001fe400000f0eff */
        /* <DEDUP_REMOVED lines=35> */
[C---:B------:R-:W-:Y:S02]  /*2b90*/  @!P1 LEA R246, P0, R247.reuse, c[0x0][0x198], 0x2 ;  /* 0x00006600f7f69a11 */ /* 0x040fe400078010ff */
        /* <DEDUP_REMOVED lines=42> */
[----:B------:R-:W-:Y:S01]  /*2e40*/  IADD3 R248, R4, c[0x0][0x1d4], RZ ;  /* 0x0000750004f87a10 */ /* 0x000fe20007ffe0ff */
[----:B------:R-:W-:Y:S01]  /*2e50*/  UISETP.NE.U32.AND UP0, UPT, URZ, UR4, UPT ;  /* 0x000000043f00728c */ /* 0x000fe2000bf05070 */
[----:B------:R3:W5:Y:S02]  /*2e60*/  LDL.LU R4, [R1+0x50] ;  /* 0x0000500001047983 */ /* 0x0007640000300800 */
[----:B0-----:R-:W-:Y:S02]  /*2e70*/  @!P1 SHF.L.U32 R244, R248, 0x2, RZ ;  /* 0x00000002f8f49819 */ /* 0x001fe400000006ff */
[----:B------:R0:W5:Y:S02]  /*2e80*/  @!P1 LDG.E.128 R216, [R246.64] ;  /* 0x00000024f6d89981 */ /* 0x000164000c1e1d00 */
[----:B------:R-:W-:-:S02]  /*2e90*/  @!P1 IADD3 R245, P0, R0, R244, RZ ;  /* 0x000000f400f59210 */ /* 0x000fc40007f1e0ff */
[----:B0-----:R-:W-:Y:S02]  /*2ea0*/  IADD3 R246, R251, c[0x0][0x1d4], RZ ;  /* 0x00007500fbf67a10 */ /* 0x001fe40007ffe0ff */
[----:B------:R-:W-:Y:S02]  /*2eb0*/  @!P1 LEA.HI.X.SX32 R247, R244, R3, 0x1, P0 ;  /* 0x00000003f4f79211 */ /* 0x000fe400000f0eff */
[----:B------:R-:W-:Y:S01]  /*2ec0*/  @!P1 LEA R244, P0, R245, c[0x0][0x198], 0x2 ;  /* 0x00006600f5f49a11 */ /* 0x000fe200078010ff */
[----:B------:R-:W-:-:S03]  /*2ed0*/  @!P1 IMAD.SHL.U32 R246, R246, 0x4, RZ ;  /* 0x00000004f6f69824 */ /* 0x000fc600078e00ff */
[----:B------:R-:W-:Y:S02]  /*2ee0*/  @!P1 LEA.HI.X R245, R245, c[0x0][0x19c], R247, 0x2, P0 ;  /* 0x00006700f5f59a11 */ /* 0x000fe400000f14f7 */
[----:B------:R-:W-:-:S03]  /*2ef0*/  @!P1 IADD3 R247, P0, R0, R246, RZ ;  /* 0x000000f600f79210 */ /* 0x000fc60007f1e0ff */
[----:B------:R0:W5:Y:S01]  /*2f00*/  @!P1 LDG.E.128 R220, [R244.64] ;  /* 0x00000024f4dc9981 */ /* 0x000162000c1e1d00 */
[----:B------:R-:W-:Y:S02]  /*2f10*/  @!P1 LEA.HI.X.SX32 R251, R246, R3, 0x1, P0 ;  /* 0x00000003f6fb9211 */ /* 0x000fe400000f0eff */
[----:B------:R-:W-:-:S04]  /*2f20*/  @!P1 LEA R246, P0, R247, c[0x0][0x198], 0x2 ;  /* 0x00006600f7f69a11 */ /* 0x000fc800078010ff */
[----:B------:R-:W-:Y:S02]  /*2f30*/  @!P1 LEA.HI.X R247, R247, c[0x0][0x19c], R251, 0x2, P0 ;  /* 0x00006700f7f79a11 */ /* 0x000fe400000f14fb */
[----:B0-----:R-:W-:-:S03]  /*2f40*/  IADD3 R244, R252, c[0x0][0x1d4], RZ ;  /* 0x00007500fcf47a10 */ /* 0x001fc60007ffe0ff */
[----:B------:R0:W5:Y:S01]  /*2f50*/  @!P1 LDG.E.128 R224, [R246.64] ;  /* 0x00000024f6e09981 */ /* 0x000162000c1e1d00 */
[----:B------:R-:W-:-:S04]  /*2f60*/  @!P1 SHF.L.U32 R244, R244, 0x2, RZ ;  /* 0x00000002f4f49819 */ /* 0x000fc800000006ff */
[----:B------:R-:W-:Y:S02]  /*2f70*/  @!P1 IADD3 R245, P0, R0, R244, RZ ;  /* 0x000000f400f59210 */ /* 0x000fe40007f1e0ff */
[----:B0-----:R-:W-:Y:S02]  /*2f80*/  IADD3 R246, R249, c[0x0][0x1d4], RZ ;  /* 0x00007500f9f67a10 */ /* 0x001fe40007ffe0ff */
[----:B------:R-:W-:Y:S02]  /*2f90*/  @!P1 LEA.HI.X.SX32 R247, R244, R3, 0x1, P0 ;  /* 0x00000003f4f79211 */ /* 0x000fe400000f0eff */
[C---:B------:R-:W-:Y:S01]  /*2fa0*/  @!P1 LEA R244, P0, R245.reuse, c[0x0][0x198], 0x2 ;  /* 0x00006600f5f49a11 */ /* 0x040fe200078010ff */
[----:B------:R-:W-:Y:S01]  /*2fb0*/  @!P1 IMAD.SHL.U32 R246, R246, 0x4, RZ ;  /* 0x00000004f6f69824 */ /* 0x000fe200078e00ff */
[----:B------:R-:W-:Y:S02]  /*2fc0*/  UISETP.NE.AND.EX UP0, UPT, URZ, UR5, UPT, UP0 ;  /* 0x000000053f00728c */ /* 0x000fe4000bf05300 */
[----:B------:R-:W-:-:S02]  /*2fd0*/  @!P1 LEA.HI.X R245, R245, c[0x0][0x19c], R247, 0x2, P0 ;  /* 0x00006700f5f59a11 */ /* 0x000fc400000f14f7 */
[----:B------:R-:W-:Y:S01]  /*2fe0*/  @!P1 IADD3 R247, P0, R0, R246, RZ ;  /* 0x000000f600f79210 */ /* 0x000fe20007f1e0ff */
[----:B------:R-:W-:Y:S02]  /*2ff0*/  ULDC UR4, c[0x0][0x1d4] ;  /* 0x0000750000047ab9 */ /* 0x000fe40000000800 */
[----:B------:R0:W5:Y:S01]  /*3000*/  @!P1 LDG.E.128 R228, [R244.64] ;  /* 0x00000024f4e49981 */ /* 0x000162000c1e1d00 */
[----:B------:R-:W-:Y:S02]  /*3010*/  @!P1 LEA.HI.X.SX32 R249, R246, R3, 0x1, P0 ;  /* 0x00000003f6f99211 */ /* 0x000fe400000f0eff */
[----:B------:R-:W-:Y:S01]  /*3020*/  @!P1 LEA R246, P0, R247, c[0x0][0x198], 0x2 ;  /* 0x00006600f7f69a11 */ /* 0x000fe200078010ff */
[----:B------:R-:W-:-:S03]  /*3030*/  @UP0 UIMAD UR4, UR46, UR4, URZ ;  /* 0x000000042e0402a4 */ /* 0x000fc6000f8e023f */
[----:B------:R-:W-:Y:S02]  /*3040*/  @!P1 LEA.HI.X R247, R247, c[0x0][0x19c], R249, 0x2, P0 ;  /* 0x00006700f7f79a11 */ /* 0x000fe400000f14f9 */
[----:B------:R-:W-:Y:S01]  /*3050*/  PLOP3.LUT P0, PT, PT, PT, UP0, 0x80, 0x0 ;  /* 0x000000000000781c */ /* 0x000fe20003f0f008 */
[----:B------:R-:W-:Y:S01]  /*3060*/  @UP0 USHF.R.S32.HI UR5, URZ, 0x1f, UR4 ;  /* 0x0000001f3f050899 */ /* 0x000fe20008011404 */
[----:B0-----:R-:W-:Y:S01]  /*3070*/  MOV R244, UR4 ;  /* 0x0000000400f47c02 */ /* 0x001fe20008000f00 */
[----:B------:R0:W5:Y:S04]  /*3080*/  @!P1 LDG.E.128 R232, [R246.64] ;  /* 0x00000024f6e89981 */ /* 0x000168000c1e1d00 */
[----:B------:R-:W-:-:S06]  /*3090*/  IMAD.U32 R245, RZ, RZ, UR5 ;  /* 0x00000005fff57e24 */ /* 0x000fcc000f8e00ff */
[----:B------:R-:W-:Y:S02]  /*30a0*/  @P0 IADD3 R244, P2, P3, R2, c[0x0][0x200], R244 ;  /* 0x0000800002f40a10 */ /* 0x000fe40007b5e0f4 */
[----:B0-----:R-:W-:Y:S02]  /*30b0*/  @P0 SHF.R.S32.HI R246, RZ, 0x1f, R2 ;  /* 0x0000001ffff60819 */ /* 0x001fe40000011402 */
[----:B------:R-:W-:Y:S02]  /*30c0*/  IADD3 R247, R250, c[0x0][0x1d4], RZ ;  /* 0x00007500faf77a10 */ /* 0x000fe40007ffe0ff */
[----:B------:R-:W-:Y:S02]  /*30d0*/  @P0 IADD3.X R245, R246, c[0x0][0x204], R245, P2, P3 ;  /* 0x00008100f6f50a10 */ /* 0x000fe400017e64f5 */
[----:B------:R-:W-:Y:S02]  /*30e0*/  @!P1 SHF.L.U32 R247, R247, 0x2, RZ ;  /* 0x00000002f7f79819 */ /* 0x000fe400000006ff */
[----:B------:R-:W-:Y:S01]  /*30f0*/  IADD3 R246, R248, c[0x0][0x1d4], RZ ;  /* 0x00007500f8f67a10 */ /* 0x000fe20007ffe0ff */
[----:B------:R0:W4:Y:S04]  /*3100*/  @P0 LDG.E.U8 R249, [R244.64] ;  /* 0x00000024f4f90981 */ /* 0x000128000c1e1100 */
[----:B------:R-:W-:Y:S01]  /*3110*/  @!P1 IMAD.SHL.U32 R246, R246, 0x4, RZ ;  /* 0x00000004f6f69824 */ /* 0x000fe200078e00ff */
[----:B0-----:R-:W-:-:S04]  /*3120*/  @!P1 IADD3 R245, P2, R0, R247, RZ ;  /* 0x000000f700f59210 */ /* 0x001fc80007f5e0ff */
        /* <DEDUP_REMOVED lines=10> */
[----:B----4-:R-:W-:Y:S01]  /*31d0*/  ISETP.NE.AND P0, PT, R249, RZ, P0 ;  /* 0x000000fff900720c */ /* 0x010fe20000705270 */
[----:B--2---:R-:W-:Y:S07]  /*31e0*/  @P1 BRA `(.L_x_2484) ;  /* 0x00000b7000001947 */ /* 0x004fee0003800000 */
[----:B---3--:R-:W3:Y:S01]  /*31f0*/  LDL R245, [R1+0x30] ;  /* 0x0000300001f57983 */ /* 0x008ee20000100800 */
[----:B------:R-:W-:-:S03]  /*3200*/  ULDC.64 UR4, c[0x0][0x218] ;  /* 0x0000860000047ab9 */ /* 0x000fc60000000a00 */
[----:B------:R-:W4:Y:S04]  /*3210*/  LDL R246, [R1+0x40] ;  /* 0x0000400001f67983 */ /* 0x000f280000100800 */
[----:B--2---:R-:W2:Y:S04]  /*3220*/  LDL R244, [R1+0x34] ;  /* 0x0000340001f47983 */ /* 0x004ea80000100800 */
[----:B------:R-:W2:Y:S04]  /*3230*/  LDL R248, [R1+0x20] ;  /* 0x0000200001f87983 */ /* 0x000ea80000100800 */
[----:B------:R-:W2:Y:S04]  /*3240*/  LDL R247, [R1+0x44] ;  /* 0x0000440001f77983 */ /* 0x000ea80000100800 */
[----:B------:R-:W2:Y:S04]  /*3250*/  LDL R250, [R1+0x24] ;  /* 0x0000240001fa7983 */ /* 0x000ea80000100800 */
[----:B------:R-:W2:Y:S04]  /*3260*/  LDL R252, [R1] ;  /* 0x0000000001fc7983 */ /* 0x000ea80000100800 */
[----:B------:R-:W2:Y:S04]  /*3270*/  LDL R251, [R1+0x4] ;  /* 0x0000040001fb7983 */ /* 0x000ea80000100800 */
[----:B------:R-:W2:Y:S01]  /*3280*/  LDL R249, [R1+0x38] ;  /* 0x0000380001f97983 */ /* 0x000ea20000100800 */
[----:B---3-5:R-:W-:-:S04]  /*3290*/  FMUL.FTZ R245, R245, R120 ;  /* 0x00000078f5f57220 */ /* 0x028fc80000410000 */
[----:B----4-:R-:W-:Y:S02]  /*32a0*/  FFMA.FTZ R245, R246, R116, R245 ;  /* 0x00000074f6f57223 */ /* 0x010fe400000100f5 */
[----:B------:R-:W4:Y:S01]  /*32b0*/  LDL R246, [R1+0x8] ;  /* 0x0000080001f67983 */ /* 0x000f220000100800 */
[----:B--2---:R-:W-:Y:S02]  /*32c0*/  FMUL.FTZ R244, R244, R121 ;  /* 0x00000079f4f47220 */ /* 0x004fe40000410000 */
[----:B------:R-:W-:Y:S02]  /*32d0*/  FFMA.FTZ R245, R248, R140, R245 ;  /* 0x0000008cf8f57223 */ /* 0x000fe400000100f5 */
[----:B------:R-:W2:Y:S01]  /*32e0*/  LDL R248, [R1+0x48] ;  /* 0x0000480001f87983 */ /* 0x000ea20000100800 */
[----:B------:R-:W-:-:S03]  /*32f0*/  FFMA.FTZ R244, R247, R117, R244 ;  /* 0x00000075f7f47223 */ /* 0x000fc600000100f4 */
[----:B------:R-:W4:Y:S01]  /*3300*/  LDL R247, [R1+0x28] ;  /* 0x0000280001f77983 */ /* 0x000f220000100800 */
[----:B------:R-:W-:-:S03]  /*3310*/  FFMA.FTZ R244, R250, R141, R244 ;  /* 0x0000008dfaf47223 */ /* 0x000fc600000100f4 */
[----:B------:R-:W4:Y:S01]  /*3320*/  LDL R250, [R1+0x3c] ;  /* 0x00003c0001fa7983 */ /* 0x000f220000100800 */
        /* <DEDUP_REMOVED lines=50> */
[----:B-1----:R-:W-:Y:S02]  /*3650*/  FFMA.FTZ R245, R16, R176, R245 ;  /* 0x000000b010f57223 */ /* 0x002fe400000100f5 */
[----:B------:R-:W-:Y:S02]  /*3660*/  FFMA.FTZ R244, R17, R177, R244 ;  /* 0x000000b111f47223 */ /* 0x000fe400000100f4 */
[----:B------:R-:W-:Y:S02]  /*3670*/  FFMA.FTZ R245, R12, R196, R245 ;  /* 0x000000c40cf57223 */ /* 0x000fe400000100f5 */
[----:B------:R-:W-:-:S02]  /*3680*/  FFMA.FTZ R244, R13, R197, R244 ;  /* 0x000000c50df47223 */ /* 0x000fc400000100f4 */
[----:B------:R-:W-:Y:S02]  /*3690*/  FFMA.FTZ R245, R8, R216, R245 ;  /* 0x000000d808f57223 */ /* 0x000fe400000100f5 */
[----:B------:R-:W-:Y:S02]  /*36a0*/  FFMA.FTZ R244, R9, R217, R244 ;  /* 0x000000d909f47223 */ /* 0x000fe400000100f4 */
[----:B------:R-:W-:Y:S02]  /*36b0*/  FFMA.FTZ R245, R4, R236, R245 ;  /* 0x000000ec04f57223 */ /* 0x000fe400000100f5 */
[----:B------:R-:W-:-:S04]  /*36c0*/  FFMA.FTZ R244, R5, R237, R244 ;  /* 0x000000ed05f47223 */ /* 0x000fc800000100f4 */
[----:B------:R-:W-:Y:S02]  /*36d0*/  FADD.FTZ R245, R245, R244 ;  /* 0x000000f4f5f57221 */ /* 0x000fe40000010000 */
[----:B------:R-:W-:Y:S02]  /*36e0*/  FMUL.FTZ R244, R249, R122 ;  /* 0x0000007af9f47220 */ /* 0x000fe40000410000 */
[----:B------:R-:W3:Y:S02]  /*36f0*/  LDL R249, [R1+0x4c] ;  /* 0x00004c0001f97983 */ /* 0x000ee40000100800 */
[----:B--2---:R-:W-:Y:S02]  /*3700*/  FFMA.FTZ R244, R248, R118, R244 ;  /* 0x00000076f8f47223 */ /* 0x004fe400000100f4 */
[----:B------:R-:W2:Y:S02]  /*3710*/  LDL R248, [R1+0x2c] ;  /* 0x00002c0001f87983 */ /* 0x000ea40000100800 */
        /* <DEDUP_REMOVED lines=33> */
[----:B---3--:R-:W-:Y:S01]  /*3930*/  FFMA.FTZ R244, R249, R119, R244 ;  /* 0x00000077f9f47223 */ /* 0x008fe200000100f4 */
[----:B------:R-:W-:-:S04]  /*3940*/  UISETP.NE.U32.AND UP0, UPT, URZ, UR4, UPT ;  /* 0x000000043f00728c */ /* 0x000fc8000bf05070 */
[----:B------:R-:W-:Y:S02]  /*3950*/  UISETP.NE.AND.EX UP0, UPT, URZ, UR5, UPT, UP0 ;  /* 0x000000053f00728c */ /* 0x000fe4000bf05300 */
[----:B------:R-:W-:-:S04]  /*3960*/  ULDC UR4, c[0x0][0x220] ;  /* 0x0000880000047ab9 */ /* 0x000fc80000000800 */
[----:B------:R-:W-:-:S05]  /*3970*/  PLOP3.LUT P1, PT, PT, PT, UP0, 0x80, 0x0 ;  /* 0x000000000000781c */ /* 0x000fca0003f2f008 */
[----:B------:R-:W-:Y:S01]  /*3980*/  @UP0 UIMAD UR4, UR47, UR4, UR40 ;  /* 0x000000042f0402a4 */ /* 0x000fe2000f8e0228 */
[----:B--2---:R-:W-:-:S04]  /*3990*/  FFMA.FTZ R244, R248, R143, R244 ;  /* 0x0000008ff8f47223 */ /* 0x004fc800000100f4 */
        /* <DEDUP_REMOVED lines=30> */
[----:B------:R-:W-:Y:S01]  /*3b80*/  FADD.FTZ R246, R244, R246 ;  /* 0x000000f6f4f67221 */ /* 0x000fe20000010000 */
[----:B------:R-:W-:Y:S01]  /*3b90*/  MOV R244, UR4 ;  /* 0x0000000400f47c02 */ /* 0x000fe20008000f00 */
[----:B------:R-:W-:Y:S02]  /*3ba0*/  @UP0 UMOV UR4, 0x4 ;  /* 0x0000000400040882 */ /* 0x000fe40000000000 */
[----:B------:R-:W-:Y:S01]  /*3bb0*/  IMAD.U32 R245, RZ, RZ, UR4 ;  /* 0x00000004fff57e24 */ /* 0x000fe2000f8e00ff */
[----:B------:R-:W-:Y:S01]  /*3bc0*/  ULDC.64 UR4, c[0x0][0x228] ;  /* 0x00008a0000047ab9 */ /* 0x000fe20000000a00 */
[----:B------:R-:W-:-:S04]  /*3bd0*/  @P1 IMAD R244, R244, c[0x0][0x220], R2 ;  /* 0x00008800f4f41a24 */ /* 0x000fc800078e0202 */
        /* <DEDUP_REMOVED lines=9> */
[----:B0-----:R-:W-:Y:S02]  /*3c70*/  MOV R245, UR5 ;  /* 0x0000000500f57c02 */ /* 0x001fe40008000f00 */
[----:B------:R-:W-:Y:S01]  /*3c80*/  MOV R248, c[0x0][0x1e8] ;  /* 0x00007a0000f87a02 */ /* 0x000fe20000000f00 */
        /* <DEDUP_REMOVED lines=13> */
.L_x_2484:
[----:B---3--:R-:W-:Y:S05]  /*3d60*/  BSYNC B1 ;  /* 0x0000000000017941 */ /* 0x008fea0003800000 */
.L_x_2483:
[----:B------:R-:W-:-:S04]  /*3d70*/  IADD3 R2, R2, 0x100, RZ ;  /* 0x0000010002027810 */ /* 0x000fc80007ffe0ff */
[----:B------:R-:W-:-:S13]  /*3d80*/  ISETP.GE.AND P0, PT, R2, UR6, PT ;  /* 0x0000000602007c0c */ /* 0x000fda000bf06270 */
[----:B------:R-:W-:Y:S01]  /*3d90*/  @P0 CALL.REL.NOINC `(.L_x_2482) ;  /* 0x0000001000000944 */ /* 0x000fe20003c00000 */
[----:B------:R-:W-:Y:S05]  /*3da0*/  BRA `(.L_x_2485) ;  /* 0xffffe41000007947 */ /* 0x000fea000383ffff */
.L_x_2482:
[----:B------:R-:W-:Y:S05]  /*3db0*/  BSYNC B0 ;  /* 0x0000000000007941 */ /* 0x000fea0003800000 */
.L_x_2481:
[----:B0-----:R-:W3:Y:S01]  /*3dc0*/  LDL.LU R244, [R1+0x14] ;  /* 0x0000140001f47983 */ /* 0x001ee20000300800 */
[----:B------:R-:W-:Y:S03]  /*3dd0*/  BSSY B0, `(.L_x_2486) ;  /* 0x000003f000007945 */ /* 0x000fe60003800000 */
[----:B------:R-:W0:Y:S02]  /*3de0*/  S2R R8, SR_TID.X ;  /* 0x0000000000087919 */ /* 0x000e240000002100 */
[----:B0----5:R-:W-:-:S04]  /*3df0*/  SHF.R.S32.HI R4, RZ, 0x1f, R8 ;  /* 0x0000001fff047819 */ /* 0x021fc80000011408 */
[----:B------:R-:W-:-:S04]  /*3e00*/  LEA.HI R6, R4, R8, RZ, 0x5 ;  /* 0x0000000804067211 */ /* 0x000fc800078f28ff */
[----:B------:R-:W-:-:S05]  /*3e10*/  LOP3.LUT R7, R6, 0xffffffe0, RZ, 0xc0, !PT ;  /* 0xffffffe006077812 */ /* 0x000fca00078ec0ff */
[----:B------:R-:W-:-:S05]  /*3e20*/  IMAD.IADD R7, R8, 0x1, -R7 ;  /* 0x0000000108077824 */ /* 0x000fca00078e0a07 */
[C---:B------:R-:W-:Y:S02]  /*3e30*/  ISETP.NE.AND P0, PT, R7.reuse, RZ, PT ;  /* 0x000000ff0700720c */ /* 0x040fe40003f05270 */
[----:B------:R-:W-:Y:S01]  /*3e40*/  ISETP.GT.AND P1, PT, R7, 0x7, PT ;  /* 0x000000070700780c */ /* 0x000fe20003f24270 */
[----:B---3--:R-:W0:Y:S02]  /*3e50*/  SHFL.BFLY PT, R0, R244, 0x10, 0x1f ;  /* 0x0e001f00f4007f89 */ /* 0x008e2400000e0000 */
[----:B0-----:R-:W-:-:S05]  /*3e60*/  FMNMX.FTZ R0, R0, R244, !PT ;  /* 0x000000f400007209 */ /* 0x001fca0007810000 */
[----:B------:R-:W0:Y:S02]  /*3e70*/  SHFL.BFLY PT, R3, R0, 0x8, 0x1f ;  /* 0x0d001f0000037f89 */ /* 0x000e2400000e0000 */
[----:B0-----:R-:W-:Y:S02]  /*3e80*/  FMNMX.FTZ R3, R0, R3, !PT ;  /* 0x0000000300037209 */ /* 0x001fe40007810000 */
[----:B------:R-:W-:-:S03]  /*3e90*/  @!P0 SHF.R.S32.HI R0, RZ, 0x5, R6 ;  /* 0x00000005ff008819 */ /* 0x000fc60000011406 */
[----:B------:R-:W0:Y:S02]  /*3ea0*/  SHFL.BFLY PT, R2, R3, 0x4, 0x1f ;  /* 0x0c801f0003027f89 */ /* 0x000e2400000e0000 */
[----:B0-----:R-:W-:-:S05]  /*3eb0*/  FMNMX.FTZ R2, R3, R2, !PT ;  /* 0x0000000203027209 */ /* 0x001fca0007810000 */
[----:B------:R-:W0:Y:S02]  /*3ec0*/  SHFL.BFLY PT, R5, R2, 0x2, 0x1f ;  /* 0x0c401f0002057f89 */ /* 0x000e2400000e0000 */
[----:B0-----:R-:W-:Y:S02]  /*3ed0*/  FMNMX.FTZ R5, R2, R5, !PT ;  /* 0x0000000502057209 */ /* 0x001fe40007810000 */
[----:B------:R-:W-:-:S03]  /*3ee0*/  MOV R2, 0xff7fffff ;  /* 0xff7fffff00027802 */ /* 0x000fc60000000f00 */
[----:B------:R-:W0:Y:S02]  /*3ef0*/  SHFL.BFLY PT, R4, R5, 0x1, 0x1f ;  /* 0x0c201f0005047f89 */ /* 0x000e2400000e0000 */
[----:B0-----:R-:W-:-:S05]  /*3f00*/  FMNMX.FTZ R9, R5, R4, !PT ;  /* 0x0000000405097209 */ /* 0x001fca0007810000 */
[----:B------:R0:W-:Y:S04]  /*3f10*/  @!P0 STS [R0.X4], R9 ;  /* 0x0000000900008388 */ /* 0x0001e80000004800 */
[----:B------:R-:W-:Y:S01]  /*3f20*/  BAR.SYNC.DEFER_BLOCKING 0x0 ;  /* 0x0000000000007b1d */ /* 0x000fe20000010000 */
[----:B0-----:R-:W-:-:S05]  /*3f30*/  IMAD.MOV.U32 R0, RZ, RZ, RZ ;  /* 0x000000ffff007224 */ /* 0x001fca00078e00ff */
        /* <DEDUP_REMOVED lines=12> */
[----:B------:R-:W-:-:S03]  /*4000*/  HFMA2.MMA R0, -RZ, RZ, 0, 0 ;  /* 0x00000000ff007435 */ /* 0x000fc600000001ff */
[----:B------:R-:W-:-:S08]  /*4010*/  ISETP.NE.AND.EX P0, PT, RZ, c[0x0][0x204], PT, P0 ;  /* 0x00008100ff007a0c */ /* 0x000fd00003f05300 */
.L_x_2491:
        /* <DEDUP_REMOVED lines=16> */
.L_x_2489:
[----:B------:R-:W0:Y:S02]  /*4120*/  LDS R2, [R8] ;  /* 0x0000000008027984 */ /* 0x000e240000000800 */
[----:B0--3--:R-:W-:-:S04]  /*4130*/  FADD.FTZ R2, -R11, R2 ;  /* 0x000000020b027221 */ /* 0x009fc80000010100 */
[----:B------:R-:W-:-:S04]  /*4140*/  FMUL.FTZ R2, R2, 1.4426950216293334961 ;  /* 0x3fb8aa3b02027820 */ /* 0x000fc80000410000 */
[----:B------:R0:W3:Y:S03]  /*4150*/  MUFU.EX2 R5, R2 ;  /* 0x0000000200057308 */ /* 0x0000e60000000800 */
.L_x_2490:
[----:B------:R-:W-:Y:S05]  /*4160*/  BSYNC B1 ;  /* 0x0000000000017941 */ /* 0x000fea0003800000 */
.L_x_2488:
[----:B---3--:R3:W-:Y:S01]  /*4170*/  STS [R8], R5 ;  /* 0x0000000508007388 */ /* 0x0087e20000000800 */
[----:B------:R-:W-:Y:S01]  /*4180*/  IADD3 R4, R4, 0x100, RZ ;  /* 0x0000010004047810 */ /* 0x000fe20007ffe0ff */
[----:B------:R-:W-:-:S03]  /*4190*/  FADD.FTZ R0, R5, R0 ;  /* 0x0000000005007221 */ /* 0x000fc60000010000 */
[----:B------:R-:W-:-:S13]  /*41a0*/  ISETP.GT.AND P2, PT, R4, UR40, PT ;  /* 0x0000002804007c0c */ /* 0x000fda000bf44270 */
[----:B---3--:R-:W-:Y:S05]  /*41b0*/  @!P2 BRA `(.L_x_2491) ;  /* 0xfffffe600000a947 */ /* 0x008fea000383ffff */
.L_x_2487:
[----:B0-----:R-:W-:Y:S05]  /*41c0*/  BSYNC B0 ;  /* 0x0000000000007941 */ /* 0x001fea0003800000 */
.L_x_2486:
        /* <DEDUP_REMOVED lines=43> */
.L_x_2494:
        /* <DEDUP_REMOVED lines=14> */
.L_x_2493:
[----:B------:R-:W-:Y:S05]  /*4560*/  BSYNC B0 ;  /* 0x0000000000007941 */ /* 0x000fea0003800000 */
.L_x_2492:
[----:B------:R-:W-:Y:S01]  /*4570*/  USHF.R.S32.HI UR4, URZ, 0x1f, UR40 ;  /* 0x0000001f3f047899 */ /* 0x000fe20008011428 */
[----:B------:R-:W-:Y:S01]  /*4580*/  ISETP.NE.U32.AND P0, PT, RZ, c[0x0][0x190], PT ;  /* 0x00006400ff007a0c */ /* 0x000fe20003f05070 */
[----:B------:R-:W-:Y:S01]  /*4590*/  IMAD.U32 R5, RZ, RZ, UR47 ;  /* 0x0000002fff057e24 */ /* 0x000fe2000f8e00ff */
[----:B0-----:R-:W-:Y:S01]  /*45a0*/  SHF.R.S32.HI R3, RZ, 0x5, R6 ;  /* 0x00000005ff037819 */ /* 0x001fe20000011406 */
[----:B------:R-:W-:Y:S01]  /*45b0*/  ULEA.HI UR4, UR4, UR40, URZ, 0x3 ;  /* 0x0000002804047291 */ /* 0x000fe2000f8f183f */
[----:B------:R-:W-:-:S02]  /*45c0*/  ISETP.NE.AND.EX P0, PT, RZ, c[0x0][0x194], PT, P0 ;  /* 0x00006500ff007a0c */ /* 0x000fc40003f05300 */
[----:B------:R-:W-:Y:S01]  /*45d0*/  SHF.L.U32 R0, R7, 0x2, RZ ;  /* 0x0000000207007819 */ /* 0x000fe200000006ff */
[----:B------:R-:W-:Y:S01]  /*45e0*/  ULOP3.LUT UR4, UR4, 0xfffffff8, URZ, 0xc0, !UPT ;  /* 0xfffffff804047892 */ /* 0x000fe2000f8ec03f */
[----:B------:R-:W-:-:S03]  /*45f0*/  CS2R R6, SRZ ;  /* 0x0000000000067805 */ /* 0x000fc6000001ff00 */
[----:B------:R-:W-:-:S06]  /*4600*/  UIADD3 UR4, -UR4, UR40, URZ ;  /* 0x0000002804047290 */ /* 0x000fcc000fffe13f */
[C---:B------:R-:W-:Y:S01]  /*4610*/  ISETP.NE.OR P0, PT, R3.reuse, UR4, !P0 ;  /* 0x0000000403007c0c */ /* 0x040fe2000c705670 */
[----:B------:R-:W-:Y:S02]  /*4620*/  ULDC UR5, c[0x0][0x1d4] ;  /* 0x0000750000057ab9 */ /* 0x000fe40000000800 */
[----:B------:R-:W-:Y:S01]  /*4630*/  UISETP.LT.AND UP0, UPT, UR40, UR5, UPT ;  /* 0x000000052800728c */ /* 0x000fe2000bf01270 */
[----:B------:R-:W-:-:S03]  /*4640*/  IADD3 R2, R3, UR44, RZ ;  /* 0x0000002c03027c10 */ /* 0x000fc6000fffe0ff */
[----:B------:R-:W-:-:S06]  /*4650*/  USEL UR6, UR40, UR5, UP0 ;  /* 0x0000000528067287 */ /* 0x000fcc0008000000 */
[----:B------:R-:W-:Y:S01]  /*4660*/  @!P0 LEA R8, R5, R0, 0x7 ;  /* 0x0000000005088211 */ /* 0x000fe200078e38ff */
[----:B------:R-:W-:Y:S01]  /*4670*/  @!P0 IMAD.MOV.U32 R9, RZ, RZ, 0x4 ;  /* 0x00000004ff098424 */ /* 0x000fe200078e00ff */
[----:B------:R-:W-:-:S03]  /*4680*/  CS2R R4, SRZ ;  /* 0x0000000000047805 */ /* 0x000fc6000001ff00 */
[----:B------:R-:W-:-:S05]  /*4690*/  @!P0 IMAD.WIDE R8, R8, R9, c[0x0][0x190] ;  /* 0x0000640008088625 */ /* 0x000fca00078e0209 */
[----:B------:R0:W5:Y:S04]  /*46a0*/  @!P0 LDG.E.128 R4, [R8.64] ;  /* 0x0000002408048981 */ /* 0x000168000c1e1d00 */
[----:B------:R-:W-:Y:S01]  /*46b0*/  BAR.SYNC.DEFER_BLOCKING 0x0 ;  /* 0x0000000000007b1d */ /* 0x000fe20000010000 */
[----:B------:R-:W-:Y:S01]  /*46c0*/  ISETP.GE.AND P0, PT, R2, UR6, PT ;  /* 0x0000000602007c0c */ /* 0x000fe2000bf06270 */
[----:B------:R-:W-:Y:S01]  /*46d0*/  UIMAD UR42, UR42, UR5, URZ ;  /* 0x000000052a2a72a4 */ /* 0x000fe2000f8e023f */
[----:B------:R-:W-:Y:S02]  /*46e0*/  MOV R11, UR45 ;  /* 0x0000002d000b7c02 */ /* 0x000fe40008000f00 */
[----:B------:R-:W-:Y:S01]  /*46f0*/  ISETP.NE.AND P1, PT, R3, UR4, PT ;  /* 0x0000000403007c0c */ /* 0x000fe2000bf25270 */
[----:B------:R-:W-:Y:S01]  /*4700*/  BSSY B0, `(.L_x_2495) ;  /* 0x00000fb000007945 */ /* 0x000fe20003800000 */
[----:B0-----:R-:W-:Y:S01]  /*4710*/  CS2R R8, SRZ ;  /* 0x0000000000087805 */ /* 0x001fe2000001ff00 */
[----:B------:R-:W-:-:S02]  /*4720*/  IMAD R52, R11, c[0x0][0x1d4], R0 ;  /* 0x000075000b347a24 */ /* 0x000fc400078e0200 */
[----:B------:R-:W-:-:S03]  /*4730*/  CS2R R10, SRZ ;  /* 0x00000000000a7805 */ /* 0x000fc6000001ff00 */
[----:B------:R-:W-:Y:S01]  /*4740*/  SHF.R.S32.HI R53, RZ, 0x1f, R52 ;  /* 0x0000001fff357819 */ /* 0x000fe20000011434 */
[----:B------:R-:W-:Y:S05]  /*4750*/  @P0 BRA `(.L_x_2496) ;  /* 0x00000f5000000947 */ /* 0x000fea0003800000 */
[----:B------:R-:W-:Y:S01]  /*4760*/  IMAD.U32 R8, RZ, RZ, UR44 ;  /* 0x0000002cff087e24 */ /* 0x000fe2000f8e00ff */
[----:B------:R-:W-:Y:S01]  /*4770*/  ULOP3.LUT UR4, URZ, UR6, URZ, 0x33, !UPT ;  /* 0x000000063f047292 */ /* 0x000fe2000f8e333f */
[----:B------:R-:W-:Y:S01]  /*4780*/  BSSY B1, `(.L_x_2497) ;  /* 0x0000021000017945 */ /* 0x000fe20003800000 */
[----:B------:R-:W-:Y:S01]  /*4790*/  MOV R55, R2 ;  /* 0x0000000200377202 */ /* 0x000fe20000000f00 */
        /* <DEDUP_REMOVED lines=8> */
[----:B------:R-:W-:Y:S01]  /*4820*/  IMAD.SHL.U32 R8, R2, 0x80, RZ ;  /* 0x0000008002087824 */ /* 0x000fe200078e00ff */
[----:B------:R-:W-:Y:S01]  /*4830*/  MOV R14, R12 ;  /* 0x0000000c000e7202 */ /* 0x000fe20000000f00 */
[----:B------:R-:W-:Y:S01]  /*4840*/  IMAD.MOV.U32 R55, RZ, RZ, R2 ;  /* 0x000000ffff377224 */ /* 0x000fe200078e0002 */
[----:B------:R-:W-:Y:S02]  /*4850*/  LEA R15, R3, 0x240, 0x2 ;  /* 0x00000240030f7811 */ /* 0x000fe400078e10ff */
[----:B------:R-:W-:-:S04]  /*4860*/  IADD3 R13, P0, R52, R8, RZ ;  /* 0x00000008340d7210 */ /* 0x000fc80007f1e0ff */
[----:B------:R-:W-:Y:S02]  /*4870*/  LEA.HI.X.SX32 R8, R8, R53, 0x1, P0 ;  /* 0x0000003508087211 */ /* 0x000fe400000f0eff */
[----:B------:R-:W-:-:S04]  /*4880*/  LEA R21, P0, R13, c[0x0][0x1a0], 0x2 ;  /* 0x000068000d157a11 */ /* 0x000fc800078010ff */
[----:B------:R-:W-:Y:S01]  /*4890*/  LEA.HI.X R13, R13, c[0x0][0x1a4], R8, 0x2, P0 ;  /* 0x000069000d0d7a11 */ /* 0x000fe200000f1408 */
[----:B------:R-:W-:Y:S02]  /*48a0*/  HFMA2.MMA R8, -RZ, RZ, 0, 0 ;  /* 0x00000000ff087435 */ /* 0x000fe400000001ff */
.L_x_2499:
[----:B------:R-:W-:Y:S01]  /*48b0*/  IMAD.MOV.U32 R12, RZ, RZ, R21 ;  /* 0x000000ffff0c7224 */ /* 0x000fe200078e0015 */
[----:B------:R0:W3:Y:S04]  /*48c0*/  LDS R20, [R15] ;  /* 0x000000000f147984 */ /* 0x0000e80000000800 */
[----:B-1----:R1:W3:Y:S01]  /*48d0*/  LDG.E.128 R16, [R12.64] ;  /* 0x000000240c107981 */ /* 0x0022e2000c1e1d00 */
[----:B------:R-:W-:Y:S02]  /*48e0*/  IADD3 R14, R14, -0x1, RZ ;  /* 0xffffffff0e0e7810 */ /* 0x000fe40007ffe0ff */
[----:B------:R-:W-:Y:S02]  /*48f0*/  IADD3 R21, P3, R21, 0x1000, RZ ;  /* 0x0000100015157810 */ /* 0x000fe40007f7e0ff */
[----:B------:R-:W-:-:S02]  /*4900*/  ISETP.NE.AND P0, PT, R14, RZ, PT ;  /* 0x000000ff0e00720c */ /* 0x000fc40003f05270 */
[----:B------:R-:W-:Y:S02]  /*4910*/  IADD3 R55, R55, 0x8, RZ ;  /* 0x0000000837377810 */ /* 0x000fe40007ffe0ff */
[----:B0-----:R-:W-:Y:S02]  /*4920*/  IADD3 R15, R15, 0x20, RZ ;  /* 0x000000200f0f7810 */ /* 0x001fe40007ffe0ff */
[----:B-1----:R-:W-:Y:S01]  /*4930*/  IADD3.X R13, RZ, R13, RZ, P3, !PT ;  /* 0x0000000dff0d7210 */ /* 0x002fe20001ffe4ff */
[-C--:B---3--:R-:W-:Y:S02]  /*4940*/  FFMA.FTZ R8, R16, R20.reuse, R8 ;  /* 0x0000001410087223 */ /* 0x088fe40000010008 */
[-C--:B------:R-:W-:Y:S02]  /*4950*/  FFMA.FTZ R9, R17, R20.reuse, R9 ;  /* 0x0000001411097223 */ /* 0x080fe40000010009 */
[-C--:B------:R-:W-:Y:S02]  /*4960*/  FFMA.FTZ R10, R18, R20.reuse, R10 ;  /* 0x00000014120a7223 */ /* 0x080fe4000001000a */
[----:B------:R-:W-:Y:S01]  /*4970*/  FFMA.FTZ R11, R19, R20, R11 ;  /* 0x00000014130b7223 */ /* 0x000fe2000001000b */
[----:B------:R-:W-:Y:S05]  /*4980*/  @P0 BRA `(.L_x_2499) ;  /* 0xffffff2000000947 */ /* 0x000fea000383ffff */
.L_x_2498:
[----:B------:R-:W-:Y:S05]  /*4990*/  BSYNC B1 ;  /* 0x0000000000017941 */ /* 0x000fea0003800000 */
.L_x_2497:
[----:B------:R-:W-:Y:S05]  /*49a0*/  @!P2 BRA `(.L_x_2496) ;  /* 0x00000d000000a947 */ /* 0x000fea0003800000 */
[C---:B-1----:R-:W-:Y:S01]  /*49b0*/  IADD3 R17, -R55.reuse, UR6, RZ ;  /* 0x0000000637117c10 */ /* 0x042fe2000fffe1ff */
[C---:B------:R-:W-:Y:S01]  /*49c0*/  IMAD.SHL.U32 R12, R55.reuse, 0x80, RZ ;  /* 0x00000080370c7824 */ /* 0x040fe200078e00ff */
[----:B------:R-:W-:Y:S01]  /*49d0*/  LEA R13, R55, 0x40, 0x2 ;  /* 0x00000040370d7811 */ /* 0x000fe200078e10ff */
[----:B------:R-:W-:Y:S01]  /*49e0*/  BSSY B1, `(.L_x_2500) ;  /* 0x0000076000017945 */ /* 0x000fe20003800000 */
[----:B------:R-:W-:-:S02]  /*49f0*/  ISETP.GT.AND P2, PT, R17, 0x60, PT ;  /* 0x000000601100780c */ /* 0x000fc40003f44270 */
[----:B------:R-:W-:Y:S02]  /*4a00*/  IADD3 R14, P0, R52, R12, RZ ;  /* 0x0000000c340e7210 */ /* 0x000fe40007f1e0ff */
[----:B------:R-:W-:Y:S02]  /*4a10*/  MOV R16, UR44 ;  /* 0x0000002c00107c02 */ /* 0x000fe40008000f00 */
[----:B------:R-:W-:Y:S02]  /*4a20*/  LEA.HI.X.SX32 R15, R12, R53, 0x1, P0 ;  /* 0x000000350c0f7211 */ /* 0x000fe400000f0eff */
[----:B------:R-:W-:Y:S01]  /*4a30*/  LEA R64, P0, R14, c[0x0][0x1a0], 0x2 ;  /* 0x000068000e407a11 */ /* 0x000fe200078010ff */
[----:B------:R-:W-:-:S03]  /*4a40*/  IMAD R13, R16, -0x4, R13 ;  /* 0xfffffffc100d7824 */ /* 0x000fc600078e020d */
[----:B------:R-:W-:Y:S02]  /*4a50*/  LEA.HI.X R65, R14, c[0x0][0x1a4], R15, 0x2, P0 ;  /* 0x000069000e417a11 */ /* 0x000fe400000f140f */
[----:B------:R-:W-:Y:S02]  /*4a60*/  PLOP3.LUT P0, PT, PT, PT, PT, 0x80, 0x0 ;  /* 0x000000000000781c */ /* 0x000fe40003f0f070 */
[----:B------:R-:W-:Y:S01]  /*4a70*/  IADD3 R54, R13, 0x240, RZ ;  /* 0x000002400d367810 */ /* 0x000fe20007ffe0ff */
[----:B------:R-:W-:Y:S05]  /*4a80*/  @!P2 BRA `(.L_x_2501) ;  /* 0x000006b00000a947 */ /* 0x000fea0003800000 */
[----:B------:R-:W-:Y:S01]  /*4a90*/  IMAD.U32 R92, RZ, RZ, UR6 ;  /* 0x00000006ff5c7e24 */ /* 0x000fe2000f8e00ff */
[----:B------:R-:W-:-:S04]  /*4aa0*/  PLOP3.LUT P0, PT, PT, PT, PT, 0x8, 0x0 ;  /* 0x000000000000781c */ /* 0x000fc80003f0e170 */
[----:B------:R-:W-:Y:S02]  /*4ab0*/  IADD3 R92, R92, -0x60, RZ ;  /* 0xffffffa05c5c7810 */ /* 0x000fe40007ffe0ff */
.L_x_2502:
[----:B------:R0:W3:Y:S04]  /*4ac0*/  LDG.E.128 R68, [R64.64] ;  /* 0x0000002440447981 */ /* 0x0000e8000c1e1d00 */
[----:B------:R0:W4:Y:S04]  /*4ad0*/  LDG.E.128 R72, [R64.64+0x1000] ;  /* 0x0010002440487981 */ /* 0x000128000c1e1d00 */
[----:B--2---:R0:W2:Y:S04]  /*4ae0*/  LDG.E.128 R76, [R64.64+0x2000] ;  /* 0x00200024404c7981 */ /* 0x0040a8000c1e1d00 */
[----:B------:R0:W2:Y:S04]  /*4af0*/  LDG.E.128 R84, [R64.64+0x3000] ;  /* 0x0030002440547981 */ /* 0x0000a8000c1e1d00 */
        /* <DEDUP_REMOVED lines=11> */
[----:B------:R0:W2:Y:S01]  /*4bb0*/  LDG.E.128 R12, [R64.64+0xf000] ;  /* 0x00f00024400c7981 */ /* 0x0000a2000c1e1d00 */
[----:B------:R-:W-:-:S02]  /*4bc0*/  IADD3 R90, P2, R64, 0x10000, RZ ;  /* 0x00010000405a7810 */ /* 0x000fc40007f5e0ff */
[----:B------:R-:W-:Y:S01]  /*4bd0*/  IADD3 R55, R55, 0x80, RZ ;  /* 0x0000008037377810 */ /* 0x000fe20007ffe0ff */
[----:B------:R-:W3:Y:S01]  /*4be0*/  LDS R66, [R54+-0x40] ;  /* 0xffffc00036427984 */ /* 0x000ee20000000800 */
[----:B------:R-:W-:Y:S02]  /*4bf0*/  IADD3.X R91, RZ, R65, RZ, P2, !PT ;  /* 0x00000041ff5b7210 */ /* 0x000fe400017fe4ff */
[----:B------:R-:W-:Y:S01]  /*4c00*/  ISETP.GE.AND P2, PT, R55, R92, PT ;  /* 0x0000005c3700720c */ /* 0x000fe20003f46270 */
[----:B------:R-:W4:Y:S04]  /*4c10*/  LDS R67, [R54+-0x20] ;  /* 0xffffe00036437984 */ /* 0x000f280000000800 */
[----:B------:R-:W2:Y:S04]  /*4c20*/  LDS R80, [R54] ;  /* 0x0000000036507984 */ /* 0x000ea80000000800 */
[----:B------:R-:W1:Y:S04]  /*4c30*/  LDS R81, [R54+0x20] ;  /* 0x0000200036517984 */ /* 0x000e680000000800 */
[----:B------:R-:W1:Y:S04]  /*4c40*/  LDS R82, [R54+0x40] ;  /* 0x0000400036527984 */ /* 0x000e680000000800 */
[----:B------:R-:W1:Y:S04]  /*4c50*/  LDS R83, [R54+0x60] ;  /* 0x0000600036537984 */ /* 0x000e680000000800 */
[----:B------:R-:W1:Y:S04]  /*4c60*/  LDS R88, [R54+0x80] ;  /* 0x0000800036587984 */ /* 0x000e680000000800 */
[----:B------:R-:W1:Y:S04]  /*4c70*/  LDS R89, [R54+0xa0] ;  /* 0x0000a00036597984 */ /* 0x000e680000000800 */
[----:B0-----:R-:W0:Y:S04]  /*4c80*/  LDS R64, [R54+0xc0] ;  /* 0x0000c00036407984 */ /* 0x001e280000000800 */
[----:B------:R-:W0:Y:S01]  /*4c90*/  LDS R65, [R54+0xe0] ;  /* 0x0000e00036417984 */ /* 0x000e220000000800 */
[----:B---3--:R-:W-:-:S02]  /*4ca0*/  FFMA.FTZ R68, R68, R66, R8 ;  /* 0x0000004244447223 */ /* 0x008fc40000010008 */
[-C--:B------:R-:W-:Y:S02]  /*4cb0*/  FFMA.FTZ R69, R69, R66.reuse, R9 ;  /* 0x0000004245457223 */ /* 0x080fe40000010009 */
[-C--:B------:R-:W-:Y:S02]  /*4cc0*/  FFMA.FTZ R70, R70, R66.reuse, R10 ;  /* 0x0000004246467223 */ /* 0x080fe4000001000a */
[----:B------:R-:W-:Y:S02]  /*4cd0*/  FFMA.FTZ R71, R71, R66, R11 ;  /* 0x0000004247477223 */ /* 0x000fe4000001000b */
[----:B------:R-:W3:Y:S01]  /*4ce0*/  LDS R66, [R54+0x100] ;  /* 0x0001000036427984 */ /* 0x000ee20000000800 */
[-C--:B----4-:R-:W-:Y:S02]  /*4cf0*/  FFMA.FTZ R68, R72, R67.reuse, R68 ;  /* 0x0000004348447223 */ /* 0x090fe40000010044 */
[-C--:B------:R-:W-:Y:S01]  /*4d00*/  FFMA.FTZ R69, R73, R67.reuse, R69 ;  /* 0x0000004349457223 */ /* 0x080fe20000010045 */
[----:B------:R-:W-:Y:S01]  /*4d10*/  LDS R72, [R54+0x140] ;  /* 0x0001400036487984 */ /* 0x000fe20000000800 */
[----:B------:R-:W-:-:S02]  /*4d20*/  FFMA.FTZ R70, R74, R67, R70 ;  /* 0x000000434a467223 */ /* 0x000fc40000010046 */
[----:B------:R-:W-:Y:S02]  /*4d30*/  FFMA.FTZ R71, R75, R67, R71 ;  /* 0x000000434b477223 */ /* 0x000fe40000010047 */
[----:B------:R-:W4:Y:S01]  /*4d40*/  LDS R67, [R54+0x120] ;  /* 0x0001200036437984 */ /* 0x000f220000000800 */
[-C--:B--2---:R-:W-:Y:S02]  /*4d50*/  FFMA.FTZ R68, R76, R80.reuse, R68 ;  /* 0x000000504c447223 */ /* 0x084fe40000010044 */
[-C--:B------:R-:W-:Y:S02]  /*4d60*/  FFMA.FTZ R69, R77, R80.reuse, R69 ;  /* 0x000000504d457223 */ /* 0x080fe40000010045 */
[-C--:B------:R-:W-:Y:S02]  /*4d70*/  FFMA.FTZ R70, R78, R80.reuse, R70 ;  /* 0x000000504e467223 */ /* 0x080fe40000010046 */
[----:B------:R-:W-:Y:S02]  /*4d80*/  FFMA.FTZ R71, R79, R80, R71 ;  /* 0x000000504f477223 */ /* 0x000fe40000010047 */
[----:B-1----:R-:W-:-:S02]  /*4d90*/  FFMA.FTZ R9, R84, R81, R68 ;  /* 0x0000005154097223 */ /* 0x002fc40000010044 */
[----:B------:R-:W1:Y:S01]  /*4da0*/  LDS R68, [R54+0x160] ;  /* 0x0001600036447984 */ /* 0x000e620000000800 */
[-C--:B------:R-:W-:Y:S02]  /*4db0*/  FFMA.FTZ R8, R85, R81.reuse, R69 ;  /* 0x0000005155087223 */ /* 0x080fe40000010045 */
[-C--:B------:R-:W-:Y:S02]  /*4dc0*/  FFMA.FTZ R11, R86, R81.reuse, R70 ;  /* 0x00000051560b7223 */ /* 0x080fe40000010046 */
[----:B------:R-:W-:Y:S02]  /*4dd0*/  FFMA.FTZ R10, R87, R81, R71 ;  /* 0x00000051570a7223 */ /* 0x000fe40000010047 */
[-C--:B------:R-:W-:Y:S02]  /*4de0*/  FFMA.FTZ R9, R60, R82.reuse, R9 ;  /* 0x000000523c097223 */ /* 0x080fe40000010009 */
[----:B------:R-:W2:Y:S01]  /*4df0*/  LDS R60, [R54+0x180] ;  /* 0x00018000363c7984 */ /* 0x000ea20000000800 */
[----:B------:R-:W-:-:S02]  /*4e00*/  FFMA.FTZ R8, R61, R82, R8 ;  /* 0x000000523d087223 */ /* 0x000fc40000010008 */
[-C--:B------:R-:W-:Y:S02]  /*4e10*/  FFMA.FTZ R11, R62, R82.reuse, R11 ;  /* 0x000000523e0b7223 */ /* 0x080fe4000001000b */
[----:B------:R-:W-:Y:S02]  /*4e20*/  FFMA.FTZ R10, R63, R82, R10 ;  /* 0x000000523f0a7223 */ /* 0x000fe4000001000a */
[-C--:B------:R-:W-:Y:S02]  /*4e30*/  FFMA.FTZ R9, R56, R83.reuse, R9 ;  /* 0x0000005338097223 */ /* 0x080fe40000010009 */
[-C--:B------:R-:W-:Y:S01]  /*4e40*/  FFMA.FTZ R8, R57, R83.reuse, R8 ;  /* 0x0000005339087223 */ /* 0x080fe20000010008 */
[----:B------:R0:W1:Y:S01]  /*4e50*/  LDS R56, [R54+0x1a0] ;  /* 0x0001a00036387984 */ /* 0x0000620000000800 */
[-C--:B------:R-:W-:Y:S02]  /*4e60*/  FFMA.FTZ R11, R58, R83.reuse, R11 ;  /* 0x000000533a0b7223 */ /* 0x080fe4000001000b */
[----:B------:R-:W-:-:S02]  /*4e70*/  FFMA.FTZ R10, R59, R83, R10 ;  /* 0x000000533b0a7223 */ /* 0x000fc4000001000a */
[-C--:B------:R-:W-:Y:S02]  /*4e80*/  FFMA.FTZ R9, R48, R88.reuse, R9 ;  /* 0x0000005830097223 */ /* 0x080fe40000010009 */
[-C--:B------:R-:W-:Y:S01]  /*4e90*/  FFMA.FTZ R8, R49, R88.reuse, R8 ;  /* 0x0000005831087223 */ /* 0x080fe20000010008 */
[----:B0-----:R-:W-:Y:S01]  /*4ea0*/  IADD3 R54, R54, 0x200, RZ ;  /* 0x0000020036367810 */ /* 0x001fe20007ffe0ff */
[-C--:B------:R-:W-:Y:S02]  /*4eb0*/  FFMA.FTZ R11, R50, R88.reuse, R11 ;  /* 0x00000058320b7223 */ /* 0x080fe4000001000b */
[----:B------:R-:W-:Y:S02]  /*4ec0*/  FFMA.FTZ R10, R51, R88, R10 ;  /* 0x00000058330a7223 */ /* 0x000fe4000001000a */
[-C--:B------:R-:W-:Y:S02]  /*4ed0*/  FFMA.FTZ R9, R44, R89.reuse, R9 ;  /* 0x000000592c097223 */ /* 0x080fe40000010009 */
[----:B------:R-:W-:-:S02]  /*4ee0*/  FFMA.FTZ R8, R45, R89, R8 ;  /* 0x000000592d087223 */ /* 0x000fc40000010008 */
[-C--:B------:R-:W-:Y:S02]  /*4ef0*/  FFMA.FTZ R11, R46, R89.reuse, R11 ;  /* 0x000000592e0b7223 */ /* 0x080fe4000001000b */
[----:B------:R-:W-:Y:S02]  /*4f00*/  FFMA.FTZ R10, R47, R89, R10 ;  /* 0x000000592f0a7223 */ /* 0x000fe4000001000a */
[-C--:B------:R-:W-:Y:S02]  /*4f10*/  FFMA.FTZ R9, R40, R64.reuse, R9 ;  /* 0x0000004028097223 */ /* 0x080fe40000010009 */
[-C--:B------:R-:W-:Y:S02]  /*4f20*/  FFMA.FTZ R8, R41, R64.reuse, R8 ;  /* 0x0000004029087223 */ /* 0x080fe40000010008 */
[-C--:B------:R-:W-:Y:S02]  /*4f30*/  FFMA.FTZ R11, R42, R64.reuse, R11 ;  /* 0x000000402a0b7223 */ /* 0x080fe4000001000b */
[----:B------:R-:W-:-:S02]  /*4f40*/  FFMA.FTZ R10, R43, R64, R10 ;  /* 0x000000402b0a7223 */ /* 0x000fc4000001000a */
[-C--:B------:R-:W-:Y:S02]  /*4f50*/  FFMA.FTZ R9, R36, R65.reuse, R9 ;  /* 0x0000004124097223 */ /* 0x080fe40000010009 */
[-C--:B------:R-:W-:Y:S02]  /*4f60*/  FFMA.FTZ R8, R37, R65.reuse, R8 ;  /* 0x0000004125087223 */ /* 0x080fe40000010008 */
[-C--:B------:R-:W-:Y:S02]  /*4f70*/  FFMA.FTZ R11, R38, R65.reuse, R11 ;  /* 0x00000041260b7223 */ /* 0x080fe4000001000b */
[----:B------:R-:W-:Y:S01]  /*4f80*/  FFMA.FTZ R10, R39, R65, R10 ;  /* 0x00000041270a7223 */ /* 0x000fe2000001000a */
[----:B------:R-:W-:Y:S01]  /*4f90*/  MOV R65, R91 ;  /* 0x0000005b00417202 */ /* 0x000fe20000000f00 */
[-C--:B---3--:R-:W-:Y:S02]  /*4fa0*/  FFMA.FTZ R9, R32, R66.reuse, R9 ;  /* 0x0000004220097223 */ /* 0x088fe40000010009 */
[----:B------:R-:W-:-:S02]  /*4fb0*/  FFMA.FTZ R8, R33, R66, R8 ;  /* 0x0000004221087223 */ /* 0x000fc40000010008 */
[-C--:B------:R-:W-:Y:S02]  /*4fc0*/  FFMA.FTZ R11, R34, R66.reuse, R11 ;  /* 0x00000042220b7223 */ /* 0x080fe4000001000b */
[----:B------:R-:W-:Y:S02]  /*4fd0*/  FFMA.FTZ R10, R35, R66, R10 ;  /* 0x00000042230a7223 */ /* 0x000fe4000001000a */
[-C--:B----4-:R-:W-:Y:S02]  /*4fe0*/  FFMA.FTZ R9, R28, R67.reuse, R9 ;  /* 0x000000431c097223 */ /* 0x090fe40000010009 */
[-C--:B------:R-:W-:Y:S02]  /*4ff0*/  FFMA.FTZ R8, R29, R67.reuse, R8 ;  /* 0x000000431d087223 */ /* 0x080fe40000010008 */
[-C--:B------:R-:W-:Y:S02]  /*5000*/  FFMA.FTZ R11, R30, R67.reuse, R11 ;  /* 0x000000431e0b7223 */ /* 0x080fe4000001000b */
[----:B------:R-:W-:-:S02]  /*5010*/  FFMA.FTZ R10, R31, R67, R10 ;  /* 0x000000431f0a7223 */ /* 0x000fc4000001000a */
[-C--:B------:R-:W-:Y:S02]  /*5020*/  FFMA.FTZ R9, R24, R72.reuse, R9 ;  /* 0x0000004818097223 */ /* 0x080fe40000010009 */
[-C--:B------:R-:W-:Y:S02]  /*5030*/  FFMA.FTZ R8, R25, R72.reuse, R8 ;  /* 0x0000004819087223 */ /* 0x080fe40000010008 */
[-C--:B------:R-:W-:Y:S02]  /*5040*/  FFMA.FTZ R11, R26, R72.reuse, R11 ;  /* 0x000000481a0b7223 */ /* 0x080fe4000001000b */
[----:B------:R-:W-:Y:S02]  /*5050*/  FFMA.FTZ R10, R27, R72, R10 ;  /* 0x000000481b0a7223 */ /* 0x000fe4000001000a */
[-C--:B-1----:R-:W-:Y:S02]  /*5060*/  FFMA.FTZ R9, R20, R68.reuse, R9 ;  /* 0x0000004414097223 */ /* 0x082fe40000010009 */
[----:B------:R-:W-:-:S02]  /*5070*/  FFMA.FTZ R8, R21, R68, R8 ;  /* 0x0000004415087223 */ /* 0x000fc40000010008 */
[-C--:B------:R-:W-:Y:S02]  /*5080*/  FFMA.FTZ R11, R22, R68.reuse, R11 ;  /* 0x00000044160b7223 */ /* 0x080fe4000001000b */
[----:B------:R-:W-:Y:S02]  /*5090*/  FFMA.FTZ R10, R23, R68, R10 ;  /* 0x00000044170a7223 */ /* 0x000fe4000001000a */
[-C--:B--2---:R-:W-:Y:S02]  /*50a0*/  FFMA.FTZ R9, R16, R60.reuse, R9 ;  /* 0x0000003c10097223 */ /* 0x084fe40000010009 */
[-C--:B------:R-:W-:Y:S02]  /*50b0*/  FFMA.FTZ R16, R17, R60.reuse, R8 ;  /* 0x0000003c11107223 */ /* 0x080fe40000010008 */
[-C--:B------:R-:W-:Y:S02]  /*50c0*/  FFMA.FTZ R11, R18, R60.reuse, R11 ;  /* 0x0000003c120b7223 */ /* 0x080fe4000001000b */
[----:B------:R-:W-:-:S02]  /*50d0*/  FFMA.FTZ R60, R19, R60, R10 ;  /* 0x0000003c133c7223 */ /* 0x000fc4000001000a */
[-C--:B------:R-:W-:Y:S02]  /*50e0*/  FFMA.FTZ R8, R12, R56.reuse, R9 ;  /* 0x000000380c087223 */ /* 0x080fe40000010009 */
[-C--:B------:R-:W-:Y:S02]  /*50f0*/  FFMA.FTZ R10, R14, R56.reuse, R11 ;  /* 0x000000380e0a7223 */ /* 0x080fe4000001000b */
[-C--:B------:R-:W-:Y:S02]  /*5100*/  FFMA.FTZ R9, R13, R56.reuse, R16 ;  /* 0x000000380d097223 */ /* 0x080fe40000010010 */
[----:B------:R-:W-:Y:S02]  /*5110*/  FFMA.FTZ R11, R15, R56, R60 ;  /* 0x000000380f0b7223 */ /* 0x000fe4000001003c */
[----:B------:R-:W-:Y:S01]  /*5120*/  IMAD.MOV.U32 R64, RZ, RZ, R90 ;  /* 0x000000ffff407224 */ /* 0x000fe200078e005a */
[----:B------:R-:W-:Y:S05]  /*5130*/  @!P2 BRA `(.L_x_2502) ;  /* 0xfffff9800000a947 */ /* 0x000fea000383ffff */
.L_x_2501:
[----:B------:R-:W-:Y:S05]  /*5140*/  BSYNC B1 ;  /* 0x0000000000017941 */ /* 0x000fea0003800000 */
.L_x_2500:
[----:B------:R-:W-:Y:S01]  /*5150*/  IADD3 R12, -R55, UR6, RZ ;  /* 0x00000006370c7c10 */ /* 0x000fe2000fffe1ff */
[----:B------:R-:W-:Y:S03]  /*5160*/  BSSY B1, `(.L_x_2503) ;  /* 0x000003a000017945 */ /* 0x000fe60003800000 */
[----:B------:R-:W-:-:S13]  /*5170*/  ISETP.GT.AND P2, PT, R12, 0x20, PT ;  /* 0x000000200c00780c */ /* 0x000fda0003f44270 */
[----:B------:R-:W-:Y:S05]  /*5180*/  @!P2 BRA `(.L_x_2504) ;  /* 0x000003700000a947 */ /* 0x000fea0003800000 */
[----:B------:R0:W3:Y:S04]  /*5190*/  LDG.E.128 R12, [R64.64] ;  /* 0x00000024400c7981 */ /* 0x0000e8000c1e1d00 */
[----:B------:R0:W4:Y:S04]  /*51a0*/  LDG.E.128 R20, [R64.64+0x1000] ;  /* 0x0010002440147981 */ /* 0x000128000c1e1d00 */
[----:B--2---:R0:W2:Y:S04]  /*51b0*/  LDG.E.128 R24, [R64.64+0x2000] ;  /* 0x0020002440187981 */ /* 0x0040a8000c1e1d00 */
[----:B------:R0:W2:Y:S04]  /*51c0*/  LDG.E.128 R28, [R64.64+0x3000] ;  /* 0x00300024401c7981 */ /* 0x0000a8000c1e1d00 */
[----:B------:R0:W2:Y:S04]  /*51d0*/  LDG.E.128 R32, [R64.64+0x4000] ;  /* 0x0040002440207981 */ /* 0x0000a8000c1e1d00 */
[----:B------:R0:W2:Y:S04]  /*51e0*/  LDG.E.128 R40, [R64.64+0x5000] ;  /* 0x0050002440287981 */ /* 0x0000a8000c1e1d00 */
[----:B------:R0:W2:Y:S04]  /*51f0*/  LDG.E.128 R44, [R64.64+0x6000] ;  /* 0x00600024402c7981 */ /* 0x0000a8000c1e1d00 */
[----:B------:R0:W2:Y:S01]  /*5200*/  LDG.E.128 R48, [R64.64+0x7000] ;  /* 0x0070002440307981 */ /* 0x0000a2000c1e1d00 */
[----:B------:R-:W-:-:S02]  /*5210*/  IADD3 R56, P0, R64, 0x8000, RZ ;  /* 0x0000800040387810 */ /* 0x000fc40007f1e0ff */
[----:B------:R-:W-:Y:S01]  /*5220*/  IADD3 R55, R55, 0x40, RZ ;  /* 0x0000004037377810 */ /* 0x000fe20007ffe0ff */
[----:B------:R-:W3:Y:S02]  /*5230*/  LDS R16, [R54+-0x40] ;  /* 0xffffc00036107984 */ /* 0x000ee40000000800 */
[----:B------:R-:W-:Y:S01]  /*5240*/  IMAD.X R57, RZ, RZ, R65, P0 ;  /* 0x000000ffff397224 */ /* 0x000fe200000e0641 */
[----:B------:R-:W-:Y:S01]  /*5250*/  PLOP3.LUT P0, PT, PT, PT, PT, 0x8, 0x0 ;  /* 0x000000000000781c */ /* 0x000fe20003f0e170 */
[----:B------:R-:W4:Y:S01]  /*5260*/  LDS R17, [R54+-0x20] ;  /* 0xffffe00036117984 */ /* 0x000f220000000800 */
[----:B0-----:R-:W-:Y:S01]  /*5270*/  MOV R64, R56 ;  /* 0x0000003800407202 */ /* 0x001fe20000000f00 */
[----:B------:R-:W-:Y:S02]  /*5280*/  IMAD.MOV.U32 R65, RZ, RZ, R57 ;  /* 0x000000ffff417224 */ /* 0x000fe400078e0039 */
[----:B------:R-:W2:Y:S04]  /*5290*/  LDS R18, [R54] ;  /* 0x0000000036127984 */ /* 0x000ea80000000800 */
[----:B------:R-:W0:Y:S04]  /*52a0*/  LDS R19, [R54+0x20] ;  /* 0x0000200036137984 */ /* 0x000e280000000800 */
[----:B------:R-:W1:Y:S04]  /*52b0*/  LDS R36, [R54+0x40] ;  /* 0x0000400036247984 */ /* 0x000e680000000800 */
[----:B------:R-:W0:Y:S04]  /*52c0*/  LDS R37, [R54+0x60] ;  /* 0x0000600036257984 */ /* 0x000e280000000800 */
[----:B------:R-:W0:Y:S04]  /*52d0*/  LDS R38, [R54+0x80] ;  /* 0x0000800036267984 */ /* 0x000e280000000800 */
[----:B------:R1:W0:Y:S02]  /*52e0*/  LDS R39, [R54+0xa0] ;  /* 0x0000a00036277984 */ /* 0x0002240000000800 */
[----:B-1----:R-:W-:Y:S01]  /*52f0*/  IADD3 R54, R54, 0x100, RZ ;  /* 0x0000010036367810 */ /* 0x002fe20007ffe0ff */
[----:B---3--:R-:W-:-:S02]  /*5300*/  FFMA.FTZ R12, R12, R16, R8 ;  /* 0x000000100c0c7223 */ /* 0x008fc40000010008 */
[-C--:B------:R-:W-:Y:S02]  /*5310*/  FFMA.FTZ R13, R13, R16.reuse, R9 ;  /* 0x000000100d0d7223 */ /* 0x080fe40000010009 */
[-C--:B------:R-:W-:Y:S02]  /*5320*/  FFMA.FTZ R14, R14, R16.reuse, R10 ;  /* 0x000000100e0e7223 */ /* 0x080fe4000001000a */
[----:B------:R-:W-:Y:S02]  /*5330*/  FFMA.FTZ R15, R15, R16, R11 ;  /* 0x000000100f0f7223 */ /* 0x000fe4000001000b */
[-C--:B----4-:R-:W-:Y:S02]  /*5340*/  FFMA.FTZ R12, R20, R17.reuse, R12 ;  /* 0x00000011140c7223 */ /* 0x090fe4000001000c */
[-C--:B------:R-:W-:Y:S02]  /*5350*/  FFMA.FTZ R13, R21, R17.reuse, R13 ;  /* 0x00000011150d7223 */ /* 0x080fe4000001000d */
[----:B------:R-:W-:-:S02]  /*5360*/  FFMA.FTZ R14, R22, R17, R14 ;  /* 0x00000011160e7223 */ /* 0x000fc4000001000e */
[----:B------:R-:W-:Y:S02]  /*5370*/  FFMA.FTZ R15, R23, R17, R15 ;  /* 0x00000011170f7223 */ /* 0x000fe4000001000f */
[-C--:B--2---:R-:W-:Y:S02]  /*5380*/  FFMA.FTZ R12, R24, R18.reuse, R12 ;  /* 0x00000012180c7223 */ /* 0x084fe4000001000c */
[-C--:B------:R-:W-:Y:S02]  /*5390*/  FFMA.FTZ R13, R25, R18.reuse, R13 ;  /* 0x00000012190d7223 */ /* 0x080fe4000001000d */
[-C--:B------:R-:W-:Y:S02]  /*53a0*/  FFMA.FTZ R14, R26, R18.reuse, R14 ;  /* 0x000000121a0e7223 */ /* 0x080fe4000001000e */
[----:B------:R-:W-:Y:S02]  /*53b0*/  FFMA.FTZ R15, R27, R18, R15 ;  /* 0x000000121b0f7223 */ /* 0x000fe4000001000f */
[----:B0-----:R-:W-:-:S02]  /*53c0*/  FFMA.FTZ R12, R28, R19, R12 ;  /* 0x000000131c0c7223 */ /* 0x001fc4000001000c */
[-C--:B------:R-:W-:Y:S02]  /*53d0*/  FFMA.FTZ R13, R29, R19.reuse, R13 ;  /* 0x000000131d0d7223 */ /* 0x080fe4000001000d */
[-C--:B------:R-:W-:Y:S02]  /*53e0*/  FFMA.FTZ R14, R30, R19.reuse, R14 ;  /* 0x000000131e0e7223 */ /* 0x080fe4000001000e */
[----:B------:R-:W-:Y:S02]  /*53f0*/  FFMA.FTZ R15, R31, R19, R15 ;  /* 0x000000131f0f7223 */ /* 0x000fe4000001000f */
[-C--:B------:R-:W-:Y:S02]  /*5400*/  FFMA.FTZ R12, R32, R36.reuse, R12 ;  /* 0x00000024200c7223 */ /* 0x080fe4000001000c */
[-C--:B------:R-:W-:Y:S02]  /*5410*/  FFMA.FTZ R13, R33, R36.reuse, R13 ;  /* 0x00000024210d7223 */ /* 0x080fe4000001000d */
[----:B------:R-:W-:-:S02]  /*5420*/  FFMA.FTZ R14, R34, R36, R14 ;  /* 0x00000024220e7223 */ /* 0x000fc4000001000e */
[----:B------:R-:W-:Y:S02]  /*5430*/  FFMA.FTZ R15, R35, R36, R15 ;  /* 0x00000024230f7223 */ /* 0x000fe4000001000f */
[-C--:B------:R-:W-:Y:S02]  /*5440*/  FFMA.FTZ R12, R40, R37.reuse, R12 ;  /* 0x00000025280c7223 */ /* 0x080fe4000001000c */
[-C--:B------:R-:W-:Y:S02]  /*5450*/  FFMA.FTZ R13, R41, R37.reuse, R13 ;  /* 0x00000025290d7223 */ /* 0x080fe4000001000d */
[-C--:B------:R-:W-:Y:S02]  /*5460*/  FFMA.FTZ R14, R42, R37.reuse, R14 ;  /* 0x000000252a0e7223 */ /* 0x080fe4000001000e */
[----:B------:R-:W-:Y:S02]  /*5470*/  FFMA.FTZ R15, R43, R37, R15 ;  /* 0x000000252b0f7223 */ /* 0x000fe4000001000f */
[----:B------:R-:W-:-:S02]  /*5480*/  FFMA.FTZ R12, R44, R38, R12 ;  /* 0x000000262c0c7223 */ /* 0x000fc4000001000c */
[-C--:B------:R-:W-:Y:S02]  /*5490*/  FFMA.FTZ R13, R45, R38.reuse, R13 ;  /* 0x000000262d0d7223 */ /* 0x080fe4000001000d */
[-C--:B------:R-:W-:Y:S02]  /*54a0*/  FFMA.FTZ R14, R46, R38.reuse, R14 ;  /* 0x000000262e0e7223 */ /* 0x080fe4000001000e */
[----:B------:R-:W-:Y:S02]  /*54b0*/  FFMA.FTZ R15, R47, R38, R15 ;  /* 0x000000262f0f7223 */ /* 0x000fe4000001000f */
[-C--:B------:R-:W-:Y:S02]  /*54c0*/  FFMA.FTZ R8, R48, R39.reuse, R12 ;  /* 0x0000002730087223 */ /* 0x080fe4000001000c */
[-C--:B------:R-:W-:Y:S02]  /*54d0*/  FFMA.FTZ R9, R49, R39.reuse, R13 ;  /* 0x0000002731097223 */ /* 0x080fe4000001000d */
[----:B------:R-:W-:-:S02]  /*54e0*/  FFMA.FTZ R10, R50, R39, R14 ;  /* 0x00000027320a7223 */ /* 0x000fc4000001000e */
[----:B------:R-:W-:Y:S02]  /*54f0*/  FFMA.FTZ R11, R51, R39, R15 ;  /* 0x00000027330b7223 */ /* 0x000fe4000001000f */
.L_x_2504:
[----:B------:R-:W-:Y:S05]  /*5500*/  BSYNC B1 ;  /* 0x0000000000017941 */ /* 0x000fea0003800000 */
.L_x_2503:
[----:B------:R-:W-:-:S13]  /*5510*/  ISETP.LT.OR P0, PT, R55, UR6, P0 ;  /* 0x0000000637007c0c */ /* 0x000fda0008701670 */
[----:B------:R-:W-:Y:S05]  /*5520*/  @!P0 BRA `(.L_x_2496) ;  /* 0x0000018000008947 */ /* 0x000fea0003800000 */
[----:B------:R-:W3:Y:S04]  /*5530*/  LDG.E.128 R12, [R64.64] ;  /* 0x00000024400c7981 */ /* 0x000ee8000c1e1d00 */
[----:B------:R-:W4:Y:S04]  /*5540*/  LDG.E.128 R20, [R64.64+0x1000] ;  /* 0x0010002440147981 */ /* 0x000f28000c1e1d00 */
[----:B--2---:R-:W2:Y:S04]  /*5550*/  LDG.E.128 R24, [R64.64+0x2000] ;  /* 0x0020002440187981 */ /* 0x004ea8000c1e1d00 */
[----:B------:R-:W2:Y:S04]  /*5560*/  LDG.E.128 R28, [R64.64+0x3000] ;  /* 0x00300024401c7981 */ /* 0x000ea8000c1e1d00 */
[----:B------:R-:W3:Y:S04]  /*5570*/  LDS R16, [R54+-0x40] ;  /* 0xffffc00036107984 */ /* 0x000ee80000000800 */
[----:B------:R-:W4:Y:S04]  /*5580*/  LDS R17, [R54+-0x20] ;  /* 0xffffe00036117984 */ /* 0x000f280000000800 */
[----:B------:R-:W2:Y:S04]  /*5590*/  LDS R18, [R54] ;  /* 0x0000000036127984 */ /* 0x000ea80000000800 */
[----:B------:R-:W0:Y:S01]  /*55a0*/  LDS R19, [R54+0x20] ;  /* 0x0000200036137984 */ /* 0x000e220000000800 */
        /* <DEDUP_REMOVED lines=16> */
.L_x_2496:
[----:B------:R-:W-:Y:S05]  /*56b0*/  BSYNC B0 ;  /* 0x0000000000007941 */ /* 0x000fea0003800000 */
.L_x_2495:
        /* <DEDUP_REMOVED lines=12> */
.L_x_2511:
[----:B------:R-:W-:Y:S01]  /*5780*/  ISETP.GE.AND P2, PT, R2, c[0x0][0x1d4], PT ;  /* 0x0000750002007a0c */ /* 0x000fe20003f46270 */
[----:B------:R-:W-:Y:S01]  /*5790*/  BSSY B2, `(.L_x_2509) ;  /* 0x0000025000027945 */ /* 0x000fe20003800000 */
[----:B------:R-:W-:-:S04]  /*57a0*/  IADD3 R14, R14, -0x1, RZ ;  /* 0xffffffff0e0e7810 */ /* 0x000fc80007ffe0ff */
[----:B------:R-:W-:-:S07]  /*57b0*/  ISETP.NE.AND P0, PT, R14, RZ, PT ;  /* 0x000000ff0e00720c */ /* 0x000fce0003f05270 */
[----:B------:R-:W-:Y:S05]  /*57c0*/  @!P2 BRA `(.L_x_2510) ;  /* 0x000002100000a947 */ /* 0x000fea0003800000 */
[----:B-1----:R-:W-:Y:S02]  /*57d0*/  IABS R17, c[0x0][0x1d4] ;  /* 0x0000750000117a13 */ /* 0x002fe40000000000 */
        /* <DEDUP_REMOVED lines=10> */
[----:B------:R-:W-:Y:S01]  /*5880*/  IMAD.HI.U32 R12, R13, R19, R12 ;  /* 0x000000130d0c7227 */ /* 0x000fe200078e000c */
[----:B------:R-:W-:Y:S02]  /*5890*/  MOV R13, R20 ;  /* 0x00000014000d7202 */ /* 0x000fe40000000f00 */
[----:B------:R-:W0:Y:S03]  /*58a0*/  LDS R20, [R15] ;  /* 0x000000000f147984 */ /* 0x000e260000000800 */
[----:B------:R-:W-:-:S04]  /*58b0*/  IMAD.HI.U32 R12, R12, R13, RZ ;  /* 0x0000000d0c0c7227 */ /* 0x000fc800078e00ff */
[----:B------:R-:W-:-:S04]  /*58c0*/  IMAD.MOV R12, RZ, RZ, -R12 ;  /* 0x000000ffff0c7224 */ /* 0x000fc800078e0a0c */
[----:B------:R-:W-:-:S05]  /*58d0*/  IMAD R12, R17, R12, R13 ;  /* 0x0000000c110c7224 */ /* 0x000fca00078e020d */
[----:B------:R-:W-:-:S13]  /*58e0*/  ISETP.GT.U32.AND P2, PT, R17, R12, PT ;  /* 0x0000000c1100720c */ /* 0x000fda0003f44070 */
[----:B------:R-:W-:-:S04]  /*58f0*/  @!P2 IADD3 R12, R12, -R17, RZ ;  /* 0x800000110c0ca210 */ /* 0x000fc80007ffe0ff */
[----:B------:R-:W-:-:S13]  /*5900*/  ISETP.GT.U32.AND P2, PT, R17, R12, PT ;  /* 0x0000000c1100720c */ /* 0x000fda0003f44070 */
[----:B------:R-:W-:-:S05]  /*5910*/  @!P2 IMAD.IADD R12, R12, 0x1, -R17 ;  /* 0x000000010c0ca824 */ /* 0x000fca00078e0a11 */
[----:B------:R-:W-:Y:S02]  /*5920*/  @!P3 IADD3 R12, -R12, RZ, RZ ;  /* 0x000000ff0c0cb210 */ /* 0x000fe40007ffe1ff */
[----:B------:R-:W-:-:S05]  /*5930*/  @!P4 LOP3.LUT R12, RZ, c[0x0][0x1d4], RZ, 0x33, !PT ;  /* 0x00007500ff0cca12 */ /* 0x000fca00078e33ff */
        /* <DEDUP_REMOVED lines=10> */
.L_x_2510:
[----:B------:R-:W-:Y:S05]  /*59e0*/  BSYNC B2 ;  /* 0x0000000000027941 */ /* 0x000fea0003800000 */
.L_x_2509:
[----:B------:R-:W-:Y:S02]  /*59f0*/  IADD3 R2, R2, 0x8, RZ ;  /* 0x0000000802027810 */ /* 0x000fe40007ffe0ff */
[----:B------:R-:W-:Y:S01]  /*5a00*/  IADD3 R15, R15, 0x20, RZ ;  /* 0x000000200f0f7810 */ /* 0x000fe20007ffe0ff */
[----:B------:R-:W-:Y:S05]  /*5a10*/  @P0 BRA `(.L_x_2511) ;  /* 0xfffffd6000000947 */ /* 0x000fea000383ffff */
.L_x_2508:
[----:B------:R-:W-:Y:S05]  /*5a20*/  BSYNC B1 ;  /* 0x0000000000017941 */ /* 0x000fea0003800000 */
.L_x_2507:
[----:B------:R-:W-:-:S13]  /*5a30*/  ISETP.GE.U32.AND P0, PT, R21, 0x18, PT ;  /* 0x000000181500780c */ /* 0x000fda0003f06070 */
[----:B------:R-:W-:Y:S05]  /*5a40*/  @!P0 BRA `(.L_x_2506) ;  /* 0x000009f000008947 */ /* 0x000fea0003800000 */
[----:B------:R-:W-:Y:S02]  /*5a50*/  LEA R12, R2, 0x40, 0x2 ;  /* 0x00000040020c7811 */ /* 0x000fe400078e10ff */
[----:B------:R-:W-:-:S05]  /*5a60*/  MOV R13, UR44 ;  /* 0x0000002c000d7c02 */ /* 0x000fca0008000f00 */
[----:B------:R-:W-:-:S05]  /*5a70*/  IMAD R12, R13, -0x4, R12 ;  /* 0xfffffffc0d0c7824 */ /* 0x000fca00078e020c */
[----:B------:R-:W-:Y:S02]  /*5a80*/  IADD3 R14, R12, 0x240, RZ ;  /* 0x000002400c0e7810 */ /* 0x000fe40007ffe0ff */
.L_x_2520:
        /* <DEDUP_REMOVED lines=9> */
[----:B------:R-:W-:Y:S02]  /*5b20*/  IABS R15, c[0x0][0x1d4] ;  /* 0x00007500000f7a13 */ /* 0x000fe40000000000 */
[----:B-1----:R-:W-:Y:S02]  /*5b30*/  IABS R18, R2 ;  /* 0x0000000200127213 */ /* 0x002fe40000000000 */
        /* <DEDUP_REMOVED lines=17> */
[----:B------:R-:W-:Y:S02]  /*5c50*/  @!P4 IADD3 R12, R12, -R15, RZ ;  /* 0x8000000f0c0cc210 */ /* 0x000fe40007ffe0ff */
[----:B------:R-:W0:Y:S03]  /*5c60*/  LDS R15, [R14+-0x40] ;  /* 0xffffc0000e0f7984 */ /* 0x000e260000000800 */
[----:B------:R-:W-:Y:S01]  /*5c70*/  @!P5 IMAD.MOV R12, RZ, RZ, -R12 ;  /* 0x000000ffff0cd224 */ /* 0x000fe200078e0a0c */
[----:B------:R-:W-:-:S04]  /*5c80*/  @!P6 LOP3.LUT R12, RZ, c[0x0][0x1d4], RZ, 0x33, !PT ;  /* 0x00007500ff0cea12 */ /* 0x000fc800078e33ff */
[----:B------:R-:W-:-:S04]  /*5c90*/  SHF.L.U32 R12, R12, 0x7, RZ ;  /* 0x000000070c0c7819 */ /* 0x000fc800000006ff */
        /* <DEDUP_REMOVED lines=9> */
.L_x_2513:
[----:B------:R-:W-:Y:S05]  /*5d30*/  BSYNC B1 ;  /* 0x0000000000017941 */ /* 0x000fea0003800000 */
.L_x_2512:
[----:B------:R-:W-:Y:S01]  /*5d40*/  BSSY B1, `(.L_x_2514) ;  /* 0x0000023000017945 */ /* 0x000fe20003800000 */
[----:B------:R-:W-:Y:S05]  /*5d50*/  @!P0 BRA `(.L_x_2515) ;  /* 0x0000021000008947 */ /* 0x000fea0003800000 */
[----:B------:R-:W-:Y:S02]  /*5d60*/  IABS R15, c[0x0][0x1d4] ;  /* 0x00007500000f7a13 */ /* 0x000fe40000000000 */
[----:B-1----:R-:W-:-:S02]  /*5d70*/  IABS R18, R20 ;  /* 0x0000001400127213 */ /* 0x002fc40000000000 */
        /* <DEDUP_REMOVED lines=31> */
.L_x_2515:
[----:B------:R-:W-:Y:S05]  /*5f70*/  BSYNC B1 ;  /* 0x0000000000017941 */ /* 0x000fea0003800000 */
.L_x_2514:
        /* <DEDUP_REMOVED lines=22> */
[----:B------:R-:W0:Y:S03]  /*60e0*/  LDS R15, [R14] ;  /* 0x000000000e0f7984 */ /* 0x000e260000000800 */
        /* <DEDUP_REMOVED lines=12> */
.L_x_2517:
[----:B------:R-:W-:Y:S05]  /*61b0*/  BSYNC B1 ;  /* 0x0000000000017941 */ /* 0x000fea0003800000 */
.L_x_2516:
        /* <DEDUP_REMOVED lines=22> */
[----:B------:R-:W0:Y:S03]  /*6320*/  LDS R15, [R14+0x20] ;  /* 0x000020000e0f7984 */ /* 0x000e260000000800 */
        /* <DEDUP_REMOVED lines=12> */
.L_x_2519:
[----:B------:R-:W-:Y:S05]  /*63f0*/  BSYNC B1 ;  /* 0x0000000000017941 */ /* 0x000fea0003800000 */
.L_x_2518:
[----:B------:R-:W-:Y:S02]  /*6400*/  IADD3 R2, R2, 0x20, RZ ;  /* 0x0000002002027810 */ /* 0x000fe40007ffe0ff */
[----:B------:R-:W-:-:S02]  /*6410*/  IADD3 R14, R14, 0x80, RZ ;  /* 0x000000800e0e7810 */ /* 0x000fc40007ffe0ff */
[----:B------:R-:W-:-:S13]  /*6420*/  ISETP.GE.AND P0, PT, R2, UR40, PT ;  /* 0x0000002802007c0c */ /* 0x000fda000bf06270 */
[----:B------:R-:W-:Y:S05]  /*6430*/  @!P0 BRA `(.L_x_2520) ;  /* 0xfffff65000008947 */ /* 0x000fea000383ffff */
.L_x_2506:
[----:B------:R-:W-:Y:S05]  /*6440*/  BSYNC B0 ;  /* 0x0000000000007941 */ /* 0x000fea0003800000 */
.L_x_2505:
[----:B------:R-:W0:Y:S01]  /*6450*/  S2R R29, SR_TID.X ;  /* 0x00000000001d7919 */ /* 0x000e220000002100 */
[----:B------:R-:W-:Y:S01]  /*6460*/  BSSY B0, `(.L_x_2521) ;  /* 0x0000040000007945 */ /* 0x000fe20003800000 */
[----:B------:R-:W-:Y:S01]  /*6470*/  IMAD R28, R3, 0x80, R0 ;  /* 0x00000080031c7824 */ /* 0x000fe200078e0200 */
[C---:B0-----:R-:W-:Y:S02]  /*6480*/  LOP3.LUT R2, R29.reuse, 0xffffff80, RZ, 0xc0, !PT ;  /* 0xffffff801d027812 */ /* 0x041fe400078ec0ff */
[----:B------:R-:W-:Y:S02]  /*6490*/  ISETP.GT.AND P0, PT, R29, 0x7f, PT ;  /* 0x0000007f1d00780c */ /* 0x000fe40003f04270 */
[----:B------:R-:W-:Y:S01]  /*64a0*/  ISETP.NE.AND P2, PT, R2, 0x80, PT ;  /* 0x000000800200780c */ /* 0x000fe20003f45270 */
[----:B------:R-:W-:Y:S07]  /*64b0*/  @P1 BRA `(.L_x_2522) ;  /* 0x000003a000001947 */ /* 0x000fee0003800000 */
[----:B------:R-:W-:Y:S01]  /*64c0*/  MOV R2, c[0x0][0x258] ;  /* 0x0000960000027a02 */ /* 0x000fe20000000f00 */
[----:B------:R-:W-:Y:S01]  /*64d0*/  ULDC.64 UR4, c[0x0][0x240] ;  /* 0x0000900000047ab9 */ /* 0x000fe20000000a00 */
[----:B------:R-:W3:Y:S02]  /*64e0*/  LDL.LU R30, [R1+0x1c] ;  /* 0x00001c00011e7983 */ /* 0x000ee40000300800 */
[----:B------:R-:W-:-:S02]  /*64f0*/  ISETP.NE.AND P3, PT, R2, 0x2, PT ;  /* 0x000000020200780c */ /* 0x000fc40003f65270 */
[----:B------:R-:W-:Y:S01]  /*6500*/  IADD3 R2, R0, UR43, RZ ;  /* 0x0000002b00027c10 */ /* 0x000fe2000fffe0ff */
[----:B------:R-:W-:-:S10]  /*6510*/  UISETP.NE.U32.AND UP0, UPT, URZ, UR4, UPT ;  /* 0x000000043f00728c */ /* 0x000fd4000bf05070 */
[----:B------:R-:W-:-:S04]  /*6520*/  @!P3 IADD3 R12, P1, R2, c[0x0][0x188], RZ ;  /* 0x00006200020cba10 */ /* 0x000fc80007f3e0ff */
[----:B------:R-:W-:Y:S01]  /*6530*/  @!P3 LEA.HI.X.SX32 R13, R2, c[0x0][0x18c], 0x1, P1 ;  /* 0x00006300020dba11 */ /* 0x000fe200008f0eff */
[----:B------:R-:W-:-:S04]  /*6540*/  UISETP.NE.AND.EX UP0, UPT, URZ, UR5, UPT, UP0 ;  /* 0x000000053f00728c */ /* 0x000fc8000bf05300 */
[----:B------:R0:W4:Y:S01]  /*6550*/  @!P3 LDG.E R14, [R12.64] ;  /* 0x000000240c0eb981 */ /* 0x000122000c1e1900 */
[----:B------:R-:W-:Y:S01]  /*6560*/  ULDC UR4, c[0x0][0x1d8] ;  /* 0x0000760000047ab9 */ /* 0x000fe20000000800 */
[----:B------:R-:W-:Y:S01]  /*6570*/  PLOP3.LUT P4, PT, PT, PT, UP0, 0x80, 0x0 ;  /* 0x000000000000781c */ /* 0x000fe20003f8f008 */
[----:B-1----:R-:W-:Y:S01]  /*6580*/  IMAD.MOV.U32 R16, RZ, RZ, 0x4 ;  /* 0x00000004ff107424 */ /* 0x002fe200078e00ff */
[----:B------:R-:W-:Y:S01]  /*6590*/  MOV R18, c[0x0][0x248] ;  /* 0x0000920000127a02 */ /* 0x000fe20000000f00 */
[----:B------:R-:W-:Y:S02]  /*65a0*/  IMAD.MOV.U32 R19, RZ, RZ, c[0x0][0x24c] ;  /* 0x00009300ff137624 */ /* 0x000fe400078e00ff */
[----:B------:R-:W-:Y:S01]  /*65b0*/  @UP0 UIMAD UR4, UR38, UR4, UR47 ;  /* 0x00000004260402a4 */ /* 0x000fe2000f8e022f */
[----:B------:R-:W-:-:S03]  /*65c0*/  @P3 IMAD.WIDE R2, R2, R16, c[0x0][0x188] ;  /* 0x0000620002023625 */ /* 0x000fc600078e0210 */
[----:B--2---:R1:W2:Y:S02]  /*65d0*/  @!P3 LDG.E R19, [R18.64+0x8] ;  /* 0x000008241213b981 */ /* 0x0042a4000c1e1900 */
[----:B------:R-:W-:Y:S02]  /*65e0*/  MOV R15, UR4 ;  /* 0x00000004000f7c02 */ /* 0x000fe40008000f00 */
[----:B------:R1:W2:Y:S03]  /*65f0*/  @P3 LDG.E.128 R20, [R2.64] ;  /* 0x0000002402143981 */ /* 0x0002a6000c1e1d00 */
[----:B------:R-:W-:-:S04]  /*6600*/  @P4 IMAD R15, R15, 0x80, R0 ;  /* 0x000000800f0f4824 */ /* 0x000fc800078e0200 */
[----:B0-----:R-:W-:-:S05]  /*6610*/  @P4 IMAD.WIDE R12, R15, R16, c[0x0][0x238] ;  /* 0x00008e000f0c4625 */ /* 0x001fca00078e0210 */
[----:B------:R0:W2:Y:S01]  /*6620*/  @P4 LDG.E.128 R24, [R12.64] ;  /* 0x000000240c184981 */ /* 0x0000a2000c1e1d00 */
[----:B------:R-:W-:Y:S01]  /*6630*/  MOV R31, UR42 ;  /* 0x0000002a001f7c02 */ /* 0x000fe20008000f00 */
[----:B------:R-:W-:-:S04]  /*6640*/  USHF.L.U32 UR4, UR41, 0x7, URZ ;  /* 0x0000000729047899 */ /* 0x000fc8000800063f */
[----:B-1----:R-:W-:-:S05]  /*6650*/  IMAD R2, R31, 0x80, R0 ;  /* 0x000000801f027824 */ /* 0x002fca00078e0200 */
[----:B------:R-:W-:Y:S02]  /*6660*/  SHF.R.S32.HI R3, RZ, 0x1f, R2 ;  /* 0x0000001fff037819 */ /* 0x000fe40000011402 */
[----:B0-----:R-:W-:Y:S01]  /*6670*/  IADD3 R13, P1, R2, UR4, RZ ;  /* 0x00000004020d7c10 */ /* 0x001fe2000ff3e0ff */
[----:B---3--:R-:W0:Y:S01]  /*6680*/  LDS R12, [R30+0x240] ;  /* 0x000240001e0c7984 */ /* 0x008e220000000800 */
        /* <DEDUP_REMOVED lines=29> */
.L_x_2522:
[----:B------:R-:W-:Y:S05]  /*6860*/  BSYNC B0 ;  /* 0x0000000000007941 */ /* 0x000fea0003800000 */
.L_x_2521:
        /* <DEDUP_REMOVED lines=13> */
[----:B------:R-:W-:-:S02]  /*6940*/  ISETP.NE.AND P0, PT, R2, 0x20, PT ;  /* 0x000000200200780c */ /* 0x000fc40003f05270 */
[----:B------:R-:W-:-:S03]  /*6950*/  IADD3 R2, R29, 0x1f, RZ ;  /* 0x0000001f1d027810 */ /* 0x000fc60007ffe0ff */
[----:B------:R-:W-:Y:S04]  /*6960*/  @!P1 STS.128 [R28.X4+-0x1c0], R8 ;  /* 0xfffe40081c009388 */ /* 0x000fe80000004c00 */
[----:B------:R-:W-:Y:S01]  /*6970*/  BAR.SYNC.DEFER_BLOCKING 0x0 ;  /* 0x0000000000007b1d */ /* 0x000fe20000010000 */
[----:B------:R-:W-:-:S05]  /*6980*/  ISETP.GT.AND P1, PT, R29, 0x1f, PT ;  /* 0x0000001f1d00780c */ /* 0x000fca0003f24270 */
        /* <DEDUP_REMOVED lines=18> */
[----:B------:R-:W-:Y:S02]  /*6ab0*/  @P0 IADD3 R2, R0, UR48, RZ ;  /* 0x0000003000020c10 */ /* 0x000fe4000fffe0ff */
[----:B------:R-:W-:-:S05]  /*6ac0*/  @P0 MOV R3, 0x4 ;  /* 0x0000000400030802 */ /* 0x000fca0000000f00 */
[----:B------:R-:W-:-:S05]  /*6ad0*/  @P0 IMAD.WIDE R2, R2, R3, c[0x0][0x160] ;  /* 0x0000580002020625 */ /* 0x000fca00078e0203 */
[----:B------:R0:W-:Y:S01]  /*6ae0*/  @P0 STG.E.128 [R2.64], R8 ;  /* 0x0000000802000986 */ /* 0x0001e2000c101d24 */
[----:B------:R-:W-:Y:S05]  /*6af0*/  @P0 EXIT ;  /* 0x000000000000094d */ /* 0x000fea0003800000 */
[----:B0-----:R-:W-:Y:S01]  /*6b00*/  IMAD.MOV.U32 R2, RZ, RZ, c[0x0][0x250] ;  /* 0x00009400ff027624 */ /* 0x001fe200078e00ff */
[----:B------:R-:W-:-:S05]  /*6b10*/  MOV R3, c[0x0][0x254] ;  /* 0x0000950000037a02 */ /* 0x000fca0000000f00 */
        /* <DEDUP_REMOVED lines=26> */
.L_x_2477:
[----:B------:R-:W-:Y:S01]  /*6cc0*/  HFMA2.MMA R0, -RZ, RZ, 0, 1.847743988037109375e-06 ;  /* 0x0000001fff007435 */ /* 0x000fe200000001ff */
[----:B------:R-:W-:Y:S01]  /*6cd0*/  IMAD.MOV.U32 R5, RZ, RZ, 0x10 ;  /* 0x00000010ff057424 */ /* 0x000fe200078e00ff */
[----:B0-----:R-:W-:Y:S01]  /*6ce0*/  MOV R2, 0x6d10 ;  /* 0x00006d1000027802 */ /* 0x001fe20000000f00 */
[----:B------:R-:W-:-:S03]  /*6cf0*/  IMAD.MOV.U32 R7, RZ, RZ, -0x1 ;  /* 0xffffffffff077424 */ /* 0x000fc600078e00ff */
[----:B------:R-:W-:Y:S05]  /*6d00*/  CALL.REL.NOINC `($__internal_21_$__cuda_sm70_shflsync_bfly_p) ;  /* 0x000001b000007944 */ /* 0x000fea0003c00000 */
[----:B01----:R-:W-:Y:S05]  /*6d10*/  BRA `(.L_x_2523) ;  /* 0xffffade000007947 */ /* 0x003fea000383ffff */
.L_x_2478:
[----:B------:R-:W-:Y:S01]  /*6d20*/  HFMA2.MMA R0, -RZ, RZ, 0, 1.847743988037109375e-06 ;  /* 0x0000001fff007435 */ /* 0x000fe200000001ff */
[----:B-1----:R-:W-:Y:S01]  /*6d30*/  MOV R4, R9 ;  /* 0x0000000900047202 */ /* 0x002fe20000000f00 */
[----:B------:R-:W-:Y:S01]  /*6d40*/  IMAD.MOV.U32 R5, RZ, RZ, 0x8 ;  /* 0x00000008ff057424 */ /* 0x000fe200078e00ff */
[----:B0-----:R-:W-:Y:S01]  /*6d50*/  MOV R2, 0x6d80 ;  /* 0x00006d8000027802 */ /* 0x001fe20000000f00 */
[----:B------:R-:W-:Y:S02]  /*6d60*/  IMAD.MOV.U32 R7, RZ, RZ, -0x1 ;  /* 0xffffffffff077424 */ /* 0x000fe400078e00ff */
[----:B------:R-:W-:Y:S05]  /*6d70*/  CALL.REL.NOINC `($__internal_21_$__cuda_sm70_shflsync_bfly_p) ;  /* 0x0000014000007944 */ /* 0x000fea0003c00000 */
[----:B01----:R-:W-:Y:S01]  /*6d80*/  FADD.FTZ R4, R9, R0 ;  /* 0x0000000009047221 */ /* 0x003fe20000010000 */
[----:B------:R-:W-:Y:S01]  /*6d90*/  MOV R5, 0x4 ;  /* 0x0000000400057802 */ /* 0x000fe20000000f00 */
[----:B------:R-:W-:Y:S01]  /*6da0*/  IMAD.MOV.U32 R0, RZ, RZ, 0x1f ;  /* 0x0000001fff007424 */ /* 0x000fe200078e00ff */
[----:B------:R-:W-:-:S02]  /*6db0*/  MOV R7, 0xffffffff ;  /* 0xffffffff00077802 */ /* 0x000fc40000000f00 */
[----:B------:R-:W-:Y:S02]  /*6dc0*/  MOV R2, 0x6de0 ;  /* 0x00006de000027802 */ /* 0x000fe40000000f00 */
[----:B------:R-:W-:Y:S05]  /*6dd0*/  CALL.REL.NOINC `($__internal_21_$__cuda_sm70_shflsync_bfly_p) ;  /* 0x000000e000007944 */ /* 0x000fea0003c00000 */
[----:B01----:R-:W-:Y:S01]  /*6de0*/  FADD.FTZ R4, R4, R0 ;  /* 0x0000000004047221 */ /* 0x003fe20000010000 */
[----:B------:R-:W-:Y:S01]  /*6df0*/  HFMA2.MMA R0, -RZ, RZ, 0, 1.847743988037109375e-06 ;  /* 0x0000001fff007435 */ /* 0x000fe200000001ff */
[----:B------:R-:W-:Y:S01]  /*6e00*/  IMAD.MOV.U32 R5, RZ, RZ, 0x2 ;  /* 0x00000002ff057424 */ /* 0x000fe200078e00ff */
[----:B------:R-:W-:Y:S01]  /*6e10*/  MOV R2, 0x6e40 ;  /* 0x00006e4000027802 */ /* 0x000fe20000000f00 */
[----:B------:R-:W-:-:S03]  /*6e20*/  IMAD.MOV.U32 R7, RZ, RZ, -0x1 ;  /* 0xffffffffff077424 */ /* 0x000fc600078e00ff */
[----:B------:R-:W-:Y:S05]  /*6e30*/  CALL.REL.NOINC `($__internal_21_$__cuda_sm70_shflsync_bfly_p) ;  /* 0x0000008000007944 */ /* 0x000fea0003c00000 */
[----:B01----:R-:W-:Y:S01]  /*6e40*/  FADD.FTZ R4, R4, R0 ;  /* 0x0000000004047221 */ /* 0x003fe20000010000 */
[----:B------:R-:W-:Y:S01]  /*6e50*/  MOV R5, 0x1 ;  /* 0x0000000100057802 */ /* 0x000fe20000000f00 */
[----:B------:R-:W-:Y:S01]  /*6e60*/  IMAD.MOV.U32 R0, RZ, RZ, 0x1f ;  /* 0x0000001fff007424 */ /* 0x000fe200078e00ff */
[----:B------:R-:W-:Y:S02]  /*6e70*/  MOV R7, 0xffffffff ;  /* 0xffffffff00077802 */ /* 0x000fe40000000f00 */
[----:B------:R-:W-:Y:S02]  /*6e80*/  MOV R2, 0x6ea0 ;  /* 0x00006ea000027802 */ /* 0x000fe40000000f00 */
[----:B------:R-:W-:Y:S05]  /*6e90*/  CALL.REL.NOINC `($__internal_21_$__cuda_sm70_shflsync_bfly_p) ;  /* 0x0000002000007944 */ /* 0x000fea0003c00000 */
[----:B01----:R-:W-:Y:S01]  /*6ea0*/  IMAD.MOV.U32 R5, RZ, RZ, R0 ;  /* 0x000000ffff057224 */ /* 0x003fe200078e0000 */
[----:B------:R-:W-:Y:S05]  /*6eb0*/  BRA `(.L_x_2524) ;  /* 0xffffacd000007947 */ /* 0x000fea000383ffff */
        .weak           $__internal_21_$__cuda_sm70_shflsync_bfly_p
        .type           $__internal_21_$__cuda_sm70_shflsync_bfly_p,@function
        .size           $__internal_21_$__cuda_sm70_shflsync_bfly_p,(.L_x_2694 - $__internal_21_$__cuda_sm70_shflsync_bfly_p)
$__internal_21_$__cuda_sm70_shflsync_bfly_p:
[----:B------:R-:W-:Y:S01]  /*6ec0*/  HFMA2.MMA R3, -RZ, RZ, 0, 0 ;  /* 0x00000000ff037435 */ /* 0x000fe200000001ff */
[----:B------:R-:W-:Y:S04]  /*6ed0*/  WARPSYNC R7 ;  /* 0x0000000700007348 */ /* 0x000fe80003800000 */
[----:B------:R0:W1:Y:S01]  /*6ee0*/  SHFL.BFLY PT, R0, R4, R5, R0 ;  /* 0x0c00000504007389 */ /* 0x00006200000e0000 */
[----:B------:R-:W-:Y:S05]  /*6ef0*/  RET.REL.NODEC R2 `(_ZN4mmha33masked_multihead_attention_kernelIfLi128ELi128ELi1ELi32ELi256ELb0ELb0EEEv26Multihead_attention_paramsIT_XT5_EE) ;  /* 0xffff910002007950 */ /* 0x000fea0003c3ffff */
.L_x_2525:
        /* <DEDUP_REMOVED lines=16> */
.L_x_2694:


//--------------------- .text._ZN4mmha33masked_multihead_attention_kernelIfLi128ELi128ELi2ELi32ELi128ELb0ELb0EEEv26Multihead_attention_paramsIT_XT5_EE --------------------------
	.section	.text._ZN4mmha33masked_multihead_attention_kernelIfLi128ELi128ELi2ELi32ELi128ELb0ELb0EEEv26Multihead_attention_paramsIT_XT5_EE,"ax",@progbits
	.sectioninfo	@"SHI_REGISTERS=168"
	.align	128
        .global         _ZN4mmha33masked_multihead_attention_kernelIfLi128ELi128ELi2ELi32ELi128ELb0ELb0EEEv26Multihead_attention_paramsIT_XT5_EE
        .type           _ZN4mmha33masked_multihead_attention_kernelIfLi128ELi128ELi2ELi32ELi128ELb0ELb0EEEv26Multihead_attention_paramsIT_XT5_EE,@function
        .size           _ZN4mmha33masked_multihead_attention_kernelIfLi128ELi128ELi2ELi32ELi128ELb0ELb0EEEv26Multihead_attention_paramsIT_XT5_EE,(.L_x_2695 - _ZN4mmha33masked_multihead_attention_kernelIfLi128ELi128ELi2ELi32ELi128ELb0ELb0EEEv26Multihead_attention_paramsIT_XT5_EE)
        .other          _ZN4mmha33masked_multihead_attention_kernelIfLi128ELi128ELi2ELi32ELi128ELb0ELb0EEEv26Multihead_attention_paramsIT_XT5_EE,@"STO_CUDA_ENTRY STV_DEFAULT"
_ZN4mmha33masked_multihead_attention_kernelIfLi128ELi128ELi2ELi32ELi128ELb0ELb0EEEv26Multihead_attention_paramsIT_XT5_EE:
.text._ZN4mmha33masked_multihead_attention_kernelIfLi128ELi128ELi2ELi32ELi128ELb0ELb0EEEv26Multihead_attention_paramsIT_XT5_EE:
        /* <DEDUP_REMOVED lines=11> */
.L_x_2526:
        /* <DEDUP_REMOVED lines=9> */
[----:B------:R0:W3:Y:S02]  /*0140*/  F2I.FTZ.U32.TRUNC.NTZ R5, R4 ;  /* 0x0000000400057305 */ /* 0x0000e4000021f000 */
[----:B0-----:R-:W-:Y:S01]  /*0150*/  HFMA2.MMA R4, -RZ, RZ, 0, 0 ;  /* 0x00000000ff047435 */ /* 0x001fe200000001ff */
[----:B---3--:R-:W-:-:S04]  /*0160*/  IMAD.MOV R6, RZ, RZ, -R5 ;  /* 0x000000ffff067224 */ /* 0x008fc800078e0a05 */
[----:B------:R-:W-:Y:S01]  /*0170*/  IMAD R9, R6, R7, RZ ;  /* 0x0000000706097224 */ /* 0x000fe200078e02ff */
[----:B------:R-:W-:-:S04]  /*0180*/  IABS R0, R20 ;  /* 0x0000001400007213 */ /* 0x000fc80000000000 */
[----:B------:R-:W-:-:S06]  /*0190*/  IMAD.HI.U32 R5, R5, R9, R4 ;  /* 0x0000000905057227 */ /* 0x000fcc00078e0004 */
[----:B------:R-:W-:-:S04]  /*01a0*/  IMAD.HI.U32 R5, R5, R0, RZ ;  /* 0x0000000005057227 */ /* 0x000fc800078e00ff */
[----:B------:R-:W-:-:S04]  /*01b0*/  IMAD.MOV R4, RZ, RZ, -R5 ;  /* 0x000000ffff047224 */ /* 0x000fc800078e0a05 */
        /* <DEDUP_REMOVED lines=20> */
[----:B------:R-:W-:-:S05]  /*0300*/  IMAD.MOV.U32 R28, RZ, RZ, R5 ;  /* 0x000000ffff1c7224 */ /* 0x000fca00078e0005 */
[----:B------:R-:W-:Y:S01]  /*0310*/  @!P4 IADD3 R28, -R28, RZ, RZ ;  /* 0x000000ff1c1cc210 */ /* 0x000fe20007ffe1ff */
[----:B------:R-:W-:Y:S01]  /*0320*/  @P1 IMAD.MOV.U32 R5, RZ, RZ, 0x4 ;  /* 0x00000004ff051424 */ /* 0x000fe200078e00ff */
[----:B------:R-:W-:Y:S01]  /*0330*/  @!P3 LOP3.LUT R28, RZ, c[0x0][0x1d0], RZ, 0x33, !PT ;  /* 0x00007400ff1cba12 */ /* 0x000fe200078e33ff */
[----:B-1----:R-:W-:-:S04]  /*0340*/  IMAD.MOV.U32 R2, RZ, RZ, RZ ;  /* 0x000000ffff027224 */ /* 0x002fc800078e00ff */
[----:B------:R-:W-:Y:S01]  /*0350*/  @P1 IMAD.WIDE R4, R28, R5, c[0x0][0x240] ;  /* 0x000090001c041625 */ /* 0x000fe200078e0205 */
[----:B0-----:R-:W-:-:S04]  /*0360*/  ISETP.GT.AND P5, PT, R17, 0x1f, PT ;  /* 0x0000001f1100780c */ /* 0x001fc80003fa4270 */
[----:B------:R0:W5:Y:S01]  /*0370*/  @P1 LDG.E R2, [R4.64] ;  /* 0x0000002404021981 */ /* 0x000162000c1e1900 */
[----:B---3--:R-:W-:Y:S01]  /*0380*/  IMAD R18, R20, c[0x0][0x1d8], R85 ;  /* 0x0000760014127a24 */ /* 0x008fe200078e0255 */
[----:B------:R-:W-:Y:S01]  /*0390*/  ISETP.NE.AND P2, PT, RZ, c[0x0][0x1c8], PT ;  /* 0x00007200ff007a0c */ /* 0x000fe20003f45270 */
[----:B------:R-:W-:-:S03]  /*03a0*/  IMAD.MOV.U32 R27, RZ, RZ, 0x1 ;  /* 0x00000001ff1b7424 */ /* 0x000fc600078e00ff */
[----:B------:R-:W-:Y:S01]  /*03b0*/  SHF.L.U32 R22, R18, 0x7, RZ ;  /* 0x0000000712167819 */ /* 0x000fe200000006ff */
[----:B------:R-:W-:Y:S02]  /*03c0*/  IMAD R19, R20, c[0x0][0x1d4], RZ ;  /* 0x0000750014137a24 */ /* 0x000fe400078e02ff */
[----:B------:R-:W-:Y:S01]  /*03d0*/  IMAD.SHL.U32 R40, R17, 0x4, RZ ;  /* 0x0000000411287824 */ /* 0x000fe200078e00ff */
[----:B------:R-:W-:Y:S01]  /*03e0*/  BSSY B0, `(.L_x_2527) ;  /* 0x0000037000007945 */ /* 0x000fe20003800000 */
[----:B------:R-:W-:Y:S01]  /*03f0*/  P2R R0, PR, RZ, 0x20 ;  /* 0x00000020ff007803 */ /* 0x000fe20000000000 */
[----:B------:R-:W-:Y:S01]  /*0400*/  IMAD R28, R28, c[0x0][0x1d8], RZ ;  /* 0x000076001c1c7a24 */ /* 0x000fe200078e02ff */
[----:B------:R-:W-:Y:S02]  /*0410*/  SHF.R.S32.HI R24, RZ, 0x1f, R19 ;  /* 0x0000001fff187819 */ /* 0x000fe40000011413 */
[----:B--2---:R-:W-:Y:S02]  /*0420*/  @P0 IADD3 R16, R3, c[0x0][0x210], RZ ;  /* 0x0000840003100a10 */ /* 0x004fe40007ffe0ff */
[----:B------:R-:W-:Y:S01]  /*0430*/  MOV R3, R9 ;  /* 0x0000000900037202 */ /* 0x000fe20000000f00 */
[----:B------:R-:W-:-:S04]  /*0440*/  @!P0 IMAD.MOV.U32 R16, RZ, RZ, c[0x0][0x1ec] ;  /* 0x00007b00ff108624 */ /* 0x000fc800078e00ff */
[----:B------:R-:W-:Y:S01]  /*0450*/  IMAD R3, R3, R8, RZ ;  /* 0x0000000803037224 */ /* 0x000fe200078e02ff */
[----:B------:R-:W-:-:S03]  /*0460*/  IABS R23, R16 ;  /* 0x0000001000177213 */ /* 0x000fc60000000000 */
[----:B------:R-:W-:-:S06]  /*0470*/  IMAD.HI.U32 R7, R7, R3, R6 ;  /* 0x0000000307077227 */ /* 0x000fcc00078e0006 */
[----:B------:R-:W-:-:S04]  /*0480*/  IMAD.HI.U32 R7, R7, R23, RZ ;  /* 0x0000001707077227 */ /* 0x000fc800078e00ff */
[----:B------:R-:W-:-:S04]  /*0490*/  IMAD.MOV R7, RZ, RZ, -R7 ;  /* 0x000000ffff077224 */ /* 0x000fc800078e0a07 */
[----:B------:R-:W-:-:S05]  /*04a0*/  IMAD R23, R8, R7, R23 ;  /* 0x0000000708177224 */ /* 0x000fca00078e0217 */
[----:B------:R-:W-:-:S13]  /*04b0*/  ISETP.GT.U32.AND P0, PT, R8, R23, PT ;  /* 0x000000170800720c */ /* 0x000fda0003f04070 */
[----:B------:R-:W-:-:S04]  /*04c0*/  @!P0 IADD3 R23, R23, -R8, RZ ;  /* 0x8000000817178210 */ /* 0x000fc80007ffe0ff */
        /* <DEDUP_REMOVED lines=8> */
[----:B------:R-:W-:Y:S01]  /*0550*/  @!P1 IMAD.MOV R23, RZ, RZ, -R23 ;  /* 0x000000ffff179224 */ /* 0x000fe200078e0a17 */
[----:B------:R-:W-:Y:S01]  /*0560*/  IADD3 R0, R40, R25, RZ ;  /* 0x0000001928007210 */ /* 0x000fe20007ffe0ff */
[----:B------:R-:W-:Y:S01]  /*0570*/  IMAD.IADD R3, R3, 0x1, R40 ;  /* 0x0000000103037824 */ /* 0x000fe200078e0228 */
[----:B------:R-:W-:-:S05]  /*0580*/  IMNMX R27, RZ, R27, !PT ;  /* 0x0000001bff1b7217 */ /* 0x000fca0007800200 */
[----:B------:R-:W-:Y:S01]  /*0590*/  @!P0 LOP3.LUT R23, RZ, c[0x0][0x1d4], RZ, 0x33, !PT ;  /* 0x00007500ff178a12 */ /* 0x000fe200078e33ff */
[----:B------:R-:W-:Y:S05]  /*05a0*/  @P5 BRA `(.L_x_2528) ;  /* 0x0000018000005947 */ /* 0x000fea0003800000 */
[----:B0-----:R-:W-:-:S05]  /*05b0*/  IMAD.MOV.U32 R4, RZ, RZ, c[0x0][0x258] ;  /* 0x00009600ff047624 */ /* 0x001fca00078e00ff */
        /* <DEDUP_REMOVED lines=16> */
[----:B------:R-:W1:Y:S01]  /*06c0*/  @!P0 I2F.S8 R13, R13 ;  /* 0x0000000d000d8306 */ /* 0x000e620000001400 */
[----:B---3--:R-:W-:-:S07]  /*06d0*/  @!P0 FMUL.FTZ R4, R14, R8 ;  /* 0x000000080e048220 */ /* 0x008fce0000410000 */
[----:B------:R-:W2:Y:S01]  /*06e0*/  @!P0 I2F.S16 R11, R11 ;  /* 0x0000000b000b8306 */ /* 0x000ea20000101400 */
[-C--:B0-----:R-:W-:Y:S02]  /*06f0*/  @!P0 FMUL.FTZ R6, R12, R8.reuse ;  /* 0x000000080c068220 */ /* 0x081fe40000410000 */
[-C--:B-1----:R-:W-:Y:S02]  /*0700*/  @!P0 FMUL.FTZ R7, R13, R8.reuse ;  /* 0x000000080d078220 */ /* 0x082fe40000410000 */
[----:B--2---:R-:W-:Y:S01]  /*0710*/  @!P0 FMUL.FTZ R5, R11, R8 ;  /* 0x000000080b058220 */ /* 0x004fe20000410000 */
[----:B------:R-:W-:Y:S05]  /*0720*/  BRA `(.L_x_2529) ;  /* 0x0000002000007947 */ /* 0x000fea0003800000 */
.L_x_2528:
[----:B0-----:R-:W-:Y:S01]  /*0730*/  CS2R R4, SRZ ;  /* 0x0000000000047805 */ /* 0x001fe2000001ff00 */
[----:B------:R-:W-:Y:S02]  /*0740*/  CS2R R6, SRZ ;  /* 0x0000000000067805 */ /* 0x000fe4000001ff00 */
.L_x_2529:
[----:B------:R-:W-:Y:S05]  /*0750*/  BSYNC B0 ;  /* 0x0000000000007941 */ /* 0x000fea0003800000 */
.L_x_2527:
[----:B------:R-:W-:Y:S01]  /*0760*/  IMAD.MOV.U32 R8, RZ, RZ, c[0x0][0x258] ;  /* 0x00009600ff087624 */ /* 0x000fe200078e00ff */
[----:B------:R-:W-:Y:S01]  /*0770*/  BSSY B0, `(.L_x_2530) ;  /* 0x000001c000007945 */ /* 0x000fe20003800000 */
[----:B------:R-:W-:Y:S02]  /*0780*/  IMAD.MOV.U32 R30, RZ, RZ, c[0x0][0x248] ;  /* 0x00009200ff1e7624 */ /* 0x000fe400078e00ff */
[----:B------:R-:W-:Y:S01]  /*0790*/  IMAD.MOV.U32 R31, RZ, RZ, c[0x0][0x24c] ;  /* 0x00009300ff1f7624 */ /* 0x000fe200078e00ff */
[----:B------:R-:W-:-:S13]  /*07a0*/  ISETP.NE.AND P0, PT, R8, 0x2, PT ;  /* 0x000000020800780c */ /* 0x000fda0003f05270 */
[----:B------:R-:W-:Y:S05]  /*07b0*/  @!P0 BRA `(.L_x_2531) ;  /* 0x0000007000008947 */ /* 0x000fea0003800000 */
[----:B------:R-:W-:Y:S01]  /*07c0*/  CS2R R36, SRZ ;  /* 0x0000000000247805 */ /* 0x000fe2000001ff00 */
[----:B------:R-:W-:Y:S01]  /*07d0*/  CS2R R38, SRZ ;  /* 0x0000000000267805 */ /* 0x000fe2000001ff00 */
[----:B------:R-:W-:Y:S05]  /*07e0*/  @P5 BRA `(.L_x_2532) ;  /* 0x0000014000005947 */ /* 0x000fea0003800000 */
[----:B------:R-:W-:-:S10]  /*07f0*/  HFMA2.MMA R9, -RZ, RZ, 0, 2.384185791015625e-07 ;  /* 0x00000004ff097435 */ /* 0x000fd400000001ff */
[----:B------:R-:W-:-:S05]  /*0800*/  IMAD.WIDE R8, R0, R9, c[0x0][0x178] ;  /* 0x00005e0000087625 */ /* 0x000fca00078e0209 */
[----:B------:R0:W5:Y:S01]  /*0810*/  LDG.E.128 R36, [R8.64] ;  /* 0x0000002408247981 */ /* 0x000162000c1e1d00 */
[----:B------:R-:W-:Y:S05]  /*0820*/  BRA `(.L_x_2532) ;  /* 0x0000010000007947 */ /* 0x000fea0003800000 */
.L_x_2531:
[C---:B------:R-:W-:Y:S01]  /*0830*/  IADD3 R8, P0, R0.reuse, c[0x0][0x178], RZ ;  /* 0x00005e0000087a10 */ /* 0x040fe20007f1e0ff */
[----:B------:R-:W2:Y:S03]  /*0840*/  LDG.E R13, [R30.64+0x4] ;  /* 0x000004241e0d7981 */ /* 0x000ea6000c1e1900 */
        /* <DEDUP_REMOVED lines=14> */
.L_x_2532:
[----:B------:R-:W-:Y:S05]  /*0930*/  BSYNC B0 ;  /* 0x0000000000007941 */ /* 0x000fea0003800000 */
.L_x_2530:
[----:B------:R-:W-:Y:S01]  /*0940*/  ISETP.EQ.U32.AND P3, PT, RZ, c[0x0][0x170], PT ;  /* 0x00005c00ff007a0c */ /* 0x000fe20003f62070 */
[----:B------:R-:W-:Y:S01]  /*0950*/  CS2R R32, SRZ ;  /* 0x0000000000207805 */ /* 0x000fe2000001ff00 */
[----:B------:R-:W-:Y:S01]  /*0960*/  ISETP.GE.AND P0, PT, R17, 0x20, PT ;  /* 0x000000201100780c */ /* 0x000fe20003f06270 */
[----:B------:R-:W-:Y:S01]  /*0970*/  CS2R R34, SRZ ;  /* 0x0000000000227805 */ /* 0x000fe2000001ff00 */
[----:B------:R-:W-:Y:S02]  /*0980*/  ISETP.EQ.OR.EX P3, PT, RZ, c[0x0][0x174], P5, P3 ;  /* 0x00005d00ff007a0c */ /* 0x000fe40002f62730 */
[----:B------:R-:W-:-:S02]  /*0990*/  ISETP.EQ.U32.AND P1, PT, RZ, c[0x0][0x240], PT ;  /* 0x00009000ff007a0c */ /* 0x000fc40003f22070 */
[----:B------:R-:W-:Y:S02]  /*09a0*/  ISETP.EQ.U32.AND P2, PT, RZ, c[0x0][0x180], PT ;  /* 0x00006000ff007a0c */ /* 0x000fe40003f42070 */
[----:B------:R-:W-:Y:S02]  /*09b0*/  ISETP.EQ.OR.EX P1, PT, RZ, c[0x0][0x244], P0, P1 ;  /* 0x00009100ff007a0c */ /* 0x000fe40000722710 */
[----:B------:R-:W-:-:S05]  /*09c0*/  ISETP.EQ.OR.EX P2, PT, RZ, c[0x0][0x184], P5, P2 ;  /* 0x00006100ff007a0c */ /* 0x000fca0002f42720 */
[----:B0-----:R-:W-:-:S04]  /*09d0*/  @!P3 IMAD.MOV.U32 R8, RZ, RZ, 0x4 ;  /* 0x00000004ff08b424 */ /* 0x001fc800078e00ff */
[----:B------:R-:W-:-:S04]  /*09e0*/  @!P3 IMAD.WIDE R8, R3, R8, c[0x0][0x170] ;  /* 0x00005c000308b625 */ /* 0x000fc800078e0208 */
[----:B-----5:R-:W-:Y:S01]  /*09f0*/  @!P1 IMAD R13, R2, c[0x0][0x1d8], R85 ;  /* 0x00007600020d9a24 */ /* 0x020fe200078e0255 */
[----:B------:R0:W2:Y:S01]  /*0a00*/  @!P3 LDG.E.128 R32, [R8.64] ;  /* 0x000000240820b981 */ /* 0x0000a2000c1e1d00 */
[----:B------:R-:W-:Y:S01]  /*0a10*/  @!P2 IMAD.MOV.U32 R10, RZ, RZ, 0x4 ;  /* 0x00000004ff0aa424 */ /* 0x000fe200078e00ff */
[----:B------:R-:W-:Y:S01]  /*0a20*/  CS2R R44, SRZ ;  /* 0x00000000002c7805 */ /* 0x000fe2000001ff00 */
[----:B------:R-:W-:Y:S01]  /*0a30*/  CS2R R46, SRZ ;  /* 0x00000000002e7805 */ /* 0x000fe2000001ff00 */
[----:B------:R-:W-:Y:S01]  /*0a40*/  ISETP.NE.U32.AND P3, PT, RZ, c[0x0][0x1f8], PT ;  /* 0x00007e00ff007a0c */ /* 0x000fe20003f65070 */
[----:B------:R-:W-:-:S03]  /*0a50*/  @!P2 IMAD.WIDE R10, R3, R10, c[0x0][0x180] ;  /* 0x00006000030aa625 */ /* 0x000fc600078e020a */
[----:B------:R-:W-:Y:S01]  /*0a60*/  ISETP.NE.AND.EX P3, PT, RZ, c[0x0][0x1fc], PT, P3 ;  /* 0x00007f00ff007a0c */ /* 0x000fe20003f65330 */
[----:B------:R-:W-:Y:S01]  /*0a70*/  @!P1 IMAD.MOV.U32 R3, RZ, RZ, 0x4 ;  /* 0x00000004ff039424 */ /* 0x000fe200078e00ff */
[----:B0-----:R-:W-:Y:S01]  /*0a80*/  @!P1 LEA R8, R13, R40, 0x7 ;  /* 0x000000280d089211 */ /* 0x001fe200078e38ff */
[----:B------:R-:W3:Y:S04]  /*0a90*/  @!P2 LDG.E.128 R44, [R10.64] ;  /* 0x000000240a2ca981 */ /* 0x000ee8000c1e1d00 */
[----:B------:R-:W-:-:S05]  /*0aa0*/  @!P1 IMAD.WIDE R8, R8, R3, c[0x0][0x230] ;  /* 0x00008c0008089625 */ /* 0x000fca00078e0203 */
[----:B------:R-:W4:Y:S01]  /*0ab0*/  @!P1 LDG.E.128 R48, [R8.64] ;  /* 0x0000002408309981 */ /* 0x000f22000c1e1d00 */
[----:B------:R-:W-:Y:S02]  /*0ac0*/  @P3 IMAD.MOV.U32 R13, RZ, RZ, 0x4 ;  /* 0x00000004ff0d3424 */ /* 0x000fe400078e00ff */
[----:B------:R-:W-:Y:S02]  /*0ad0*/  IMAD.MOV.U32 R29, RZ, RZ, RZ ;  /* 0x000000ffff1d7224 */ /* 0x000fe400078e00ff */
[----:B------:R-:W-:Y:S01]  /*0ae0*/  @P3 IMAD.WIDE R12, R20, R13, c[0x0][0x1f8] ;  /* 0x00007e00140c3625 */ /* 0x000fe200078e020d */
[----:B------:R-:W-:Y:S02]  /*0af0*/  ULDC.U8 UR4, c[0x0][0x1e4] ;  /* 0x0000790000047ab9 */ /* 0x000fe40000000000 */
[----:B------:R-:W-:Y:S02]  /*0b00*/  ISETP.NE.AND P2, PT, RZ, UR4, PT ;  /* 0x00000004ff007c0c */ /* 0x000fe4000bf45270 */
[----:B------:R0:W5:Y:S01]  /*0b10*/  @P3 LDG.E R29, [R12.64] ;  /* 0x000000240c1d3981 */ /* 0x000162000c1e1900 */
[----:B------:R-:W-:Y:S01]  /*0b20*/  ISETP.LT.AND P3, PT, RZ, c[0x0][0x1e0], PT ;  /* 0x00007800ff007a0c */ /* 0x000fe20003f61270 */
[----:B--2---:R-:W-:-:S02]  /*0b30*/  FADD.FTZ R32, R32, R4 ;  /* 0x0000000420207221 */ /* 0x004fc40000010000 */
[----:B------:R-:W-:Y:S02]  /*0b40*/  FADD.FTZ R33, R33, R5 ;  /* 0x0000000521217221 */ /* 0x000fe40000010000 */
[----:B------:R-:W-:Y:S02]  /*0b50*/  FADD.FTZ R34, R34, R6 ;  /* 0x0000000622227221 */ /* 0x000fe40000010000 */
[----:B------:R-:W-:Y:S02]  /*0b60*/  FADD.FTZ R35, R35, R7 ;  /* 0x0000000723237221 */ /* 0x000fe40000010000 */
[----:B---3--:R-:W-:Y:S02]  /*0b70*/  FADD.FTZ R36, R44, R36 ;  /* 0x000000242c247221 */ /* 0x008fe40000010000 */
[----:B------:R-:W-:Y:S02]  /*0b80*/  FADD.FTZ R37, R45, R37 ;  /* 0x000000252d257221 */ /* 0x000fe40000010000 */
[----:B------:R-:W-:-:S02]  /*0b90*/  FADD.FTZ R38, R46, R38 ;  /* 0x000000262e267221 */ /* 0x000fc40000010000 */
[----:B------:R-:W-:Y:S02]  /*0ba0*/  FADD.FTZ R39, R47, R39 ;  /* 0x000000272f277221 */ /* 0x000fe40000010000 */
[----:B----4-:R-:W-:Y:S02]  /*0bb0*/  @!P1 FMUL.FTZ R36, R36, R48 ;  /* 0x0000003024249220 */ /* 0x010fe40000410000 */
[----:B------:R-:W-:Y:S02]  /*0bc0*/  @!P1 FMUL.FTZ R37, R37, R49 ;  /* 0x0000003125259220 */ /* 0x000fe40000410000 */
[----:B------:R-:W-:Y:S02]  /*0bd0*/  @!P1 FMUL.FTZ R38, R38, R50 ;  /* 0x0000003226269220 */ /* 0x000fe40000410000 */
[----:B------:R-:W-:Y:S01]  /*0be0*/  @!P1 FMUL.FTZ R39, R39, R51 ;  /* 0x0000003327279220 */ /* 0x000fe20000410000 */
[----:B------:R-:W-:Y:S05]  /*0bf0*/  @!P2 BRA P3, `(.L_x_2533) ;  /* 0x000009200000a947 */ /* 0x000fea0001800000 */
[----:B0-----:R-:W-:-:S05]  /*0c00*/  IMAD.MOV.U32 R0, RZ, RZ, c[0x0][0x1e0] ;  /* 0x00007800ff007624 */ /* 0x001fca00078e00ff */
        /* <DEDUP_REMOVED lines=37> */
[----:B------:R-:W-:Y:S01]  /*0e60*/  HFMA2.MMA R8, -RZ, RZ, 0, 8.0049037933349609375e-05 ;  /* 0x0000053fff087435 */ /* 0x000fe200000001ff */
[----:B------:R-:W-:Y:S01]  /*0e70*/  MOV R4, c[0x4][0xc8] ;  /* 0x0100320000047a02 */ /* 0x000fe20000000f00 */
[----:B------:R-:W-:Y:S01]  /*0e80*/  IMAD.MOV.U32 R5, RZ, RZ, c[0x4][0xcc] ;  /* 0x01003300ff057624 */ /* 0x000fe200078e00ff */
[----:B------:R0:W1:Y:S01]  /*0e90*/  LDC.64 R14, c[0x4][R0] ;  /* 0x01000000000e7b82 */ /* 0x0000620000000a00 */
[----:B------:R-:W-:Y:S01]  /*0ea0*/  IMAD.MOV.U32 R6, RZ, RZ, c[0x4][0xd0] ;  /* 0x01003400ff067624 */ /* 0x000fe200078e00ff */
[----:B------:R-:W-:Y:S01]  /*0eb0*/  MOV R13, RZ ;  /* 0x000000ff000d7202 */ /* 0x000fe20000000f00 */
[----:B------:R-:W-:Y:S02]  /*0ec0*/  IMAD.MOV.U32 R7, RZ, RZ, c[0x4][0xd4] ;  /* 0x01003500ff077624 */ /* 0x000fe400078e00ff */
[----:B------:R-:W-:-:S02]  /*0ed0*/  IMAD.MOV.U32 R10, RZ, RZ, c[0x4][0x10] ;  /* 0x01000400ff0a7624 */ /* 0x000fc400078e00ff */
        /* <DEDUP_REMOVED lines=9> */
[----:B-1---5:R-:W-:Y:S05]  /*0f70*/  CALL.ABS.NOINC R14 ;  /* 0x000000000e007343 */ /* 0x022fea0003c00000 */
.L_x_2535:
        /* <DEDUP_REMOVED lines=67> */
[----:B------:R-:W-:Y:S01]  /*13b0*/  FFMA.FTZ R38, R38, R8, -R11 ;  /* 0x0000000826267223 */ /* 0x000fe2000001080b */
[----:B------:R-:W-:Y:S01]  /*13c0*/  MOV R32, R5 ;  /* 0x0000000500207202 */ /* 0x000fe20000000f00 */
[----:B------:R-:W-:Y:S02]  /*13d0*/  FFMA.FTZ R36, R36, R0, -R7 ;  /* 0x0000000024247223 */ /* 0x000fe40000010807 */
[----:B------:R-:W-:-:S02]  /*13e0*/  FFMA.FTZ R35, R35, R8, R9 ;  /* 0x0000000823237223 */ /* 0x000fc40000010009 */
[----:B------:R-:W-:Y:S02]  /*13f0*/  FFMA.FTZ R39, R39, R8, R10 ;  /* 0x0000000827277223 */ /* 0x000fe4000001000a */
[-C--:B------:R-:W-:Y:S02]  /*1400*/  FFMA.FTZ R33, R33, R0.reuse, R4 ;  /* 0x0000000021217223 */ /* 0x080fe40000010004 */
[----:B------:R-:W-:Y:S02]  /*1410*/  FFMA.FTZ R37, R37, R0, R3 ;  /* 0x0000000025257223 */ /* 0x000fe40000010003 */
[----:B------:R-:W-:Y:S02]  /*1420*/  IMAD.MOV.U32 R34, RZ, RZ, R6 ;  /* 0x000000ffff227224 */ /* 0x000fe400078e0006 */
.L_x_2539:
[----:B------:R-:W-:Y:S05]  /*1430*/  BSYNC B1 ;  /* 0x0000000000017941 */ /* 0x000fea0003800000 */
.L_x_2538:
        /* <DEDUP_REMOVED lines=8> */
.L_x_2537:
[----:B------:R-:W-:Y:S05]  /*14c0*/  BSYNC B0 ;  /* 0x0000000000007941 */ /* 0x000fea0003800000 */
.L_x_2536:
[----:B------:R-:W-:Y:S06]  /*14d0*/  BAR.SYNC.DEFER_BLOCKING 0x0 ;  /* 0x0000000000007b1d */ /* 0x000fec0000010000 */
[----:B0-----:R0:W1:Y:S04]  /*14e0*/  @P6 LDS.128 R32, [R14] ;  /* 0x000000000e206984 */ /* 0x0010680000000c00 */
[----:B------:R0:W2:Y:S04]  /*14f0*/  @P6 LDS.128 R36, [R15] ;  /* 0x000000000f246984 */ /* 0x0000a80000000c00 */
[----:B------:R-:W-:Y:S06]  /*1500*/  BAR.SYNC.DEFER_BLOCKING 0x0 ;  /* 0x0000000000007b1d */ /* 0x000fec0000010000 */
[----:B------:R-:W-:Y:S05]  /*1510*/  BRA `(.L_x_2534) ;  /* 0x000002b000007947 */ /* 0x000fea0003800000 */
.L_x_2533:
[----:B0-----:R-:W-:Y:S01]  /*1520*/  ISETP.GE.AND P0, PT, R40, c[0x0][0x1e0], PT ;  /* 0x0000780028007a0c */ /* 0x001fe20003f06270 */
        /* <DEDUP_REMOVED lines=40> */
[----:B------:R-:W-:Y:S02]  /*17b0*/  IMAD.MOV.U32 R32, RZ, RZ, R0 ;  /* 0x000000ffff207224 */ /* 0x000fe400078e0000 */
.L_x_2540:
[----:B------:R-:W-:Y:S05]  /*17c0*/  BSYNC B0 ;  /* 0x0000000000007941 */ /* 0x000fea0003800000 */
.L_x_2534:
[----:B0-----:R-:W-:Y:S01]  /*17d0*/  ISETP.GT.AND P0, PT, R17, 0x1f, PT ;  /* 0x0000001f1100780c */ /* 0x001fe20003f04270 */
[----:B------:R-:W-:Y:S01]  /*17e0*/  BSSY B0, `(.L_x_2541) ;  /* 0x000001a000007945 */ /* 0x000fe20003800000 */
[----:B------:R-:W-:-:S11]  /*17f0*/  IMAD.MOV.U32 R4, RZ, RZ, RZ ;  /* 0x000000ffff047224 */ /* 0x000fd600078e00ff */
[----:B------:R-:W-:Y:S05]  /*1800*/  @P0 BRA `(.L_x_2542) ;  /* 0x0000017000000947 */ /* 0x000fea0003800000 */
[----:B------:R-:W-:Y:S01]  /*1810*/  IADD3 R40, R22, R40, RZ ;  /* 0x0000002816287210 */ /* 0x000fe20007ffe0ff */
[----:B------:R-:W-:Y:S01]  /*1820*/  IMAD.SHL.U32 R3, R23, 0x4, RZ ;  /* 0x0000000417037824 */ /* 0x000fe200078e00ff */
[----:B-1----:R0:W-:Y:S01]  /*1830*/  STS.128 [R17.X16+0x20], R32 ;  /* 0x0000202011007388 */ /* 0x0021e2000000cc00 */
[----:B------:R-:W-:Y:S02]  /*1840*/  IMAD.MOV.U32 R4, RZ, RZ, 0x4 ;  /* 0x00000004ff047424 */ /* 0x000fe400078e00ff */
[----:B------:R-:W-:Y:S02]  /*1850*/  IMAD R3, R40, c[0x0][0x1d4], R3 ;  /* 0x0000750028037a24 */ /* 0x000fe400078e0203 */
[----:B--2---:R-:W-:Y:S02]  /*1860*/  FMUL.FTZ R0, R36, R32 ;  /* 0x0000002024007220 */ /* 0x004fe40000410000 */
[----:B------:R-:W-:-:S04]  /*1870*/  IMAD.WIDE R4, R3, R4, c[0x0][0x198] ;  /* 0x0000660003047625 */ /* 0x000fc800078e0204 */
[----:B------:R-:W-:Y:S01]  /*1880*/  FFMA.FTZ R3, R37, R33, R0 ;  /* 0x0000002125037223 */ /* 0x000fe20000010000 */
[----:B------:R0:W-:Y:S03]  /*1890*/  STG.E.128 [R4.64], R36 ;  /* 0x0000002404007986 */ /* 0x0001e6000c101d24 */
[----:B------:R-:W-:-:S04]  /*18a0*/  FFMA.FTZ R0, R38, R34, R3 ;  /* 0x0000002226007223 */ /* 0x000fc80000010003 */
[----:B------:R-:W-:Y:S01]  /*18b0*/  FFMA.FTZ R155, R39, R35, R0 ;  /* 0x00000023279b7223 */ /* 0x000fe20000010000 */
[----:B------:R-:W-:Y:S05]  /*18c0*/  BRA.DIV ~URZ, `(.L_x_2543) ;  /* 0x000047927f007947 */ /* 0x000fea000b800000 */
[----:B------:R1:W2:Y:S02]  /*18d0*/  SHFL.BFLY PT, R152, R155, 0x10, 0x1f ;  /* 0x0e001f009b987f89 */ /* 0x0002a400000e0000 */
.L_x_2592:
        /* <DEDUP_REMOVED lines=9> */
.L_x_2593:
[----:B01----:R-:W-:Y:S02]  /*1970*/  FADD.FTZ R4, R152, R4 ;  /* 0x0000000498047221 */ /* 0x003fe40000010000 */
.L_x_2542:
[----:B------:R-:W-:Y:S05]  /*1980*/  BSYNC B0 ;  /* 0x0000000000007941 */ /* 0x000fea0003800000 */
.L_x_2541:
[----:B------:R-:W-:Y:S01]  /*1990*/  ISETP.NE.AND P0, PT, R17, RZ, PT ;  /* 0x000000ff1100720c */ /* 0x000fe20003f05270 */
[----:B------:R-:W-:-:S05]  /*19a0*/  IMAD.IADD R6, R16, 0x1, -R27 ;  /* 0x0000000110067824 */ /* 0x000fca00078e0a1b */
[----:B------:R-:W-:-:S07]  /*19b0*/  SHF.L.U32 R0, R6, 0x2, RZ ;  /* 0x0000000206007819 */ /* 0x000fce00000006ff */
        /* <DEDUP_REMOVED lines=13> */
.L_x_2546:
[----:B------:R0:W-:Y:S02]  /*1a90*/  STS [R0+0x220], R3 ;  /* 0x0002200300007388 */ /* 0x0001e40000000800 */
.L_x_2545:
        /* <DEDUP_REMOVED lines=15> */
[----:B------:R-:W-:Y:S01]  /*1b90*/  HFMA2.MMA R84, -RZ, RZ, 0, 2.384185791015625e-07 ;  /* 0x00000004ff547435 */ /* 0x000fe200000001ff */
[----:B------:R-:W-:Y:S02]  /*1ba0*/  IMAD.MOV.U32 R156, RZ, RZ, c[0x0][0x1e8] ;  /* 0x00007a00ff9c7624 */ /* 0x000fe400078e00ff */
[----:B------:R-:W-:Y:S02]  /*1bb0*/  IMAD R28, R85, c[0x0][0x220], R16 ;  /* 0x00008800551c7a24 */ /* 0x000fe400078e0210 */
[----:B------:R-:W-:Y:S01]  /*1bc0*/  IMAD.IADD R86, R17, 0x1, -R6 ;  /* 0x0000000111567824 */ /* 0x000fe200078e0a06 */
[----:B------:R-:W-:-:S03]  /*1bd0*/  IADD3 R156, R156, c[0x0][0x210], RZ ;  /* 0x000084009c9c7a10 */ /* 0x000fc60007ffe0ff */
[----:B------:R-:W-:Y:S01]  /*1be0*/  IMAD.SHL.U32 R26, R86, 0x2, RZ ;  /* 0x00000002561a7824 */ /* 0x000fe200078e00ff */
[----:B------:R3:W4:Y:S01]  /*1bf0*/  LDS.64 R6, [R86.X8+0x20] ;  /* 0x0000200056067984 */ /* 0x0007220000008a00 */
[----:B------:R-:W-:-:S03]  /*1c00*/  IMAD.WIDE R84, R85, R84, c[0x0][0x228] ;  /* 0x00008a0055547625 */ /* 0x000fc600078e0254 */
        /* <DEDUP_REMOVED lines=33> */
.L_x_2552:
[----:B------:R-:W-:Y:S01]  /*1e20*/  IABS R152, c[0x0][0x1d4] ;  /* 0x0000750000987a13 */ /* 0x000fe20000000000 */
[----:B------:R-:W-:Y:S01]  /*1e30*/  IMAD.MOV.U32 R150, RZ, RZ, RZ ;  /* 0x000000ffff967224 */ /* 0x000fe200078e00ff */
[----:B------:R-:W-:-:S02]  /*1e40*/  IABS R161, R157 ;  /* 0x0000009d00a17213 */ /* 0x000fc40000000000 */
[----:B------:R-:W1:Y:S01]  /*1e50*/  I2F.RP R153, R152 ;  /* 0x0000009800997306 */ /* 0x000e620000209400 */
[C---:B------:R-:W-:Y:S02]  /*1e60*/  ISETP.GE.AND P2, PT, R157.reuse, RZ, PT ;  /* 0x000000ff9d00720c */ /* 0x040fe40003f46270 */
[----:B------:R-:W-:-:S05]  /*1e70*/  ISETP.GE.AND P1, PT, R157, R16, PT ;  /* 0x000000109d00720c */ /* 0x000fca0003f26270 */
        /* <DEDUP_REMOVED lines=12> */
[----:B------:R-:W-:Y:S01]  /*1f40*/  @!P0 IMAD.IADD R161, R161, 0x1, -R152 ;  /* 0x00000001a1a18824 */ /* 0x000fe200078e0a98 */
[----:B------:R-:W-:-:S03]  /*1f50*/  ISETP.NE.AND P0, PT, RZ, c[0x0][0x1d4], PT ;  /* 0x00007500ff007a0c */ /* 0x000fc60003f05270 */
[----:B------:R-:W-:-:S10]  /*1f60*/  @!P2 IMAD.MOV R161, RZ, RZ, -R161 ;  /* 0x000000ffffa1a224 */ /* 0x000fd400078e0aa1 */
[----:B------:R-:W-:-:S04]  /*1f70*/  @!P0 LOP3.LUT R161, RZ, c[0x0][0x1d4], RZ, 0x33, !PT ;  /* 0x00007500ffa18a12 */ /* 0x000fc800078e33ff */
[----:B------:R-:W-:-:S04]  /*1f80*/  IADD3 R152, R161, c[0x0][0x1d4], RZ ;  /* 0x00007500a1987a10 */ /* 0x000fc80007ffe0ff */
[C---:B------:R-:W-:Y:S02]  /*1f90*/  @!P1 SHF.L.U32 R151, R152.reuse, 0x2, RZ ;  /* 0x0000000298979819 */ /* 0x040fe400000006ff */
[----:B------:R-:W-:Y:S02]  /*1fa0*/  IADD3 R153, R152, c[0x0][0x1d4], RZ ;  /* 0x0000750098997a10 */ /* 0x000fe40007ffe0ff */
[----:B------:R-:W-:-:S04]  /*1fb0*/  @!P1 IADD3 R150, P0, R26, R151, RZ ;  /* 0x000000971a969210 */ /* 0x000fc80007f1e0ff */
[----:B------:R-:W-:Y:S02]  /*1fc0*/  @!P1 LEA.HI.X.SX32 R151, R151, R158, 0x1, P0 ;  /* 0x0000009e97979211 */ /* 0x000fe400000f0eff */
[----:B------:R-:W-:-:S04]  /*1fd0*/  @!P1 LEA R154, P0, R150, c[0x0][0x198], 0x2 ;  /* 0x00006600969a9a11 */ /* 0x000fc800078010ff */
[----:B------:R-:W-:Y:S01]  /*1fe0*/  @!P1 LEA.HI.X R155, R150, c[0x0][0x19c], R151, 0x2, P0 ;  /* 0x00006700969b9a11 */ /* 0x000fe200000f1497 */
[----:B------:R-:W-:-:S04]  /*1ff0*/  @!P1 IMAD.SHL.U32 R151, R153, 0x4, RZ ;  /* 0x0000000499979824 */ /* 0x000fc800078e00ff */
[----:B---3--:R1:W2:Y:S01]  /*2000*/  @!P1 LDG.E.64 R86, [R154.64] ;  /* 0x000000249a569981 */ /* 0x0082a2000c1e1b00 */
[----:B------:R-:W-:-:S04]  /*2010*/  @!P1 IADD3 R152, P0, R26, R151, RZ ;  /* 0x000000971a989210 */ /* 0x000fc80007f1e0ff */
[----:B------:R-:W-:Y:S02]  /*2020*/  @!P1 LEA.HI.X.SX32 R151, R151, R158, 0x1, P0 ;  /* 0x0000009e97979211 */ /* 0x000fe400000f0eff */
[----:B------:R-:W-:-:S04]  /*2030*/  @!P1 LEA R150, P0, R152, c[0x0][0x198], 0x2 ;  /* 0x0000660098969a11 */ /* 0x000fc800078010ff */
[----:B------:R-:W-:Y:S02]  /*2040*/  @!P1 LEA.HI.X R151, R152, c[0x0][0x19c], R151, 0x2, P0 ;  /* 0x0000670098979a11 */ /* 0x000fe400000f1497 */
[----:B------:R-:W-:-:S03]  /*2050*/  IADD3 R152, R153, c[0x0][0x1d4], RZ ;  /* 0x0000750099987a10 */ /* 0x000fc60007ffe0ff */
[----:B------:R3:W4:Y:S02]  /*2060*/  @!P1 LDG.E.64 R88, [R150.64] ;  /* 0x0000002496589981 */ /* 0x000724000c1e1b00 */
[C---:B------:R-:W-:Y:S01]  /*2070*/  @!P1 IMAD.SHL.U32 R153, R152.reuse, 0x4, RZ ;  /* 0x0000000498999824 */ /* 0x040fe200078e00ff */
[----:B------:R-:W-:-:S04]  /*2080*/  IADD3 R162, R152, c[0x0][0x1d4], RZ ;  /* 0x0000750098a27a10 */ /* 0x000fc80007ffe0ff */
[----:B------:R-:W-:-:S04]  /*2090*/  @!P1 IADD3 R159, P0, R26, R153, RZ ;  /* 0x000000991a9f9210 */ /* 0x000fc80007f1e0ff */
[----:B------:R-:W-:Y:S02]  /*20a0*/  @!P1 LEA.HI.X.SX32 R160, R153, R158, 0x1, P0 ;  /* 0x0000009e99a09211 */ /* 0x000fe400000f0eff */
[----:B------:R-:W-:-:S04]  /*20b0*/  @!P1 LEA R152, P0, R159, c[0x0][0x198], 0x2 ;  /* 0x000066009f989a11 */ /* 0x000fc800078010ff */
[----:B------:R-:W-:Y:S01]  /*20c0*/  @!P1 LEA.HI.X R153, R159, c[0x0][0x19c], R160, 0x2, P0 ;  /* 0x000067009f999a11 */ /* 0x000fe200000f14a0 */
[C---:B------:R-:W-:Y:S01]  /*20d0*/  @!P1 IMAD.SHL.U32 R159, R162.reuse, 0x4, RZ ;  /* 0x00000004a29f9824 */ /* 0x040fe200078e00ff */
[----:B------:R-:W-:-:S03]  /*20e0*/  IADD3 R162, R162, c[0x0][0x1d4], RZ ;  /* 0x00007500a2a27a10 */ /* 0x000fc60007ffe0ff */
[----:B------:R0:W2:Y:S01]  /*20f0*/  @!P1 LDG.E.64 R90, [R152.64] ;  /* 0x00000024985a9981 */ /* 0x0000a2000c1e1b00 */
[----:B------:R-:W-:Y:S02]  /*2100*/  @!P1 IADD3 R160, P0, R26, R159, RZ ;  /* 0x0000009f1aa09210 */ /* 0x000fe40007f1e0ff */
[----:B-1----:R-:W-:Y:S02]  /*2110*/  @!P1 SHF.L.U32 R155, R162, 0x2, RZ ;  /* 0x00000002a29b9819 */ /* 0x002fe400000006ff */
[----:B------:R-:W-:Y:S02]  /*2120*/  @!P1 LEA.HI.X.SX32 R159, R159, R158, 0x1, P0 ;  /* 0x0000009e9f9f9211 */ /* 0x000fe400000f0eff */
[----:B---3--:R-:W-:-:S04]  /*2130*/  @!P1 LEA R150, P0, R160, c[0x0][0x198], 0x2 ;  /* 0x00006600a0969a11 */ /* 0x008fc800078010ff */
[----:B------:R-:W-:Y:S02]  /*2140*/  @!P1 LEA.HI.X R151, R160, c[0x0][0x19c], R159, 0x2, P0 ;  /* 0x00006700a0979a11 */ /* 0x000fe400000f149f */
[----:B------:R-:W-:Y:S02]  /*2150*/  @!P1 IADD3 R159, P0, R26, R155, RZ ;  /* 0x0000009b1a9f9210 */ /* 0x000fe40007f1e0ff */
[----:B------:R-:W-:Y:S01]  /*2160*/  IADD3 R162, R162, c[0x0][0x1d4], RZ ;  /* 0x00007500a2a27a10 */ /* 0x000fe20007ffe0ff */
[----:B------:R1:W3:Y:S01]  /*2170*/  @!P1 LDG.E.64 R92, [R150.64] ;  /* 0x00000024965c9981 */ /* 0x0002e2000c1e1b00 */
[----:B------:R-:W-:Y:S02]  /*2180*/  @!P1 LEA.HI.X.SX32 R160, R155, R158, 0x1, P0 ;  /* 0x0000009e9ba09211 */ /* 0x000fe400000f0eff */
[----:B------:R-:W-:-:S04]  /*2190*/  @!P1 LEA R154, P0, R159, c[0x0][0x198], 0x2 ;  /* 0x000066009f9a9a11 */ /* 0x000fc800078010ff */
[----:B------:R-:W-:Y:S01]  /*21a0*/  @!P1 LEA.HI.X R155, R159, c[0x0][0x19c], R160, 0x2, P0 ;  /* 0x000067009f9b9a11 */ /* 0x000fe200000f14a0 */
[C---:B------:R-:W-:Y:S01]  /*21b0*/  @!P1 IMAD.SHL.U32 R159, R162.reuse, 0x4, RZ ;  /* 0x00000004a29f9824 */ /* 0x040fe200078e00ff */
[----:B-1----:R-:W-:-:S03]  /*21c0*/  IADD3 R151, R162, c[0x0][0x1d4], RZ ;  /* 0x00007500a2977a10 */ /* 0x002fc60007ffe0ff */
[----:B------:R1:W2:Y:S01]  /*21d0*/  @!P1 LDG.E.64 R94, [R154.64] ;  /* 0x000000249a5e9981 */ /* 0x0002a2000c1e1b00 */
[----:B------:R-:W-:Y:S01]  /*21e0*/  @!P1 IADD3 R160, P0, R26, R159, RZ ;  /* 0x0000009f1aa09210 */ /* 0x000fe20007f1e0ff */
[----:B------:R-:W-:-:S03]  /*21f0*/  @!P1 IMAD.SHL.U32 R151, R151, 0x4, RZ ;  /* 0x0000000497979824 */ /* 0x000fc600078e00ff */
[----:B------:R-:W-:Y:S02]  /*2200*/  @!P1 LEA.HI.X.SX32 R159, R159, R158, 0x1, P0 ;  /* 0x0000009e9f9f9211 */ /* 0x000fe400000f0eff */
[----:B0-----:R-:W-:-:S04]  /*2210*/  @!P1 LEA R152, P0, R160, c[0x0][0x198], 0x2 ;  /* 0x00006600a0989a11 */ /* 0x001fc800078010ff */
[----:B------:R-:W-:Y:S02]  /*2220*/  @!P1 LEA.HI.X R153, R160, c[0x0][0x19c], R159, 0x2, P0 ;  /* 0x00006700a0999a11 */ /* 0x000fe400000f149f */
[----:B------:R-:W-:-:S03]  /*2230*/  @!P1 IADD3 R159, P0, R26, R151, RZ ;  /* 0x000000971a9f9210 */ /* 0x000fc60007f1e0ff */
[----:B------:R0:W2:Y:S01]  /*2240*/  @!P1 LDG.E.64 R96, [R152.64] ;  /* 0x0000002498609981 */ /* 0x0000a2000c1e1b00 */
[----:B------:R-:W-:Y:S02]  /*2250*/  @!P1 LEA.HI.X.SX32 R160, R151, R158, 0x1, P0 ;  /* 0x0000009e97a09211 */ /* 0x000fe400000f0eff */
[----:B------:R-:W-:-:S04]  /*2260*/  @!P1 LEA R150, P0, R159, c[0x0][0x198], 0x2 ;  /* 0x000066009f969a11 */ /* 0x000fc800078010ff */
[----:B------:R-:W-:Y:S01]  /*2270*/  @!P1 LEA.HI.X R151, R159, c[0x0][0x19c], R160, 0x2, P0 ;  /* 0x000067009f979a11 */ /* 0x000fe200000f14a0 */
[----:B------:R-:W-:-:S04]  /*2280*/  IMAD.MOV.U32 R160, RZ, RZ, c[0x0][0x1d4] ;  /* 0x00007500ffa07624 */ /* 0x000fc800078e00ff */
[----:B------:R0:W2:Y:S01]  /*2290*/  @!P1 LDG.E.64 R138, [R150.64] ;  /* 0x00000024968a9981 */ /* 0x0000a2000c1e1b00 */
[----:B------:R-:W-:-:S05]  /*22a0*/  LEA R162, R160, R161, 0x3 ;  /* 0x000000a1a0a27211 */ /* 0x000fca00078e18ff */
[C---:B------:R-:W-:Y:S01]  /*22b0*/  @!P1 IMAD.SHL.U32 R159, R162.reuse, 0x4, RZ ;  /* 0x00000004a29f9824 */ /* 0x040fe200078e00ff */
[----:B------:R-:W-:-:S04]  /*22c0*/  IADD3 R163, R162, c[0x0][0x1d4], RZ ;  /* 0x00007500a2a37a10 */ /* 0x000fc80007ffe0ff */
[----:B-1----:R-:W-:Y:S01]  /*22d0*/  @!P1 IADD3 R154, P0, R26, R159, RZ ;  /* 0x0000009f1a9a9210 */ /* 0x002fe20007f1e0ff */
[----:B------:R-:W-:-:S03]  /*22e0*/  @!P1 IMAD.SHL.U32 R155, R163, 0x4, RZ ;  /* 0x00000004a39b9824 */ /* 0x000fc600078e00ff */
[----:B------:R-:W-:Y:S02]  /*22f0*/  @!P1 LEA.HI.X.SX32 R159, R159, R158, 0x1, P0 ;  /* 0x0000009e9f9f9211 */ /* 0x000fe400000f0eff */
[----:B0-----:R-:W-:-:S04]  /*2300*/  @!P1 LEA R152, P0, R154, c[0x0][0x198], 0x2 ;  /* 0x000066009a989a11 */ /* 0x001fc800078010ff */
[----:B------:R-:W-:Y:S02]  /*2310*/  @!P1 LEA.HI.X R153, R154, c[0x0][0x19c], R159, 0x2, P0 ;  /* 0x000067009a999a11 */ /* 0x000fe400000f149f */
[----:B------:R-:W-:Y:S02]  /*2320*/  @!P1 IADD3 R159, P0, R26, R155, RZ ;  /* 0x0000009b1a9f9210 */ /* 0x000fe40007f1e0ff */
[----:B------:R-:W-:Y:S01]  /*2330*/  IADD3 R163, R163, c[0x0][0x1d4], RZ ;  /* 0x00007500a3a37a10 */ /* 0x000fe20007ffe0ff */
[----:B------:R0:W2:Y:S01]  /*2340*/  @!P1 LDG.E.64 R98, [R152.64] ;  /* 0x0000002498629981 */ /* 0x0000a2000c1e1b00 */
[----:B------:R-:W-:Y:S02]  /*2350*/  @!P1 LEA.HI.X.SX32 R162, R155, R158, 0x1, P0 ;  /* 0x0000009e9ba29211 */ /* 0x000fe400000f0eff */
[----:B------:R-:W-:-:S04]  /*2360*/  @!P1 LEA R154, P0, R159, c[0x0][0x198], 0x2 ;  /* 0x000066009f9a9a11 */ /* 0x000fc800078010ff */
[----:B------:R-:W-:Y:S01]  /*2370*/  @!P1 LEA.HI.X R155, R159, c[0x0][0x19c], R162, 0x2, P0 ;  /* 0x000067009f9b9a11 */ /* 0x000fe200000f14a2 */
[----:B------:R-:W-:-:S04]  /*2380*/  @!P1 IMAD.SHL.U32 R159, R163, 0x4, RZ ;  /* 0x00000004a39f9824 */ /* 0x000fc800078e00ff */
[----:B------:R1:W2:Y:S01]  /*2390*/  @!P1 LDG.E.64 R100, [R154.64] ;  /* 0x000000249a649981 */ /* 0x0002a2000c1e1b00 */
[----:B------:R-:W-:Y:S02]  /*23a0*/  @!P1 IADD3 R162, P0, R26, R159, RZ ;  /* 0x0000009f1aa29210 */ /* 0x000fe40007f1e0ff */
[----:B------:R-:W-:Y:S02]  /*23b0*/  IADD3 R163, R163, c[0x0][0x1d4], RZ ;  /* 0x00007500a3a37a10 */ /* 0x000fe40007ffe0ff */
[----:B------:R-:W-:Y:S02]  /*23c0*/  @!P1 LEA.HI.X.SX32 R159, R159, R158, 0x1, P0 ;  /* 0x0000009e9f9f9211 */ /* 0x000fe400000f0eff */
[----:B0-----:R-:W-:-:S04]  /*23d0*/  @!P1 LEA R152, P0, R162, c[0x0][0x198], 0x2 ;  /* 0x00006600a2989a11 */ /* 0x001fc800078010ff */
[----:B------:R-:W-:Y:S02]  /*23e0*/  @!P1 LEA.HI.X R153, R162, c[0x0][0x19c], R159, 0x2, P0 ;  /* 0x00006700a2999a11 */ /* 0x000fe400000f149f */
[----:B------:R-:W-:-:S03]  /*23f0*/  @!P1 SHF.L.U32 R159, R163, 0x2, RZ ;  /* 0x00000002a39f9819 */ /* 0x000fc600000006ff */
[----:B------:R0:W2:Y:S01]  /*2400*/  @!P1 LDG.E.64 R102, [R152.64] ;  /* 0x0000002498669981 */ /* 0x0000a2000c1e1b00 */
[----:B------:R-:W-:Y:S02]  /*2410*/  @!P1 IADD3 R162, P0, R26, R159, RZ ;  /* 0x0000009f1aa29210 */ /* 0x000fe40007f1e0ff */
[----:B------:R-:W-:Y:S02]  /*2420*/  IADD3 R163, R163, c[0x0][0x1d4], RZ ;  /* 0x00007500a3a37a10 */ /* 0x000fe40007ffe0ff */
[----:B------:R-:W-:Y:S02]  /*2430*/  @!P1 LEA.HI.X.SX32 R159, R159, R158, 0x1, P0 ;  /* 0x0000009e9f9f9211 */ /* 0x000fe400000f0eff */
[----:B-1----:R-:W-:-:S04]  /*2440*/  @!P1 LEA R154, P0, R162, c[0x0][0x198], 0x2 ;  /* 0x00006600a29a9a11 */ /* 0x002fc800078010ff */
[----:B------:R-:W-:Y:S01]  /*2450*/  @!P1 LEA.HI.X R155, R162, c[0x0][0x19c], R159, 0x2, P0 ;  /* 0x00006700a29b9a11 */ /* 0x000fe200000f149f */
[----:B------:R-:W-:-:S04]  /*2460*/  @!P1 IMAD.SHL.U32 R159, R163, 0x4, RZ ;  /* 0x00000004a39f9824 */ /* 0x000fc800078e00ff */
[----:B------:R1:W2:Y:S01]  /*2470*/  @!P1 LDG.E.64 R104, [R154.64] ;  /* 0x000000249a689981 */ /* 0x0002a2000c1e1b00 */
[----:B------:R-:W-:-:S04]  /*2480*/  @!P1 IADD3 R162, P0, R26, R159, RZ ;  /* 0x0000009f1aa29210 */ /* 0x000fc80007f1e0ff */
[----:B------:R-:W-:Y:S02]  /*2490*/  @!P1 LEA.HI.X.SX32 R159, R159, R158, 0x1, P0 ;  /* 0x0000009e9f9f9211 */ /* 0x000fe400000f0eff */
[----:B0-----:R-:W-:-:S04]  /*24a0*/  @!P1 LEA R152, P0, R162, c[0x0][0x198], 0x2 ;  /* 0x00006600a2989a11 */ /* 0x001fc800078010ff */
[----:B------:R-:W-:Y:S02]  /*24b0*/  @!P1 LEA.HI.X R153, R162, c[0x0][0x19c], R159, 0x2, P0 ;  /* 0x00006700a2999a11 */ /* 0x000fe400000f149f */
[----:B------:R-:W-:-:S03]  /*24c0*/  IADD3 R159, R163, c[0x0][0x1d4], RZ ;  /* 0x00007500a39f7a10 */ /* 0x000fc60007ffe0ff */
[----:B------:R0:W2:Y:S02]  /*24d0*/  @!P1 LDG.E.64 R106, [R152.64] ;  /* 0x00000024986a9981 */ /* 0x0000a4000c1e1b00 */
[----:B------:R-:W-:-:S05]  /*24e0*/  @!P1 IMAD.SHL.U32 R159, R159, 0x4, RZ ;  /* 0x000000049f9f9824 */ /* 0x000fca00078e00ff */
[----:B------:R-:W-:Y:S01]  /*24f0*/  @!P1 IADD3 R162, P0, R26, R159, RZ ;  /* 0x0000009f1aa29210 */ /* 0x000fe20007f1e0ff */
[----:B------:R-:W-:-:S03]  /*2500*/  IMAD R163, R160, 0xe, R161 ;  /* 0x0000000ea0a37824 */ /* 0x000fc600078e02a1 */
[----:B------:R-:W-:Y:S02]  /*2510*/  @!P1 LEA.HI.X.SX32 R159, R159, R158, 0x1, P0 ;  /* 0x0000009e9f9f9211 */ /* 0x000fe400000f0eff */
[----:B-1----:R-:W-:-:S04]  /*2520*/  @!P1 LEA R154, P0, R162, c[0x0][0x198], 0x2 ;  /* 0x00006600a29a9a11 */ /* 0x002fc800078010ff */
        /* <DEDUP_REMOVED lines=9> */
[----:B------:R0:W3:Y:S01]  /*25c0*/  @!P1 LDG.E.64 R110, [R152.64] ;  /* 0x00000024986e9981 */ /* 0x0000e2000c1e1b00 */
[----:B------:R-:W-:Y:S02]  /*25d0*/  @!P1 IADD3 R162, P0, R26, R159, RZ ;  /* 0x0000009f1aa29210 */ /* 0x000fe40007f1e0ff */
[----:B------:R-:W-:Y:S02]  /*25e0*/  IADD3 R163, R163, c[0x0][0x1d4], RZ ;  /* 0x00007500a3a37a10 */ /* 0x000fe40007ffe0ff */
[----:B------:R-:W-:Y:S02]  /*25f0*/  @!P1 LEA.HI.X.SX32 R159, R159, R158, 0x1, P0 ;  /* 0x0000009e9f9f9211 */ /* 0x000fe400000f0eff */
[----:B-1----:R-:W-:-:S04]  /*2600*/  @!P1 LEA R154, P0, R162, c[0x0][0x198], 0x2 ;  /* 0x00006600a29a9a11 */ /* 0x002fc800078010ff */
[----:B------:R-:W-:Y:S01]  /*2610*/  @!P1 LEA.HI.X R155, R162, c[0x0][0x19c], R159, 0x2, P0 ;  /* 0x00006700a29b9a11 */ /* 0x000fe200000f149f */
[----:B------:R-:W-:-:S04]  /*2620*/  @!P1 IMAD.SHL.U32 R159, R163, 0x4, RZ ;  /* 0x00000004a39f9824 */ /* 0x000fc800078e00ff */
[----:B------:R1:W3:Y:S01]  /*2630*/  @!P1 LDG.E.64 R112, [R154.64] ;  /* 0x000000249a709981 */ /* 0x0002e2000c1e1b00 */
[----:B------:R-:W-:Y:S02]  /*2640*/  @!P1 IADD3 R162, P0, R26, R159, RZ ;  /* 0x0000009f1aa29210 */ /* 0x000fe40007f1e0ff */
[----:B------:R-:W-:Y:S02]  /*2650*/  IADD3 R163, R163, c[0x0][0x1d4], RZ ;  /* 0x00007500a3a37a10 */ /* 0x000fe40007ffe0ff */
[----:B------:R-:W-:Y:S02]  /*2660*/  @!P1 LEA.HI.X.SX32 R159, R159, R158, 0x1, P0 ;  /* 0x0000009e9f9f9211 */ /* 0x000fe400000f0eff */
[----:B0-----:R-:W-:-:S04]  /*2670*/  @!P1 LEA R152, P0, R162, c[0x0][0x198], 0x2 ;  /* 0x00006600a2989a11 */ /* 0x001fc800078010ff */
[----:B------:R-:W-:Y:S01]  /*2680*/  @!P1 LEA.HI.X R153, R162, c[0x0][0x19c], R159, 0x2, P0 ;  /* 0x00006700a2999a11 */ /* 0x000fe200000f149f */
[----:B------:R-:W-:-:S04]  /*2690*/  @!P1 IMAD.SHL.U32 R159, R163, 0x4, RZ ;  /* 0x00000004a39f9824 */ /* 0x000fc800078e00ff */
[----:B------:R0:W3:Y:S01]  /*26a0*/  @!P1 LDG.E.64 R114, [R152.64] ;  /* 0x0000002498729981 */ /* 0x0000e2000c1e1b00 */
[----:B------:R-:W-:-:S04]  /*26b0*/  @!P1 IADD3 R162, P0, R26, R159, RZ ;  /* 0x0000009f1aa29210 */ /* 0x000fc80007f1e0ff */
[----:B------:R-:W-:Y:S02]  /*26c0*/  @!P1 LEA.HI.X.SX32 R159, R159, R158, 0x1, P0 ;  /* 0x0000009e9f9f9211 */ /* 0x000fe400000f0eff */
[----:B-1----:R-:W-:-:S04]  /*26d0*/  @!P1 LEA R154, P0, R162, c[0x0][0x198], 0x2 ;  /* 0x00006600a29a9a11 */ /* 0x002fc800078010ff */
[----:B------:R-:W-:Y:S02]  /*26e0*/  @!P1 LEA.HI.X R155, R162, c[0x0][0x19c], R159, 0x2, P0 ;  /* 0x00006700a29b9a11 */ /* 0x000fe400000f149f */
[----:B------:R-:W-:-:S03]  /*26f0*/  IADD3 R159, R163, c[0x0][0x1d4], RZ ;  /* 0x00007500a39f7a10 */ /* 0x000fc60007ffe0ff */
[----:B------:R1:W3:Y:S02]  /*2700*/  @!P1 LDG.E.64 R116, [R154.64] ;  /* 0x000000249a749981 */ /* 0x0002e4000c1e1b00 */
[----:B------:R-:W-:-:S05]  /*2710*/  @!P1 IMAD.SHL.U32 R163, R159, 0x4, RZ ;  /* 0x000000049fa39824 */ /* 0x000fca00078e00ff */
[----:B------:R-:W-:-:S04]  /*2720*/  @!P1 IADD3 R162, P0, R26, R163, RZ ;  /* 0x000000a31aa29210 */ /* 0x000fc80007f1e0ff */
[----:B------:R-:W-:Y:S02]  /*2730*/  @!P1 LEA.HI.X.SX32 R163, R163, R158, 0x1, P0 ;  /* 0x0000009ea3a39211 */ /* 0x000fe400000f0eff */
[----:B0-----:R-:W-:-:S04]  /*2740*/  @!P1 LEA R152, P0, R162, c[0x0][0x198], 0x2 ;  /* 0x00006600a2989a11 */ /* 0x001fc800078010ff */
[----:B------:R-:W-:Y:S02]  /*2750*/  @!P1 LEA.HI.X R153, R162, c[0x0][0x19c], R163, 0x2, P0 ;  /* 0x00006700a2999a11 */ /* 0x000fe400000f14a3 */
[----:B------:R-:W-:-:S03]  /*2760*/  @!P1 SHF.L.U32 R163, R161, 0x2, RZ ;  /* 0x00000002a1a39819 */ /* 0x000fc600000006ff */
[----:B------:R0:W3:Y:S01]  /*2770*/  @!P1 LDG.E.64 R118, [R152.64] ;  /* 0x0000002498769981 */ /* 0x0000e2000c1e1b00 */
[----:B------:R-:W-:-:S04]  /*2780*/  @!P1 IADD3 R162, P0, R26, R163, RZ ;  /* 0x000000a31aa29210 */ /* 0x000fc80007f1e0ff */
[----:B------:R-:W-:Y:S02]  /*2790*/  @!P1 LEA.HI.X.SX32 R163, R163, R158, 0x1, P0 ;  /* 0x0000009ea3a39211 */ /* 0x000fe400000f0eff */
[----:B-1----:R-:W-:-:S04]  /*27a0*/  @!P1 LEA R154, P0, R162, c[0x0][0x198], 0x2 ;  /* 0x00006600a29a9a11 */ /* 0x002fc800078010ff */
[----:B------:R-:W-:Y:S01]  /*27b0*/  @!P1 LEA.HI.X R155, R162, c[0x0][0x19c], R163, 0x2, P0 ;  /* 0x00006700a29b9a11 */ /* 0x000fe200000f14a3 */
[C-C-:B------:R-:W-:Y:S02]  /*27c0*/  IMAD R163, R160.reuse, 0x14, R161.reuse ;  /* 0x00000014a0a37824 */ /* 0x140fe400078e02a1 */
[----:B------:R-:W-:Y:S02]  /*27d0*/  IMAD R160, R160, 0x1a, R161 ;  /* 0x0000001aa0a07824 */ /* 0x000fe400078e02a1 */
[----:B------:R-:W-:Y:S01]  /*27e0*/  @!P1 IMAD.SHL.U32 R161, R163, 0x4, RZ ;  /* 0x00000004a3a19824 */ /* 0x000fe200078e00ff */
[----:B------:R1:W3:Y:S04]  /*27f0*/  @!P1 LDG.E.64 R120, [R154.64] ;  /* 0x000000249a789981 */ /* 0x0002e8000c1e1b00 */
[----:B------:R-:W-:-:S02]  /*2800*/  @!P1 IADD3 R162, P0, R26, R161, RZ ;  /* 0x000000a11aa29210 */ /* 0x000fc40007f1e0ff */
[----:B------:R-:W-:Y:S02]  /*2810*/  IADD3 R163, R163, c[0x0][0x1d4], RZ ;  /* 0x00007500a3a37a10 */ /* 0x000fe40007ffe0ff */
[----:B------:R-:W-:Y:S02]  /*2820*/  @!P1 LEA.HI.X.SX32 R161, R161, R158, 0x1, P0 ;  /* 0x0000009ea1a19211 */ /* 0x000fe400000f0eff */
[----:B0-----:R-:W-:-:S04]  /*2830*/  @!P1 LEA R152, P0, R162, c[0x0][0x198], 0x2 ;  /* 0x00006600a2989a11 */ /* 0x001fc800078010ff */
[----:B------:R-:W-:Y:S01]  /*2840*/  @!P1 LEA.HI.X R153, R162, c[0x0][0x19c], R161, 0x2, P0 ;  /* 0x00006700a2999a11 */ /* 0x000fe200000f14a1 */
[C---:B------:R-:W-:Y:S01]  /*2850*/  @!P1 IMAD.SHL.U32 R161, R163.reuse, 0x4, RZ ;  /* 0x00000004a3a19824 */ /* 0x040fe200078e00ff */
[----:B------:R-:W-:-:S03]  /*2860*/  IADD3 R163, R163, c[0x0][0x1d4], RZ ;  /* 0x00007500a3a37a10 */ /* 0x000fc60007ffe0ff */
[----:B------:R0:W4:Y:S01]  /*2870*/  @!P1 LDG.E.64 R122, [R152.64] ;  /* 0x00000024987a9981 */ /* 0x000122000c1e1b00 */
[----:B-1----:R-:W-:-:S04]  /*2880*/  @!P1 IADD3 R155, P0, R26, R161, RZ ;  /* 0x000000a11a9b9210 */ /* 0x002fc80007f1e0ff */
[----:B------:R-:W-:Y:S01]  /*2890*/  @!P1 LEA.HI.X.SX32 R162, R161, R158, 0x1, P0 ;  /* 0x0000009ea1a29211 */ /* 0x000fe200000f0eff */
[----:B------:R-:W-:Y:S01]  /*28a0*/  @!P1 IMAD.SHL.U32 R161, R163, 0x4, RZ ;  /* 0x00000004a3a19824 */ /* 0x000fe200078e00ff */
[----:B------:R-:W-:-:S04]  /*28b0*/  @!P1 LEA R154, P0, R155, c[0x0][0x198], 0x2 ;  /* 0x000066009b9a9a11 */ /* 0x000fc800078010ff */
[----:B------:R-:W-:Y:S02]  /*28c0*/  @!P1 LEA.HI.X R155, R155, c[0x0][0x19c], R162, 0x2, P0 ;  /* 0x000067009b9b9a11 */ /* 0x000fe400000f14a2 */
[----:B------:R-:W-:Y:S02]  /*28d0*/  @!P1 IADD3 R162, P0, R26, R161, RZ ;  /* 0x000000a11aa29210 */ /* 0x000fe40007f1e0ff */
[----:B------:R-:W-:Y:S01]  /*28e0*/  IADD3 R163, R163, c[0x0][0x1d4], RZ ;  /* 0x00007500a3a37a10 */ /* 0x000fe20007ffe0ff */
[----:B------:R1:W4:Y:S01]  /*28f0*/  @!P1 LDG.E.64 R124, [R154.64] ;  /* 0x000000249a7c9981 */ /* 0x000322000c1e1b00 */
[----:B------:R-:W-:Y:S02]  /*2900*/  @!P1 LEA.HI.X.SX32 R161, R161, R158, 0x1, P0 ;  /* 0x0000009ea1a19211 */ /* 0x000fe400000f0eff */
[----:B0-----:R-:W-:-:S04]  /*2910*/  @!P1 LEA R152, P0, R162, c[0x0][0x198], 0x2 ;  /* 0x00006600a2989a11 */ /* 0x001fc800078010ff */
[----:B------:R-:W-:Y:S02]  /*2920*/  @!P1 LEA.HI.X R153, R162, c[0x0][0x19c], R161, 0x2, P0 ;  /* 0x00006700a2999a11 */ /* 0x000fe400000f14a1 */
[----:B------:R-:W-:-:S03]  /*2930*/  @!P1 SHF.L.U32 R161, R163, 0x2, RZ ;  /* 0x00000002a3a19819 */ /* 0x000fc600000006ff */
[----:B------:R0:W4:Y:S01]  /*2940*/  @!P1 LDG.E.64 R126, [R152.64] ;  /* 0x00000024987e9981 */ /* 0x000122000c1e1b00 */
[----:B------:R-:W-:-:S04]  /*2950*/  @!P1 IADD3 R162, P0, R26, R161, RZ ;  /* 0x000000a11aa29210 */ /* 0x000fc80007f1e0ff */
[----:B------:R-:W-:Y:S02]  /*2960*/  @!P1 LEA.HI.X.SX32 R161, R161, R158, 0x1, P0 ;  /* 0x0000009ea1a19211 */ /* 0x000fe400000f0eff */
[----:B-1----:R-:W-:-:S04]  /*2970*/  @!P1 LEA R154, P0, R162, c[0x0][0x198], 0x2 ;  /* 0x00006600a29a9a11 */ /* 0x002fc800078010ff */
[----:B------:R-:W-:Y:S02]  /*2980*/  @!P1 LEA.HI.X R155, R162, c[0x0][0x19c], R161, 0x2, P0 ;  /* 0x00006700a29b9a11 */ /* 0x000fe400000f14a1 */
[----:B------:R-:W-:Y:S02]  /*2990*/  IADD3 R162, R163, c[0x0][0x1d4], RZ ;  /* 0x00007500a3a27a10 */ /* 0x000fe40007ffe0ff */
[----:B------:R-:W-:Y:S01]  /*29a0*/  IADD3 R165, R160, c[0x0][0x1d4], RZ ;  /* 0x00007500a0a57a10 */ /* 0x000fe20007ffe0ff */
[----:B------:R1:W4:Y:S02]  /*29b0*/  @!P1 LDG.E.64 R128, [R154.64] ;  /* 0x000000249a809981 */ /* 0x000324000c1e1b00 */
[----:B------:R-:W-:-:S05]  /*29c0*/  @!P1 IMAD.SHL.U32 R161, R162, 0x4, RZ ;  /* 0x00000004a2a19824 */ /* 0x000fca00078e00ff */
[----:B------:R-:W-:-:S04]  /*29d0*/  @!P1 IADD3 R163, P0, R26, R161, RZ ;  /* 0x000000a11aa39210 */ /* 0x000fc80007f1e0ff */
[----:B------:R-:W-:Y:S01]  /*29e0*/  @!P1 LEA.HI.X.SX32 R164, R161, R158, 0x1, P0 ;  /* 0x0000009ea1a49211 */ /* 0x000fe200000f0eff */
[----:B------:R-:W-:Y:S01]  /*29f0*/  @!P1 IMAD.SHL.U32 R161, R160, 0x4, RZ ;  /* 0x00000004a0a19824 */ /* 0x000fe200078e00ff */
[----:B0-----:R-:W-:-:S04]  /*2a00*/  @!P1 LEA R152, P0, R163, c[0x0][0x198], 0x2 ;  /* 0x00006600a3989a11 */ /* 0x001fc800078010ff */
[----:B------:R-:W-:Y:S02]  /*2a10*/  @!P1 LEA.HI.X R153, R163, c[0x0][0x19c], R164, 0x2, P0 ;  /* 0x00006700a3999a11 */ /* 0x000fe400000f14a4 */
[----:B------:R-:W-:-:S03]  /*2a20*/  @!P1 IADD3 R163, P0, R26, R161, RZ ;  /* 0x000000a11aa39210 */ /* 0x000fc60007f1e0ff */
[----:B------:R0:W4:Y:S01]  /*2a30*/  @!P1 LDG.E.64 R130, [R152.64] ;  /* 0x0000002498829981 */ /* 0x000122000c1e1b00 */
[----:B------:R-:W-:Y:S01]  /*2a40*/  @!P1 LEA.HI.X.SX32 R164, R161, R158, 0x1, P0 ;  /* 0x0000009ea1a49211 */ /* 0x000fe200000f0eff */
[----:B------:R-:W-:Y:S01]  /*2a50*/  @!P1 IMAD.SHL.U32 R161, R165, 0x4, RZ ;  /* 0x00000004a5a19824 */ /* 0x000fe200078e00ff */
[----:B-1----:R-:W-:-:S04]  /*2a60*/  @!P1 LEA R154, P0, R163, c[0x0][0x198], 0x2 ;  /* 0x00006600a39a9a11 */ /* 0x002fc800078010ff */
[----:B------:R-:W-:Y:S02]  /*2a70*/  @!P1 LEA.HI.X R155, R163, c[0x0][0x19c], R164, 0x2, P0 ;  /* 0x00006700a39b9a11 */ /* 0x000fe400000f14a4 */
[----:B------:R-:W-:Y:S02]  /*2a80*/  @!P1 IADD3 R163, P0, R26, R161, RZ ;  /* 0x000000a11aa39210 */ /* 0x000fe40007f1e0ff */
[----:B------:R-:W-:Y:S01]  /*2a90*/  IADD3 R165, R165, c[0x0][0x1d4], RZ ;  /* 0x00007500a5a57a10 */ /* 0x000fe20007ffe0ff */
[----:B------:R1:W4:Y:S01]  /*2aa0*/  @!P1 LDG.E.64 R132, [R154.64] ;  /* 0x000000249a849981 */ /* 0x000322000c1e1b00 */
[----:B------:R-:W-:Y:S02]  /*2ab0*/  @!P1 LEA.HI.X.SX32 R164, R161, R158, 0x1, P0 ;  /* 0x0000009ea1a49211 */ /* 0x000fe400000f0eff */
[----:B------:R-:W-:Y:S02]  /*2ac0*/  @!P1 LEA R160, P0, R163, c[0x0][0x198], 0x2 ;  /* 0x00006600a3a09a11 */ /* 0x000fe400078010ff */
[----:B0-----:R-:W-:-:S02]  /*2ad0*/  @!P1 SHF.L.U32 R153, R165, 0x2, RZ ;  /* 0x00000002a5999819 */ /* 0x001fc400000006ff */
[----:B------:R-:W-:Y:S02]  /*2ae0*/  @!P1 LEA.HI.X R161, R163, c[0x0][0x19c], R164, 0x2, P0 ;  /* 0x00006700a3a19a11 */ /* 0x000fe400000f14a4 */
[----:B------:R-:W-:Y:S02]  /*2af0*/  @!P1 IADD3 R163, P0, R26, R153, RZ ;  /* 0x000000991aa39210 */ /* 0x000fe40007f1e0ff */
[----:B------:R-:W-:Y:S01]  /*2b00*/  IADD3 R159, R159, c[0x0][0x1d4], RZ ;  /* 0x000075009f9f7a10 */ /* 0x000fe20007ffe0ff */
[----:B------:R0:W4:Y:S01]  /*2b10*/  @!P1 LDG.E.64 R134, [R160.64] ;  /* 0x00000024a0869981 */ /* 0x000122000c1e1b00 */
[----:B-1----:R-:W-:Y:S02]  /*2b20*/  @!P1 LEA.HI.X.SX32 R154, R153, R158, 0x1, P0 ;  /* 0x0000009e999a9211 */ /* 0x002fe400000f0eff */
[----:B------:R-:W-:-:S04]  /*2b30*/  @!P1 LEA R152, P0, R163, c[0x0][0x198], 0x2 ;  /* 0x00006600a3989a11 */ /* 0x000fc800078010ff */
[----:B------:R-:W-:Y:S02]  /*2b40*/  @!P1 LEA.HI.X R153, R163, c[0x0][0x19c], R154, 0x2, P0 ;  /* 0x00006700a3999a11 */ /* 0x000fe400000f149a */
[----:B------:R-:W-:Y:S02]  /*2b50*/  IADD3 R163, R165, c[0x0][0x1d4], RZ ;  /* 0x00007500a5a37a10 */ /* 0x000fe40007ffe0ff */
[----:B------:R-:W-:Y:S01]  /*2b60*/  ISETP.NE.U32.AND P0, PT, RZ, c[0x0][0x200], PT ;  /* 0x00008000ff007a0c */ /* 0x000fe20003f05070 */
[----:B------:R-:W-:Y:S01]  /*2b70*/  @!P1 IMAD.SHL.U32 R159, R159, 0x4, RZ ;  /* 0x000000049f9f9824 */ /* 0x000fe200078e00ff */
[----:B------:R1:W4:Y:S01]  /*2b80*/  @!P1 LDG.E.64 R136, [R152.64] ;  /* 0x0000002498889981 */ /* 0x000322000c1e1b00 */
[----:B------:R-:W-:-:S05]  /*2b90*/  @!P1 IMAD.SHL.U32 R155, R163, 0x4, RZ ;  /* 0x00000004a39b9824 */ /* 0x000fca00078e00ff */
[----:B0-----:R-:W-:-:S04]  /*2ba0*/  @!P1 IADD3 R160, P2, R26, R155, RZ ;  /* 0x0000009b1aa09210 */ /* 0x001fc80007f5e0ff */
[-C--:B------:R-:W-:Y:S02]  /*2bb0*/  @!P1 LEA.HI.X.SX32 R155, R155, R158.reuse, 0x1, P2 ;  /* 0x0000009e9b9b9211 */ /* 0x080fe400010f0eff */
[C---:B------:R-:W-:Y:S02]  /*2bc0*/  @!P1 LEA R154, P2, R160.reuse, c[0x0][0x198], 0x2 ;  /* 0x00006600a09a9a11 */ /* 0x040fe400078410ff */
[----:B------:R-:W-:Y:S02]  /*2bd0*/  ISETP.NE.AND.EX P0, PT, RZ, c[0x0][0x204], PT, P0 ;  /* 0x00008100ff007a0c */ /* 0x000fe40003f05300 */
[----:B------:R-:W-:Y:S02]  /*2be0*/  @!P1 LEA.HI.X R155, R160, c[0x0][0x19c], R155, 0x2, P2 ;  /* 0x00006700a09b9a11 */ /* 0x000fe400010f149b */
[----:B------:R-:W-:Y:S02]  /*2bf0*/  @!P1 IADD3 R151, P2, R26, R159, RZ ;  /* 0x0000009f1a979210 */ /* 0x000fe40007f5e0ff */
[----:B------:R-:W-:Y:S01]  /*2c00*/  IADD3 R163, R163, c[0x0][0x1d4], RZ ;  /* 0x00007500a3a37a10 */ /* 0x000fe20007ffe0ff */
[----:B------:R0:W4:Y:S01]  /*2c10*/  @!P1 LDG.E.64 R140, [R154.64] ;  /* 0x000000249a8c9981 */ /* 0x000122000c1e1b00 */
[----:B-1----:R-:W-:-:S02]  /*2c20*/  @!P1 LEA.HI.X.SX32 R152, R159, R158, 0x1, P2 ;  /* 0x0000009e9f989211 */ /* 0x002fc400010f0eff */
[----:B------:R-:W-:Y:S01]  /*2c30*/  @!P1 LEA R150, P2, R151, c[0x0][0x198], 0x2 ;  /* 0x0000660097969a11 */ /* 0x000fe200078410ff */
[----:B------:R-:W-:Y:S02]  /*2c40*/  @!P1 IMAD.SHL.U32 R161, R163, 0x4, RZ ;  /* 0x00000004a3a19824 */ /* 0x000fe400078e00ff */
[----:B------:R-:W-:Y:S02]  /*2c50*/  @P0 SHF.R.S32.HI R153, RZ, 0x1f, R157 ;  /* 0x0000001fff990819 */ /* 0x000fe4000001149d */
[----:B------:R-:W-:Y:S02]  /*2c60*/  @!P1 LEA.HI.X R151, R151, c[0x0][0x19c], R152, 0x2, P2 ;  /* 0x0000670097979a11 */ /* 0x000fe400010f1498 */
[----:B------:R-:W-:Y:S02]  /*2c70*/  @P0 IADD3 R152, P2, P3, R157, c[0x0][0x200], R19 ;  /* 0x000080009d980a10 */ /* 0x000fe40007b5e013 */
[----:B------:R-:W-:Y:S01]  /*2c80*/  IADD3 R165, R162, c[0x0][0x1d4], RZ ;  /* 0x00007500a2a57a10 */ /* 0x000fe20007ffe0ff */
[----:B------:R1:W4:Y:S01]  /*2c90*/  @!P1 LDG.E.64 R142, [R150.64] ;  /* 0x00000024968e9981 */ /* 0x000322000c1e1b00 */
[----:B------:R-:W-:-:S02]  /*2ca0*/  @P0 IADD3.X R153, R153, c[0x0][0x204], R24, P2, P3 ;  /* 0x0000810099990a10 */ /* 0x000fc400017e6418 */
[----:B------:R-:W-:Y:S02]  /*2cb0*/  @!P1 IADD3 R162, P2, R26, R161, RZ ;  /* 0x000000a11aa29210 */ /* 0x000fe40007f5e0ff */
[----:B------:R-:W-:Y:S01]  /*2cc0*/  @!P1 SHF.L.U32 R165, R165, 0x2, RZ ;  /* 0x00000002a5a59819 */ /* 0x000fe200000006ff */
[----:B------:R0:W4:Y:S01]  /*2cd0*/  @P0 LDG.E.U8 R159, [R152.64] ;  /* 0x00000024989f0981 */ /* 0x000122000c1e1100 */
[----:B------:R-:W-:Y:S02]  /*2ce0*/  @!P1 LEA.HI.X.SX32 R161, R161, R158, 0x1, P2 ;  /* 0x0000009ea1a19211 */ /* 0x000fe400010f0eff */
[----:B------:R-:W-:-:S04]  /*2cf0*/  @!P1 LEA R160, P2, R162, c[0x0][0x198], 0x2 ;  /* 0x00006600a2a09a11 */ /* 0x000fc800078410ff */
[----:B------:R-:W-:Y:S02]  /*2d00*/  @!P1 LEA.HI.X R161, R162, c[0x0][0x19c], R161, 0x2, P2 ;  /* 0x00006700a2a19a11 */ /* 0x000fe400010f14a1 */
[----:B0-----:R-:W-:Y:S02]  /*2d10*/  @!P1 IADD3 R152, P2, R26, R165, RZ ;  /* 0x000000a51a989210 */ /* 0x001fe40007f5e0ff */
[----:B------:R-:W-:Y:S01]  /*2d20*/  IADD3 R153, R163, c[0x0][0x1d4], RZ ;  /* 0x00007500a3997a10 */ /* 0x000fe20007ffe0ff */
[----:B------:R-:W4:Y:S01]  /*2d30*/  @!P1 LDG.E.64 R144, [R160.64] ;  /* 0x00000024a0909981 */ /* 0x000f22000c1e1b00 */
[----:B------:R-:W-:Y:S02]  /*2d40*/  @!P1 LEA.HI.X.SX32 R165, R165, R158, 0x1, P2 ;  /* 0x0000009ea5a59211 */ /* 0x000fe400010f0eff */
[----:B-1----:R-:W-:-:S04]  /*2d50*/  @!P1 LEA R150, P2, R152, c[0x0][0x198], 0x2 ;  /* 0x0000660098969a11 */ /* 0x002fc800078410ff */
[----:B------:R-:W-:-:S05]  /*2d60*/  @!P1 LEA.HI.X R151, R152, c[0x0][0x19c], R165, 0x2, P2 ;  /* 0x0000670098979a11 */ /* 0x000fca00010f14a5 */
[----:B------:R-:W4:Y:S01]  /*2d70*/  @!P1 LDG.E.64 R146, [R150.64] ;  /* 0x0000002496929981 */ /* 0x000f22000c1e1b00 */
[----:B------:R-:W-:-:S05]  /*2d80*/  @!P1 IMAD.SHL.U32 R153, R153, 0x4, RZ ;  /* 0x0000000499999824 */ /* 0x000fca00078e00ff */
[----:B------:R-:W-:-:S04]  /*2d90*/  @!P1 IADD3 R154, P2, R26, R153, RZ ;  /* 0x000000991a9a9210 */ /* 0x000fc80007f5e0ff */
[----:B------:R-:W-:Y:S02]  /*2da0*/  @!P1 LEA.HI.X.SX32 R153, R153, R158, 0x1, P2 ;  /* 0x0000009e99999211 */ /* 0x000fe400010f0eff */
[----:B------:R-:W-:-:S04]  /*2db0*/  @!P1 LEA R152, P2, R154, c[0x0][0x198], 0x2 ;  /* 0x000066009a989a11 */ /* 0x000fc800078410ff */
[----:B------:R-:W-:-:S05]  /*2dc0*/  @!P1 LEA.HI.X R153, R154, c[0x0][0x19c], R153, 0x2, P2 ;  /* 0x000067009a999a11 */ /* 0x000fca00010f1499 */
[----:B------:R-:W4:Y:S01]  /*2dd0*/  @!P1 LDG.E.64 R148, [R152.64] ;  /* 0x0000002498949981 */ /* 0x000f22000c1e1b00 */
[----:B--2---:R-:W-:Y:S02]  /*2de0*/  FMUL.FTZ R155, R8, R86 ;  /* 0x00000056089b7220 */ /* 0x004fe40000410000 */
[----:B------:R-:W-:Y:S02]  /*2df0*/  FMUL.FTZ R154, R9, R87 ;  /* 0x00000057099a7220 */ /* 0x000fe40000410000 */
[----:B---3--:R-:W-:Y:S02]  /*2e00*/  FFMA.FTZ R155, R6, R120, R155 ;  /* 0x00000078069b7223 */ /* 0x008fe4000001009b */
[----:B------:R-:W-:Y:S02]  /*2e10*/  FFMA.FTZ R154, R7, R121, R154 ;  /* 0x00000079079a7223 */ /* 0x000fe4000001009a */
[----:B----4-:R-:W-:Y:S02]  /*2e20*/  FFMA.FTZ R155, R10, R88, R155 ;  /* 0x000000580a9b7223 */ /* 0x010fe4000001009b */
        /* <DEDUP_REMOVED lines=58> */
[----:B------:R-:W-:Y:S01]  /*31d0*/  FFMA.FTZ R154, R83, R149, R154 ;  /* 0x00000095539a7223 */ /* 0x000fe2000001009a */
[----:B------:R-:W-:-:S03]  /*31e0*/  ISETP.NE.AND P0, PT, R159, RZ, P0 ;  /* 0x000000ff9f00720c */ /* 0x000fc60000705270 */
[----:B------:R-:W-:Y:S01]  /*31f0*/  FADD.FTZ R155, R155, R154 ;  /* 0x0000009a9b9b7221 */ /* 0x000fe20000010000 */
[----:B------:R-:W-:Y:S07]  /*3200*/  BRA.DIV ~URZ, `(.L_x_2549) ;  /* 0x000030427f007947 */ /* 0x000fee000b800000 */
[----:B------:R0:W1:Y:S02]  /*3210*/  SHFL.BFLY PT, R152, R155, 0x1, 0x1f ;  /* 0x0c201f009b987f89 */ /* 0x00006400000e0000 */
.L_x_2594:
        /* <DEDUP_REMOVED lines=24> */
.L_x_2551:
[----:B------:R-:W-:Y:S05]  /*33a0*/  BSYNC B1 ;  /* 0x0000000000017941 */ /* 0x000fea0003800000 */
.L_x_2550:
[----:B------:R-:W-:-:S04]  /*33b0*/  IADD3 R157, R157, 0x40, RZ ;  /* 0x000000409d9d7810 */ /* 0x000fc80007ffe0ff */
[----:B------:R-:W-:-:S13]  /*33c0*/  ISETP.GE.AND P0, PT, R157, R4, PT ;  /* 0x000000049d00720c */ /* 0x000fda0003f06270 */
[----:B0----5:R-:W-:Y:S01]  /*33d0*/  @P0 CALL.REL.NOINC `(.L_x_2548) ;  /* 0x0000001000000944 */ /* 0x021fe20003c00000 */
[----:B------:R-:W-:Y:S05]  /*33e0*/  BRA `(.L_x_2552) ;  /* 0xffffea3000007947 */ /* 0x000fea000383ffff */
.L_x_2548:
[----:B------:R-:W-:Y:S05]  /*33f0*/  BSYNC B0 ;  /* 0x0000000000007941 */ /* 0x000fea0003800000 */
.L_x_2547:
[----:B------:R-:W-:Y:S05]  /*3400*/  BRA.DIV ~URZ, `(.L_x_2553) ;  /* 0x00002ea27f007947 */ /* 0x000fea000b800000 */
[----:B------:R3:W4:Y:S02]  /*3410*/  SHFL.BFLY PT, R152, R3, 0x10, 0x1f ;  /* 0x0e001f0003987f89 */ /* 0x00072400000e0000 */
.L_x_2595:
        /* <DEDUP_REMOVED lines=8> */
.L_x_2596:
        /* <DEDUP_REMOVED lines=25> */
[----:B------:R-:W-:Y:S01]  /*3630*/  IMAD.MOV.U32 R4, RZ, RZ, R11 ;  /* 0x000000ffff047224 */ /* 0x000fe200078e000b */
[----:B------:R-:W-:Y:S02]  /*3640*/  MOV R8, RZ ;  /* 0x000000ff00087202 */ /* 0x000fe40000000f00 */
[----:B------:R-:W-:-:S07]  /*3650*/  ISETP.NE.AND.EX P0, PT, RZ, c[0x0][0x204], PT, P0 ;  /* 0x00008100ff007a0c */ /* 0x000fce0003f05300 */
.L_x_2560:
        /* <DEDUP_REMOVED lines=11> */
.L_x_2558:
[----:B------:R-:W0:Y:S02]  /*3710*/  LDS R6, [R12] ;  /* 0x000000000c067984 */ /* 0x000e240000000800 */
[----:B0--3--:R-:W-:-:S04]  /*3720*/  FADD.FTZ R6, -R13, R6 ;  /* 0x000000060d067221 */ /* 0x009fc80000010100 */
[----:B------:R-:W-:-:S04]  /*3730*/  FMUL.FTZ R6, R6, 1.4426950216293334961 ;  /* 0x3fb8aa3b06067820 */ /* 0x000fc80000410000 */
[----:B------:R0:W3:Y:S03]  /*3740*/  MUFU.EX2 R9, R6 ;  /* 0x0000000600097308 */ /* 0x0000e60000000800 */
.L_x_2559:
[----:B------:R-:W-:Y:S05]  /*3750*/  BSYNC B1 ;  /* 0x0000000000017941 */ /* 0x000fea0003800000 */
.L_x_2557:
[----:B---3--:R3:W-:Y:S01]  /*3760*/  STS [R12], R9 ;  /* 0x000000090c007388 */ /* 0x0087e20000000800 */
[----:B------:R-:W-:Y:S01]  /*3770*/  IADD3 R4, R4, 0x80, RZ ;  /* 0x0000008004047810 */ /* 0x000fe20007ffe0ff */
[----:B------:R-:W-:-:S03]  /*3780*/  FADD.FTZ R8, R9, R8 ;  /* 0x0000000809087221 */ /* 0x000fc60000010000 */
[----:B------:R-:W-:-:S13]  /*3790*/  ISETP.GT.AND P2, PT, R4, R16, PT ;  /* 0x000000100400720c */ /* 0x000fda0003f44270 */
[----:B---3--:R-:W-:Y:S05]  /*37a0*/  @!P2 BRA `(.L_x_2560) ;  /* 0xfffffeb00000a947 */ /* 0x008fea000383ffff */
.L_x_2556:
[----:B------:R-:W-:Y:S05]  /*37b0*/  BSYNC B0 ;  /* 0x0000000000007941 */ /* 0x000fea0003800000 */
.L_x_2555:
        /* <DEDUP_REMOVED lines=36> */
.L_x_2563:
        /* <DEDUP_REMOVED lines=13> */
.L_x_2562:
[----:B------:R-:W-:Y:S05]  /*3ad0*/  BSYNC B0 ;  /* 0x0000000000007941 */ /* 0x000fea0003800000 */
.L_x_2561:
[----:B0-----:R-:W-:Y:S01]  /*3ae0*/  SHF.R.S32.HI R7, RZ, 0x1f, R16 ;  /* 0x0000001fff077819 */ /* 0x001fe20000011410 */
[----:B------:R-:W-:Y:S01]  /*3af0*/  CS2R R8, SRZ ;  /* 0x0000000000087805 */ /* 0x000fe2000001ff00 */
[----:B------:R-:W-:-:S02]  /*3b00*/  ISETP.NE.U32.AND P0, PT, RZ, c[0x0][0x190], PT ;  /* 0x00006400ff007a0c */ /* 0x000fc40003f05070 */
[----:B------:R-:W-:Y:S02]  /*3b10*/  LEA.HI R7, R7, R16, RZ, 0x2 ;  /* 0x0000001007077211 */ /* 0x000fe400078f10ff */
[----:B------:R-:W-:Y:S02]  /*3b20*/  SHF.R.S32.HI R12, RZ, 0x5, R3 ;  /* 0x00000005ff0c7819 */ /* 0x000fe40000011403 */
[----:B------:R-:W-:Y:S02]  /*3b30*/  LOP3.LUT R7, R7, 0xfffffffc, RZ, 0xc0, !PT ;  /* 0xfffffffc07077812 */ /* 0x000fe400078ec0ff */
[----:B------:R-:W-:Y:S02]  /*3b40*/  ISETP.NE.AND.EX P0, PT, RZ, c[0x0][0x194], PT, P0 ;  /* 0x00006500ff007a0c */ /* 0x000fe40003f05300 */
[----:B------:R-:W-:Y:S01]  /*3b50*/  SHF.L.U32 R3, R10, 0x2, RZ ;  /* 0x000000020a037819 */ /* 0x000fe200000006ff */
[----:B------:R-:W-:Y:S01]  /*3b60*/  IMAD.IADD R7, R16, 0x1, -R7 ;  /* 0x0000000110077824 */ /* 0x000fe200078e0a07 */
[----:B------:R-:W-:-:S04]  /*3b70*/  CS2R R10, SRZ ;  /* 0x00000000000a7805 */ /* 0x000fc8000001ff00 */
[----:B------:R-:W-:-:S13]  /*3b80*/  ISETP.NE.OR P0, PT, R12, R7, !P0 ;  /* 0x000000070c00720c */ /* 0x000fda0004705670 */
[----:B------:R-:W0:Y:S01]  /*3b90*/  @!P0 S2R R20, SR_CTAID.X ;  /* 0x0000000000148919 */ /* 0x000e220000002500 */
[----:B------:R-:W-:Y:S01]  /*3ba0*/  @!P0 IMAD.MOV.U32 R21, RZ, RZ, 0x4 ;  /* 0x00000004ff158424 */ /* 0x000fe200078e00ff */
[----:B------:R-:W-:Y:S01]  /*3bb0*/  IMNMX R24, R16, c[0x0][0x1d4], PT ;  /* 0x0000750010187a17 */ /* 0x000fe20003800200 */
[----:B------:R-:W-:Y:S02]  /*3bc0*/  IMAD.IADD R13, R27, 0x1, R12 ;  /* 0x000000011b0d7824 */ /* 0x000fe400078e020c */
[----:B0-----:R-:W-:-:S04]  /*3bd0*/  @!P0 IMAD R20, R20, 0x80, R3 ;  /* 0x0000008014148824 */ /* 0x001fc800078e0203 */
[----:B------:R-:W-:-:S05]  /*3be0*/  @!P0 IMAD.WIDE R20, R20, R21, c[0x0][0x190] ;  /* 0x0000640014148625 */ /* 0x000fca00078e0215 */
[----:B------:R0:W5:Y:S04]  /*3bf0*/  @!P0 LDG.E.128 R8, [R20.64] ;  /* 0x0000002414088981 */ /* 0x000168000c1e1d00 */
[----:B------:R-:W-:Y:S01]  /*3c00*/  BAR.SYNC.DEFER_BLOCKING 0x0 ;  /* 0x0000000000007b1d */ /* 0x000fe20000010000 */
[----:B------:R-:W-:Y:S01]  /*3c10*/  ISETP.GE.AND P0, PT, R13, R24, PT ;  /* 0x000000180d00720c */ /* 0x000fe20003f06270 */
[----:B---3--:R-:W-:Y:S01]  /*3c20*/  IMAD R14, R5, c[0x0][0x1d4], R3 ;  /* 0x00007500050e7a24 */ /* 0x008fe200078e0203 */
[----:B------:R-:W-:Y:S01]  /*3c30*/  ISETP.NE.AND P1, PT, R12, R7, PT ;  /* 0x000000070c00720c */ /* 0x000fe20003f25270 */
[----:B------:R-:W-:Y:S01]  /*3c40*/  IMAD R18, R18, c[0x0][0x1d4], RZ ;  /* 0x0000750012127a24 */ /* 0x000fe200078e02ff */
[----:B------:R-:W-:Y:S01]  /*3c50*/  CS2R R6, SRZ ;  /* 0x0000000000067805 */ /* 0x000fe2000001ff00 */
[----:B------:R-:W-:Y:S01]  /*3c60*/  BSSY B0, `(.L_x_2564) ;  /* 0x00000f4000007945 */ /* 0x000fe20003800000 */
[----:B------:R-:W-:Y:S01]  /*3c70*/  CS2R R4, SRZ ;  /* 0x0000000000047805 */ /* 0x000fe2000001ff00 */
[----:B------:R-:W-:-:S06]  /*3c80*/  SHF.R.S32.HI R15, RZ, 0x1f, R14 ;  /* 0x0000001fff0f7819 */ /* 0x000fcc000001140e */
        /* <DEDUP_REMOVED lines=12> */
[----:B------:R-:W-:Y:S01]  /*3d50*/  IMAD.SHL.U32 R4, R13, 0x80, RZ ;  /* 0x000000800d047824 */ /* 0x000fe200078e00ff */
[----:B------:R-:W-:Y:S01]  /*3d60*/  LEA R26, R12, 0x220, 0x2 ;  /* 0x000002200c1a7811 */ /* 0x000fe200078e10ff */
[----:B------:R-:W-:-:S03]  /*3d70*/  IMAD.MOV.U32 R19, RZ, RZ, R13 ;  /* 0x000000ffff137224 */ /* 0x000fc600078e000d */
[----:B------:R-:W-:-:S04]  /*3d80*/  IADD3 R21, P0, R14, R4, RZ ;  /* 0x000000040e157210 */ /* 0x000fc80007f1e0ff */
[----:B------:R-:W-:Y:S02]  /*3d90*/  LEA.HI.X.SX32 R4, R4, R15, 0x1, P0 ;  /* 0x0000000f04047211 */ /* 0x000fe400000f0eff */
[----:B------:R-:W-:-:S04]  /*3da0*/  LEA R20, P0, R21, c[0x0][0x1a0], 0x2 ;  /* 0x0000680015147a11 */ /* 0x000fc800078010ff */
[----:B------:R-:W-:Y:S01]  /*3db0*/  LEA.HI.X R21, R21, c[0x0][0x1a4], R4, 0x2, P0 ;  /* 0x0000690015157a11 */ /* 0x000fe200000f1404 */
[----:B------:R-:W-:-:S04]  /*3dc0*/  HFMA2.MMA R4, -RZ, RZ, 0, 0 ;  /* 0x00000000ff047435 */ /* 0x000fc800000001ff */
.L_x_2568:
[----:B-1----:R0:W3:Y:S01]  /*3dd0*/  LDG.E.128 R32, [R20.64] ;  /* 0x0000002414207981 */ /* 0x0020e2000c1e1d00 */
[----:B------:R-:W-:Y:S02]  /*3de0*/  IADD3 R17, R17, -0x1, RZ ;  /* 0xffffffff11117810 */ /* 0x000fe40007ffe0ff */
[----:B------:R-:W-:Y:S01]  /*3df0*/  IADD3 R19, R19, 0x4, RZ ;  /* 0x0000000413137810 */ /* 0x000fe20007ffe0ff */
[----:B------:R1:W3:Y:S01]  /*3e00*/  LDS R28, [R26] ;  /* 0x000000001a1c7984 */ /* 0x0002e20000000800 */
[----:B------:R-:W-:Y:S02]  /*3e10*/  ISETP.NE.AND P0, PT, R17, RZ, PT ;  /* 0x000000ff1100720c */ /* 0x000fe40003f05270 */
[----:B0-----:R-:W-:Y:S02]  /*3e20*/  IADD3 R20, P3, R20, 0x800, RZ ;  /* 0x0000080014147810 */ /* 0x001fe40007f7e0ff */
[----:B-1----:R-:W-:-:S03]  /*3e30*/  IADD3 R26, R26, 0x10, RZ ;  /* 0x000000101a1a7810 */ /* 0x002fc60007ffe0ff */
[----:B------:R-:W-:Y:S02]  /*3e40*/  IMAD.X R21, RZ, RZ, R21, P3 ;  /* 0x000000ffff157224 */ /* 0x000fe400018e0615 */
[-C--:B---3--:R-:W-:Y:S02]  /*3e50*/  FFMA.FTZ R4, R32, R28.reuse, R4 ;  /* 0x0000001c20047223 */ /* 0x088fe40000010004 */
[-C--:B------:R-:W-:Y:S02]  /*3e60*/  FFMA.FTZ R5, R33, R28.reuse, R5 ;  /* 0x0000001c21057223 */ /* 0x080fe40000010005 */
[-C--:B------:R-:W-:Y:S02]  /*3e70*/  FFMA.FTZ R6, R34, R28.reuse, R6 ;  /* 0x0000001c22067223 */ /* 0x080fe40000010006 */
[----:B------:R-:W-:Y:S01]  /*3e80*/  FFMA.FTZ R7, R35, R28, R7 ;  /* 0x0000001c23077223 */ /* 0x000fe20000010007 */
[----:B------:R-:W-:Y:S05]  /*3e90*/  @P0 BRA `(.L_x_2568) ;  /* 0xffffff3000000947 */ /* 0x000fea000383ffff */
.L_x_2567:
[----:B------:R-:W-:Y:S05]  /*3ea0*/  BSYNC B1 ;  /* 0x0000000000017941 */ /* 0x000fea0003800000 */
.L_x_2566:
[----:B------:R-:W-:Y:S05]  /*3eb0*/  @!P2 BRA `(.L_x_2565) ;  /* 0x00000ce00000a947 */ /* 0x000fea0003800000 */
[----:B-----5:R-:W-:Y:S01]  /*3ec0*/  IMAD.IADD R29, R24, 0x1, -R19 ;  /* 0x00000001181d7824 */ /* 0x020fe200078e0a13 */
[C---:B------:R-:W-:Y:S01]  /*3ed0*/  LEA R26, R19.reuse, 0x20, 0x2 ;  /* 0x00000020131a7811 */ /* 0x040fe200078e10ff */
[----:B------:R-:W-:Y:S01]  /*3ee0*/  IMAD.SHL.U32 R17, R19, 0x80, RZ ;  /* 0x0000008013117824 */ /* 0x000fe200078e00ff */
[----:B------:R-:W-:Y:S02]  /*3ef0*/  BSSY B1, `(.L_x_2569) ;  /* 0x0000074000017945 */ /* 0x000fe40003800000 */
[----:B------:R-:W-:Y:S01]  /*3f00*/  ISETP.GT.AND P2, PT, R29, 0x30, PT ;  /* 0x000000301d00780c */ /* 0x000fe20003f44270 */
[----:B------:R-:W-:Y:S01]  /*3f10*/  IMAD R26, R27, -0x4, R26 ;  /* 0xfffffffc1b1a7824 */ /* 0x000fe200078e021a */
[----:B------:R-:W-:-:S04]  /*3f20*/  IADD3 R21, P0, R14, R17, RZ ;  /* 0x000000110e157210 */ /* 0x000fc80007f1e0ff */
[----:B------:R-:W-:Y:S02]  /*3f30*/  LEA.HI.X.SX32 R28, R17, R15, 0x1, P0 ;  /* 0x0000000f111c7211 */ /* 0x000fe400000f0eff */
[C---:B------:R-:W-:Y:S02]  /*3f40*/  LEA R20, P0, R21.reuse, c[0x0][0x1a0], 0x2 ;  /* 0x0000680015147a11 */ /* 0x040fe400078010ff */
[----:B------:R-:W-:Y:S02]  /*3f50*/  IADD3 R17, R26, 0x220, RZ ;  /* 0x000002201a117810 */ /* 0x000fe40007ffe0ff */
[----:B------:R-:W-:Y:S02]  /*3f60*/  LEA.HI.X R21, R21, c[0x0][0x1a4], R28, 0x2, P0 ;  /* 0x0000690015157a11 */ /* 0x000fe400000f141c */
[----:B------:R-:W-:Y:S01]  /*3f70*/  PLOP3.LUT P0, PT, PT, PT, PT, 0x80, 0x0 ;  /* 0x000000000000781c */ /* 0x000fe20003f0f070 */
[----:B------:R-:W-:Y:S07]  /*3f80*/  @!P2 BRA `(.L_x_2570) ;  /* 0x000006a00000a947 */ /* 0x000fee0003800000 */
[----:B------:R-:W-:Y:S02]  /*3f90*/  PLOP3.LUT P0, PT, PT, PT, PT, 0x8, 0x0 ;  /* 0x000000000000781c */ /* 0x000fe40003f0e170 */
[----:B------:R-:W-:-:S03]  /*3fa0*/  IADD3 R26, R24, -0x30, RZ ;  /* 0xffffffd0181a7810 */ /* 0x000fc60007ffe0ff */
.L_x_2571:
[----:B------:R0:W3:Y:S04]  /*3fb0*/  LDG.E.128 R92, [R20.64] ;  /* 0x00000024145c7981 */ /* 0x0000e8000c1e1d00 */
[----:B------:R0:W4:Y:S04]  /*3fc0*/  LDG.E.128 R88, [R20.64+0x800] ;  /* 0x0008002414587981 */ /* 0x000128000c1e1d00 */
[----:B------:R0:W5:Y:S04]  /*3fd0*/  LDG.E.128 R84, [R20.64+0x1000] ;  /* 0x0010002414547981 */ /* 0x000168000c1e1d00 */
        /* <DEDUP_REMOVED lines=12> */
[----:B-1----:R0:W2:Y:S01]  /*40a0*/  LDG.E.128 R32, [R20.64+0x7800] ;  /* 0x0078002414207981 */ /* 0x0020a2000c1e1d00 */
[----:B------:R-:W-:-:S02]  /*40b0*/  IADD3 R28, P2, R20, 0x8000, RZ ;  /* 0x00008000141c7810 */ /* 0x000fc40007f5e0ff */
[----:B------:R-:W-:Y:S01]  /*40c0*/  IADD3 R19, R19, 0x40, RZ ;  /* 0x0000004013137810 */ /* 0x000fe20007ffe0ff */
[----:B------:R-:W3:Y:S01]  /*40d0*/  LDS R96, [R17+-0x20] ;  /* 0xffffe00011607984 */ /* 0x000ee20000000800 */
[----:B------:R-:W-:Y:S02]  /*40e0*/  IADD3.X R29, RZ, R21, RZ, P2, !PT ;  /* 0x00000015ff1d7210 */ /* 0x000fe400017fe4ff */
[----:B------:R-:W-:Y:S01]  /*40f0*/  ISETP.GE.AND P2, PT, R19, R26, PT ;  /* 0x0000001a1300720c */ /* 0x000fe20003f46270 */
[----:B------:R-:W4:Y:S04]  /*4100*/  LDS R97, [R17+-0x10] ;  /* 0xfffff00011617984 */ /* 0x000f280000000800 */
[----:B------:R-:W5:Y:S04]  /*4110*/  LDS R98, [R17] ;  /* 0x0000000011627984 */ /* 0x000f680000000800 */
[----:B------:R-:W2:Y:S04]  /*4120*/  LDS R99, [R17+0x10] ;  /* 0x0000100011637984 */ /* 0x000ea80000000800 */
[----:B------:R-:W1:Y:S04]  /*4130*/  LDS R100, [R17+0x20] ;  /* 0x0000200011647984 */ /* 0x000e680000000800 */
[----:B------:R-:W1:Y:S04]  /*4140*/  LDS R101, [R17+0x30] ;  /* 0x0000300011657984 */ /* 0x000e680000000800 */
[----:B------:R-:W1:Y:S04]  /*4150*/  LDS R102, [R17+0x40] ;  /* 0x0000400011667984 */ /* 0x000e680000000800 */
[----:B------:R-:W1:Y:S04]  /*4160*/  LDS R103, [R17+0x50] ;  /* 0x0000500011677984 */ /* 0x000e680000000800 */
[----:B0-----:R-:W0:Y:S01]  /*4170*/  LDS R20, [R17+0x60] ;  /* 0x0000600011147984 */ /* 0x001e220000000800 */
[----:B---3--:R-:W-:-:S02]  /*4180*/  FFMA.FTZ R21, R92, R96, R4 ;  /* 0x000000605c157223 */ /* 0x008fc40000010004 */
[-C--:B------:R-:W-:Y:S02]  /*4190*/  FFMA.FTZ R4, R93, R96.reuse, R5 ;  /* 0x000000605d047223 */ /* 0x080fe40000010005 */
[-C--:B------:R-:W-:Y:S02]  /*41a0*/  FFMA.FTZ R5, R94, R96.reuse, R6 ;  /* 0x000000605e057223 */ /* 0x080fe40000010006 */
[----:B------:R-:W3:Y:S01]  /*41b0*/  LDS R6, [R17+0x70] ;  /* 0x0000700011067984 */ /* 0x000ee20000000800 */
[----:B------:R-:W-:Y:S02]  /*41c0*/  FFMA.FTZ R96, R95, R96, R7 ;  /* 0x000000605f607223 */ /* 0x000fe40000010007 */
[-C--:B----4-:R-:W-:Y:S01]  /*41d0*/  FFMA.FTZ R21, R88, R97.reuse, R21 ;  /* 0x0000006158157223 */ /* 0x090fe20000010015 */
[----:B------:R-:W4:Y:S01]  /*41e0*/  LDS R7, [R17+0x80] ;  /* 0x0000800011077984 */ /* 0x000f220000000800 */
[----:B------:R-:W-:Y:S02]  /*41f0*/  FFMA.FTZ R4, R89, R97, R4 ;  /* 0x0000006159047223 */ /* 0x000fe40000010004 */
[----:B-----5:R-:W-:-:S02]  /*4200*/  FFMA.FTZ R21, R84, R98, R21 ;  /* 0x0000006254157223 */ /* 0x020fc40000010015 */
[----:B------:R-:W5:Y:S01]  /*4210*/  LDS R84, [R17+0x90] ;  /* 0x0000900011547984 */ /* 0x000f620000000800 */
[-C--:B------:R-:W-:Y:S02]  /*4220*/  FFMA.FTZ R5, R90, R97.reuse, R5 ;  /* 0x000000615a057223 */ /* 0x080fe40000010005 */
[----:B------:R-:W-:Y:S02]  /*4230*/  FFMA.FTZ R96, R91, R97, R96 ;  /* 0x000000615b607223 */ /* 0x000fe40000010060 */
[-C--:B------:R-:W-:Y:S02]  /*4240*/  FFMA.FTZ R4, R85, R98.reuse, R4 ;  /* 0x0000006255047223 */ /* 0x080fe40000010004 */
[----:B------:R-:W0:Y:S01]  /*4250*/  LDS R85, [R17+0xa0] ;  /* 0x0000a00011557984 */ /* 0x000e220000000800 */
[-C--:B------:R-:W-:Y:S02]  /*4260*/  FFMA.FTZ R5, R86, R98.reuse, R5 ;  /* 0x0000006256057223 */ /* 0x080fe40000010005 */
[----:B------:R-:W-:-:S02]  /*4270*/  FFMA.FTZ R96, R87, R98, R96 ;  /* 0x0000006257607223 */ /* 0x000fc40000010060 */
[-C--:B--2---:R-:W-:Y:S02]  /*4280*/  FFMA.FTZ R21, R80, R99.reuse, R21 ;  /* 0x0000006350157223 */ /* 0x084fe40000010015 */
[-C--:B------:R-:W-:Y:S01]  /*4290*/  FFMA.FTZ R4, R81, R99.reuse, R4 ;  /* 0x0000006351047223 */ /* 0x080fe20000010004 */
[----:B------:R-:W2:Y:S01]  /*42a0*/  LDS R80, [R17+0xb0] ;  /* 0x0000b00011507984 */ /* 0x000ea20000000800 */
[-C--:B------:R-:W-:Y:S02]  /*42b0*/  FFMA.FTZ R5, R82, R99.reuse, R5 ;  /* 0x0000006352057223 */ /* 0x080fe40000010005 */
[----:B------:R-:W-:Y:S02]  /*42c0*/  FFMA.FTZ R96, R83, R99, R96 ;  /* 0x0000006353607223 */ /* 0x000fe40000010060 */
[-C--:B-1----:R-:W-:Y:S02]  /*42d0*/  FFMA.FTZ R21, R76, R100.reuse, R21 ;  /* 0x000000644c157223 */ /* 0x082fe40000010015 */
[-C--:B------:R-:W-:Y:S01]  /*42e0*/  FFMA.FTZ R4, R77, R100.reuse, R4 ;  /* 0x000000644d047223 */ /* 0x080fe20000010004 */
[----:B------:R-:W1:Y:S01]  /*42f0*/  LDS R76, [R17+0xc0] ;  /* 0x0000c000114c7984 */ /* 0x000e620000000800 */
[----:B------:R-:W-:-:S02]  /*4300*/  FFMA.FTZ R5, R78, R100, R5 ;  /* 0x000000644e057223 */ /* 0x000fc40000010005 */
[----:B------:R-:W-:Y:S02]  /*4310*/  FFMA.FTZ R96, R79, R100, R96 ;  /* 0x000000644f607223 */ /* 0x000fe40000010060 */
[-C--:B------:R-:W-:Y:S02]  /*4320*/  FFMA.FTZ R21, R72, R101.reuse, R21 ;  /* 0x0000006548157223 */ /* 0x080fe40000010015 */
[-C--:B------:R-:W-:Y:S01]  /*4330*/  FFMA.FTZ R4, R73, R101.reuse, R4 ;  /* 0x0000006549047223 */ /* 0x080fe20000010004 */
[----:B------:R3:W1:Y:S01]  /*4340*/  LDS R72, [R17+0xd0] ;  /* 0x0000d00011487984 */ /* 0x0006620000000800 */
[-C--:B------:R-:W-:Y:S02]  /*4350*/  FFMA.FTZ R5, R74, R101.reuse, R5 ;  /* 0x000000654a057223 */ /* 0x080fe40000010005 */
[----:B------:R-:W-:Y:S02]  /*4360*/  FFMA.FTZ R96, R75, R101, R96 ;  /* 0x000000654b607223 */ /* 0x000fe40000010060 */
[----:B------:R-:W-:-:S02]  /*4370*/  FFMA.FTZ R4, R69, R102, R4 ;  /* 0x0000006645047223 */ /* 0x000fc40000010004 */
[-C--:B------:R-:W-:Y:S01]  /*4380*/  FFMA.FTZ R21, R68, R102.reuse, R21 ;  /* 0x0000006644157223 */ /* 0x080fe20000010015 */
[----:B---3--:R-:W-:Y:S01]  /*4390*/  IADD3 R17, R17, 0x100, RZ ;  /* 0x0000010011117810 */ /* 0x008fe20007ffe0ff */
[-C--:B------:R-:W-:Y:S02]  /*43a0*/  FFMA.FTZ R5, R70, R102.reuse, R5 ;  /* 0x0000006646057223 */ /* 0x080fe40000010005 */
[----:B------:R-:W-:Y:S02]  /*43b0*/  FFMA.FTZ R96, R71, R102, R96 ;  /* 0x0000006647607223 */ /* 0x000fe40000010060 */
[-C--:B------:R-:W-:Y:S02]  /*43c0*/  FFMA.FTZ R4, R65, R103.reuse, R4 ;  /* 0x0000006741047223 */ /* 0x080fe40000010004 */
[-C--:B------:R-:W-:Y:S02]  /*43d0*/  FFMA.FTZ R21, R64, R103.reuse, R21 ;  /* 0x0000006740157223 */ /* 0x080fe40000010015 */
[----:B------:R-:W-:-:S02]  /*43e0*/  FFMA.FTZ R5, R66, R103, R5 ;  /* 0x0000006742057223 */ /* 0x000fc40000010005 */
[----:B------:R-:W-:Y:S02]  /*43f0*/  FFMA.FTZ R96, R67, R103, R96 ;  /* 0x0000006743607223 */ /* 0x000fe40000010060 */
[-C--:B0-----:R-:W-:Y:S02]  /*4400*/  FFMA.FTZ R4, R61, R20.reuse, R4 ;  /* 0x000000143d047223 */ /* 0x081fe40000010004 */
[-C--:B------:R-:W-:Y:S02]  /*4410*/  FFMA.FTZ R21, R60, R20.reuse, R21 ;  /* 0x000000143c157223 */ /* 0x080fe40000010015 */
[-C--:B------:R-:W-:Y:S02]  /*4420*/  FFMA.FTZ R5, R62, R20.reuse, R5 ;  /* 0x000000143e057223 */ /* 0x080fe40000010005 */
[----:B------:R-:W-:Y:S02]  /*4430*/  FFMA.FTZ R96, R63, R20, R96 ;  /* 0x000000143f607223 */ /* 0x000fe40000010060 */
[----:B------:R-:W-:-:S02]  /*4440*/  FFMA.FTZ R4, R57, R6, R4 ;  /* 0x0000000639047223 */ /* 0x000fc40000010004 */
[-C--:B------:R-:W-:Y:S02]  /*4450*/  FFMA.FTZ R21, R56, R6.reuse, R21 ;  /* 0x0000000638157223 */ /* 0x080fe40000010015 */
[-C--:B------:R-:W-:Y:S02]  /*4460*/  FFMA.FTZ R5, R58, R6.reuse, R5 ;  /* 0x000000063a057223 */ /* 0x080fe40000010005 */
[----:B------:R-:W-:Y:S02]  /*4470*/  FFMA.FTZ R96, R59, R6, R96 ;  /* 0x000000063b607223 */ /* 0x000fe40000010060 */
[-C--:B----4-:R-:W-:Y:S02]  /*4480*/  FFMA.FTZ R4, R53, R7.reuse, R4 ;  /* 0x0000000735047223 */ /* 0x090fe40000010004 */
[-C--:B------:R-:W-:Y:S02]  /*4490*/  FFMA.FTZ R21, R52, R7.reuse, R21 ;  /* 0x0000000734157223 */ /* 0x080fe40000010015 */
[----:B------:R-:W-:-:S02]  /*44a0*/  FFMA.FTZ R5, R54, R7, R5 ;  /* 0x0000000736057223 */ /* 0x000fc40000010005 */
[----:B------:R-:W-:Y:S02]  /*44b0*/  FFMA.FTZ R96, R55, R7, R96 ;  /* 0x0000000737607223 */ /* 0x000fe40000010060 */
[-C--:B-----5:R-:W-:Y:S02]  /*44c0*/  FFMA.FTZ R4, R49, R84.reuse, R4 ;  /* 0x0000005431047223 */ /* 0x0a0fe40000010004 */
[-C--:B------:R-:W-:Y:S02]  /*44d0*/  FFMA.FTZ R21, R48, R84.reuse, R21 ;  /* 0x0000005430157223 */ /* 0x080fe40000010015 */
[-C--:B------:R-:W-:Y:S02]  /*44e0*/  FFMA.FTZ R5, R50, R84.reuse, R5 ;  /* 0x0000005432057223 */ /* 0x080fe40000010005 */
[----:B------:R-:W-:Y:S02]  /*44f0*/  FFMA.FTZ R96, R51, R84, R96 ;  /* 0x0000005433607223 */ /* 0x000fe40000010060 */
[----:B------:R-:W-:-:S02]  /*4500*/  FFMA.FTZ R4, R45, R85, R4 ;  /* 0x000000552d047223 */ /* 0x000fc40000010004 */
[-C--:B------:R-:W-:Y:S02]  /*4510*/  FFMA.FTZ R21, R44, R85.reuse, R21 ;  /* 0x000000552c157223 */ /* 0x080fe40000010015 */
[-C--:B------:R-:W-:Y:S02]  /*4520*/  FFMA.FTZ R5, R46, R85.reuse, R5 ;  /* 0x000000552e057223 */ /* 0x080fe40000010005 */
[----:B------:R-:W-:Y:S02]  /*4530*/  FFMA.FTZ R96, R47, R85, R96 ;  /* 0x000000552f607223 */ /* 0x000fe40000010060 */
        /* <DEDUP_REMOVED lines=8> */
[----:B------:R-:W-:-:S02]  /*45c0*/  FFMA.FTZ R5, R33, R72, R6 ;  /* 0x0000004821057223 */ /* 0x000fc40000010006 */
[-C--:B------:R-:W-:Y:S02]  /*45d0*/  FFMA.FTZ R4, R32, R72.reuse, R21 ;  /* 0x0000004820047223 */ /* 0x080fe40000010015 */
[-C--:B------:R-:W-:Y:S02]  /*45e0*/  FFMA.FTZ R6, R34, R72.reuse, R7 ;  /* 0x0000004822067223 */ /* 0x080fe40000010007 */
[----:B------:R-:W-:Y:S02]  /*45f0*/  FFMA.FTZ R7, R35, R72, R96 ;  /* 0x0000004823077223 */ /* 0x000fe40000010060 */
[----:B------:R-:W-:Y:S02]  /*4600*/  IMAD.MOV.U32 R20, RZ, RZ, R28 ;  /* 0x000000ffff147224 */ /* 0x000fe400078e001c */
[----:B------:R-:W-:Y:S01]  /*4610*/  IMAD.MOV.U32 R21, RZ, RZ, R29 ;  /* 0x000000ffff157224 */ /* 0x000fe200078e001d */
[----:B------:R-:W-:Y:S05]  /*4620*/  @!P2 BRA `(.L_x_2571) ;  /* 0xfffff9800000a947 */ /* 0x000fea000383ffff */
.L_x_2570:
[----:B------:R-:W-:Y:S05]  /*4630*/  BSYNC B1 ;  /* 0x0000000000017941 */ /* 0x000fea0003800000 */
.L_x_2569:
[----:B------:R-:W-:Y:S01]  /*4640*/  IADD3 R26, R24, -R19, RZ ;  /* 0x80000013181a7210 */ /* 0x000fe20007ffe0ff */
[----:B------:R-:W-:Y:S03]  /*4650*/  BSSY B1, `(.L_x_2572) ;  /* 0x000003a000017945 */ /* 0x000fe60003800000 */
[----:B------:R-:W-:-:S13]  /*4660*/  ISETP.GT.AND P2, PT, R26, 0x10, PT ;  /* 0x000000101a00780c */ /* 0x000fda0003f44270 */
[----:B------:R-:W-:Y:S05]  /*4670*/  @!P2 BRA `(.L_x_2573) ;  /* 0x000003700000a947 */ /* 0x000fea0003800000 */
[----:B------:R0:W3:Y:S04]  /*4680*/  LDG.E.128 R60, [R20.64] ;  /* 0x00000024143c7981 */ /* 0x0000e8000c1e1d00 */
[----:B------:R0:W4:Y:S04]  /*4690*/  LDG.E.128 R56, [R20.64+0x800] ;  /* 0x0008002414387981 */ /* 0x000128000c1e1d00 */
[----:B------:R0:W5:Y:S04]  /*46a0*/  LDG.E.128 R52, [R20.64+0x1000] ;  /* 0x0010002414347981 */ /* 0x000168000c1e1d00 */
[----:B--2---:R0:W2:Y:S04]  /*46b0*/  LDG.E.128 R48, [R20.64+0x1800] ;  /* 0x0018002414307981 */ /* 0x0040a8000c1e1d00 */
[----:B------:R0:W2:Y:S04]  /*46c0*/  LDG.E.128 R44, [R20.64+0x2000] ;  /* 0x00200024142c7981 */ /* 0x0000a8000c1e1d00 */
[----:B------:R0:W2:Y:S04]  /*46d0*/  LDG.E.128 R40, [R20.64+0x2800] ;  /* 0x0028002414287981 */ /* 0x0000a8000c1e1d00 */
[----:B------:R0:W2:Y:S04]  /*46e0*/  LDG.E.128 R36, [R20.64+0x3000] ;  /* 0x0030002414247981 */ /* 0x0000a8000c1e1d00 */
[----:B-1----:R0:W2:Y:S01]  /*46f0*/  LDG.E.128 R32, [R20.64+0x3800] ;  /* 0x0038002414207981 */ /* 0x0020a2000c1e1d00 */
[----:B------:R-:W-:-:S02]  /*4700*/  IADD3 R69, P0, R20, 0x4000, RZ ;  /* 0x0000400014457810 */ /* 0x000fc40007f1e0ff */
[----:B------:R-:W-:Y:S01]  /*4710*/  IADD3 R19, R19, 0x20, RZ ;  /* 0x0000002013137810 */ /* 0x000fe20007ffe0ff */
[----:B------:R-:W3:Y:S02]  /*4720*/  LDS R26, [R17+-0x20] ;  /* 0xffffe000111a7984 */ /* 0x000ee40000000800 */
[----:B------:R-:W-:Y:S01]  /*4730*/  IMAD.X R70, RZ, RZ, R21, P0 ;  /* 0x000000ffff467224 */ /* 0x000fe200000e0615 */
[----:B------:R-:W-:Y:S01]  /*4740*/  PLOP3.LUT P0, PT, PT, PT, PT, 0x8, 0x0 ;  /* 0x000000000000781c */ /* 0x000fe20003f0e170 */
[----:B------:R-:W4:Y:S01]  /*4750*/  LDS R28, [R17+-0x10] ;  /* 0xfffff000111c7984 */ /* 0x000f220000000800 */
[----:B0-----:R-:W-:-:S03]  /*4760*/  IMAD.MOV.U32 R20, RZ, RZ, R69 ;  /* 0x000000ffff147224 */ /* 0x001fc600078e0045 */
[----:B------:R-:W5:Y:S04]  /*4770*/  LDS R29, [R17] ;  /* 0x00000000111d7984 */ /* 0x000f680000000800 */
[----:B------:R-:W2:Y:S04]  /*4780*/  LDS R64, [R17+0x10] ;  /* 0x0000100011407984 */ /* 0x000ea80000000800 */
[----:B------:R-:W0:Y:S04]  /*4790*/  LDS R65, [R17+0x20] ;  /* 0x0000200011417984 */ /* 0x000e280000000800 */
[----:B------:R-:W1:Y:S04]  /*47a0*/  LDS R66, [R17+0x30] ;  /* 0x0000300011427984 */ /* 0x000e680000000800 */
        /* <DEDUP_REMOVED lines=15> */
[----:B--2---:R-:W-:-:S02]  /*48a0*/  FFMA.FTZ R4, R49, R64, R4 ;  /* 0x0000004031047223 */ /* 0x004fc40000010004 */
[-C--:B------:R-:W-:Y:S02]  /*48b0*/  FFMA.FTZ R21, R48, R64.reuse, R21 ;  /* 0x0000004030157223 */ /* 0x080fe40000010015 */
[-C--:B------:R-:W-:Y:S02]  /*48c0*/  FFMA.FTZ R5, R50, R64.reuse, R5 ;  /* 0x0000004032057223 */ /* 0x080fe40000010005 */
[----:B------:R-:W-:Y:S02]  /*48d0*/  FFMA.FTZ R26, R51, R64, R26 ;  /* 0x00000040331a7223 */ /* 0x000fe4000001001a */
[-C--:B0-----:R-:W-:Y:S02]  /*48e0*/  FFMA.FTZ R4, R45, R65.reuse, R4 ;  /* 0x000000412d047223 */ /* 0x081fe40000010004 */
        /* <DEDUP_REMOVED lines=12> */
[----:B------:R-:W-:Y:S01]  /*49b0*/  FFMA.FTZ R4, R32, R68, R21 ;  /* 0x0000004420047223 */ /* 0x000fe20000010015 */
[----:B------:R-:W-:Y:S01]  /*49c0*/  MOV R21, R70 ;  /* 0x0000004600157202 */ /* 0x000fe20000000f00 */
[----:B------:R-:W-:-:S02]  /*49d0*/  FFMA.FTZ R6, R34, R68, R7 ;  /* 0x0000004422067223 */ /* 0x000fc40000010007 */
[----:B------:R-:W-:Y:S02]  /*49e0*/  FFMA.FTZ R7, R35, R68, R26 ;  /* 0x0000004423077223 */ /* 0x000fe4000001001a */
.L_x_2573:
[----:B------:R-:W-:Y:S05]  /*49f0*/  BSYNC B1 ;  /* 0x0000000000017941 */ /* 0x000fea0003800000 */
.L_x_2572:
[----:B------:R-:W-:-:S13]  /*4a00*/  ISETP.LT.OR P0, PT, R19, R24, P0 ;  /* 0x000000181300720c */ /* 0x000fda0000701670 */
[----:B------:R-:W-:Y:S05]  /*4a10*/  @!P0 BRA `(.L_x_2565) ;  /* 0x0000018000008947 */ /* 0x000fea0003800000 */
[----:B-1----:R-:W3:Y:S04]  /*4a20*/  LDG.E.128 R32, [R20.64] ;  /* 0x0000002414207981 */ /* 0x002ee8000c1e1d00 */
[----:B--2---:R-:W2:Y:S04]  /*4a30*/  LDG.E.128 R36, [R20.64+0x800] ;  /* 0x0008002414247981 */ /* 0x004ea8000c1e1d00 */
[----:B------:R-:W4:Y:S04]  /*4a40*/  LDG.E.128 R40, [R20.64+0x1000] ;  /* 0x0010002414287981 */ /* 0x000f28000c1e1d00 */
[----:B------:R-:W5:Y:S04]  /*4a50*/  LDG.E.128 R44, [R20.64+0x1800] ;  /* 0x00180024142c7981 */ /* 0x000f68000c1e1d00 */
[----:B------:R-:W3:Y:S04]  /*4a60*/  LDS R19, [R17+-0x20] ;  /* 0xffffe00011137984 */ /* 0x000ee80000000800 */
[----:B------:R-:W2:Y:S04]  /*4a70*/  LDS R24, [R17+-0x10] ;  /* 0xfffff00011187984 */ /* 0x000ea80000000800 */
[----:B------:R-:W4:Y:S04]  /*4a80*/  LDS R26, [R17] ;  /* 0x00000000111a7984 */ /* 0x000f280000000800 */
[----:B------:R-:W5:Y:S01]  /*4a90*/  LDS R28, [R17+0x10] ;  /* 0x00001000111c7984 */ /* 0x000f620000000800 */
[----:B---3--:R-:W-:-:S02]  /*4aa0*/  FFMA.FTZ R32, R32, R19, R4 ;  /* 0x0000001320207223 */ /* 0x008fc40000010004 */
[-C--:B------:R-:W-:Y:S02]  /*4ab0*/  FFMA.FTZ R33, R33, R19.reuse, R5 ;  /* 0x0000001321217223 */ /* 0x080fe40000010005 */
[-C--:B------:R-:W-:Y:S02]  /*4ac0*/  FFMA.FTZ R34, R34, R19.reuse, R6 ;  /* 0x0000001322227223 */ /* 0x080fe40000010006 */
[----:B------:R-:W-:Y:S02]  /*4ad0*/  FFMA.FTZ R35, R35, R19, R7 ;  /* 0x0000001323237223 */ /* 0x000fe40000010007 */
[-C--:B--2---:R-:W-:Y:S02]  /*4ae0*/  FFMA.FTZ R32, R36, R24.reuse, R32 ;  /* 0x0000001824207223 */ /* 0x084fe40000010020 */
[-C--:B------:R-:W-:Y:S02]  /*4af0*/  FFMA.FTZ R33, R37, R24.reuse, R33 ;  /* 0x0000001825217223 */ /* 0x080fe40000010021 */
[----:B------:R-:W-:-:S02]  /*4b00*/  FFMA.FTZ R34, R38, R24, R34 ;  /* 0x0000001826227223 */ /* 0x000fc40000010022 */
[----:B------:R-:W-:Y:S02]  /*4b10*/  FFMA.FTZ R35, R39, R24, R35 ;  /* 0x0000001827237223 */ /* 0x000fe40000010023 */
[-C--:B----4-:R-:W-:Y:S02]  /*4b20*/  FFMA.FTZ R32, R40, R26.reuse, R32 ;  /* 0x0000001a28207223 */ /* 0x090fe40000010020 */
[-C--:B------:R-:W-:Y:S02]  /*4b30*/  FFMA.FTZ R33, R41, R26.reuse, R33 ;  /* 0x0000001a29217223 */ /* 0x080fe40000010021 */
[-C--:B------:R-:W-:Y:S02]  /*4b40*/  FFMA.FTZ R34, R42, R26.reuse, R34 ;  /* 0x0000001a2a227223 */ /* 0x080fe40000010022 */
[----:B------:R-:W-:Y:S02]  /*4b50*/  FFMA.FTZ R35, R43, R26, R35 ;  /* 0x0000001a2b237223 */ /* 0x000fe40000010023 */
[----:B-----5:R-:W-:-:S02]  /*4b60*/  FFMA.FTZ R4, R44, R28, R32 ;  /* 0x0000001c2c047223 */ /* 0x020fc40000010020 */
[-C--:B------:R-:W-:Y:S02]  /*4b70*/  FFMA.FTZ R5, R45, R28.reuse, R33 ;  /* 0x0000001c2d057223 */ /* 0x080fe40000010021 */
[-C--:B------:R-:W-:Y:S02]  /*4b80*/  FFMA.FTZ R6, R46, R28.reuse, R34 ;  /* 0x0000001c2e067223 */ /* 0x080fe40000010022 */
[----:B------:R-:W-:Y:S02]  /*4b90*/  FFMA.FTZ R7, R47, R28, R35 ;  /* 0x0000001c2f077223 */ /* 0x000fe40000010023 */
.L_x_2565:
[----:B0-----:R-:W-:Y:S05]  /*4ba0*/  BSYNC B0 ;  /* 0x0000000000007941 */ /* 0x001fea0003800000 */
.L_x_2564:
[----:B------:R-:W-:Y:S01]  /*4bb0*/  ISETP.GE.AND P0, PT, R13, R16, PT ;  /* 0x000000100d00720c */ /* 0x000fe20003f06270 */
[----:B------:R-:W-:-:S12]  /*4bc0*/  BSSY B0, `(.L_x_2574) ;  /* 0x00000d4000007945 */ /* 0x000fd80003800000 */
[----:B------:R-:W-:Y:S05]  /*4bd0*/  @P0 BRA `(.L_x_2575) ;  /* 0x00000d2000000947 */ /* 0x000fea0003800000 */
[----:B------:R-:W-:Y:S01]  /*4be0*/  LOP3.LUT R17, RZ, R12, RZ, 0x33, !PT ;  /* 0x0000000cff117212 */ /* 0x000fe200078e33ff */
[----:B------:R-:W-:Y:S03]  /*4bf0*/  BSSY B1, `(.L_x_2576) ;  /* 0x0000030000017945 */ /* 0x000fe60003800000 */
[----:B------:R-:W-:-:S04]  /*4c00*/  IADD3 R26, -R27, R16, R17 ;  /* 0x000000101b1a7210 */ /* 0x000fc80007ffe111 */
[----:B------:R-:W-:-:S04]  /*4c10*/  LEA.HI R17, R26, 0x1, RZ, 0x1e ;  /* 0x000000011a117811 */ /* 0x000fc800078ff0ff */
[----:B------:R-:W-:-:S13]  /*4c20*/  LOP3.LUT P0, R17, R17, 0x3, RZ, 0xc0, !PT ;  /* 0x0000000311117812 */ /* 0x000fda000780c0ff */
[----:B------:R-:W-:Y:S05]  /*4c30*/  @!P0 BRA `(.L_x_2577) ;  /* 0x000002b000008947 */ /* 0x000fea0003800000 */
[----:B------:R-:W-:Y:S02]  /*4c40*/  LEA R19, R12, 0x220, 0x2 ;  /* 0x000002200c137811 */ /* 0x000fe400078e10ff */
.L_x_2580:
[----:B------:R-:W-:Y:S01]  /*4c50*/  ISETP.GE.AND P2, PT, R13, c[0x0][0x1d4], PT ;  /* 0x000075000d007a0c */ /* 0x000fe20003f46270 */
[----:B------:R-:W-:Y:S01]  /*4c60*/  BSSY B2, `(.L_x_2578) ;  /* 0x0000025000027945 */ /* 0x000fe20003800000 */
[----:B------:R-:W-:-:S04]  /*4c70*/  IADD3 R17, R17, -0x1, RZ ;  /* 0xffffffff11117810 */ /* 0x000fc80007ffe0ff */
[----:B------:R-:W-:-:S07]  /*4c80*/  ISETP.NE.AND P0, PT, R17, RZ, PT ;  /* 0x000000ff1100720c */ /* 0x000fce0003f05270 */
[----:B------:R-:W-:Y:S05]  /*4c90*/  @!P2 BRA `(.L_x_2579) ;  /* 0x000002100000a947 */ /* 0x000fea0003800000 */
[----:B-----5:R-:W-:Y:S02]  /*4ca0*/  IABS R29, c[0x0][0x1d4] ;  /* 0x00007500001d7a13 */ /* 0x020fe40000000000 */
        /* <DEDUP_REMOVED lines=20> */
[----:B------:R-:W-:-:S05]  /*4df0*/  @!P4 LOP3.LUT R20, RZ, c[0x0][0x1d4], RZ, 0x33, !PT ;  /* 0x00007500ff14ca12 */ /* 0x000fca00078e33ff */
        /* <DEDUP_REMOVED lines=11> */
.L_x_2579:
[----:B------:R-:W-:Y:S05]  /*4eb0*/  BSYNC B2 ;  /* 0x0000000000027941 */ /* 0x000fea0003800000 */
.L_x_2578:
[----:B------:R-:W-:Y:S02]  /*4ec0*/  IADD3 R13, R13, 0x4, RZ ;  /* 0x000000040d0d7810 */ /* 0x000fe40007ffe0ff */
[----:B------:R-:W-:Y:S01]  /*4ed0*/  IADD3 R19, R19, 0x10, RZ ;  /* 0x0000001013137810 */ /* 0x000fe20007ffe0ff */
[----:B------:R-:W-:Y:S05]  /*4ee0*/  @P0 BRA `(.L_x_2580) ;  /* 0xfffffd6000000947 */ /* 0x000fea000383ffff */
.L_x_2577:
[----:B------:R-:W-:Y:S05]  /*4ef0*/  BSYNC B1 ;  /* 0x0000000000017941 */ /* 0x000fea0003800000 */
.L_x_2576:
[----:B------:R-:W-:-:S13]  /*4f00*/  ISETP.GE.U32.AND P0, PT, R26, 0xc, PT ;  /* 0x0000000c1a00780c */ /* 0x000fda0003f06070 */
[----:B------:R-:W-:Y:S05]  /*4f10*/  @!P0 BRA `(.L_x_2575) ;  /* 0x000009e000008947 */ /* 0x000fea0003800000 */
[----:B------:R-:W-:-:S05]  /*4f20*/  LEA R20, R13, 0x20, 0x2 ;  /* 0x000000200d147811 */ /* 0x000fca00078e10ff */
[----:B------:R-:W-:-:S05]  /*4f30*/  IMAD R20, R27, -0x4, R20 ;  /* 0xfffffffc1b147824 */ /* 0x000fca00078e0214 */
[----:B------:R-:W-:Y:S02]  /*4f40*/  IADD3 R17, R20, 0x220, RZ ;  /* 0x0000022014117810 */ /* 0x000fe40007ffe0ff */
.L_x_2589:
[C---:B------:R-:W-:Y:S01]  /*4f50*/  ISETP.GE.AND P4, PT, R13.reuse, c[0x0][0x1d4], PT ;  /* 0x000075000d007a0c */ /* 0x040fe20003f86270 */
[----:B------:R-:W-:Y:S01]  /*4f60*/  BSSY B1, `(.L_x_2581) ;  /* 0x0000029000017945 */ /* 0x000fe20003800000 */
[C---:B------:R-:W-:Y:S02]  /*4f70*/  IADD3 R28, R13.reuse, 0x4, RZ ;  /* 0x000000040d1c7810 */ /* 0x040fe40007ffe0ff */
[C---:B-----5:R-:W-:Y:S02]  /*4f80*/  IADD3 R29, R13.reuse, 0x8, RZ ;  /* 0x000000080d1d7810 */ /* 0x060fe40007ffe0ff */
[----:B--2---:R-:W-:Y:S02]  /*4f90*/  IADD3 R36, R13, 0xc, RZ ;  /* 0x0000000c0d247810 */ /* 0x004fe40007ffe0ff */
        /* <DEDUP_REMOVED lines=23> */
[----:B------:R-:W-:-:S05]  /*5110*/  @!P4 IMAD.IADD R19, R19, 0x1, -R24 ;  /* 0x000000011313c824 */ /* 0x000fca00078e0a18 */
[----:B------:R-:W-:Y:S02]  /*5120*/  @!P5 IADD3 R19, -R19, RZ, RZ ;  /* 0x000000ff1313d210 */ /* 0x000fe40007ffe1ff */
[----:B------:R-:W-:-:S05]  /*5130*/  @!P6 LOP3.LUT R19, RZ, c[0x0][0x1d4], RZ, 0x33, !PT ;  /* 0x00007500ff13ea12 */ /* 0x000fca00078e33ff */
[----:B------:R-:W-:-:S05]  /*5140*/  IMAD.SHL.U32 R19, R19, 0x80, RZ ;  /* 0x0000008013137824 */ /* 0x000fca00078e00ff */
[----:B------:R-:W-:-:S04]  /*5150*/  IADD3 R21, P4, R14, R19, RZ ;  /* 0x000000130e157210 */ /* 0x000fc80007f9e0ff */
[----:B------:R-:W-:Y:S02]  /*5160*/  LEA.HI.X.SX32 R24, R19, R15, 0x1, P4 ;  /* 0x0000000f13187211 */ /* 0x000fe400020f0eff */
[C---:B------:R-:W-:Y:S01]  /*5170*/  LEA R20, P4, R21.reuse, c[0x0][0x1a0], 0x2 ;  /* 0x0000680015147a11 */ /* 0x040fe200078810ff */
[----:B------:R-:W0:Y:S03]  /*5180*/  LDS R19, [R17+-0x20] ;  /* 0xffffe00011137984 */ /* 0x000e260000000800 */
[----:B------:R-:W-:-:S05]  /*5190*/  LEA.HI.X R21, R21, c[0x0][0x1a4], R24, 0x2, P4 ;  /* 0x0000690015157a11 */ /* 0x000fca00020f1418 */
[----:B-1----:R-:W0:Y:S02]  /*51a0*/  LDG.E.128 R32, [R20.64] ;  /* 0x0000002414207981 */ /* 0x002e24000c1e1d00 */
[-C--:B0-----:R-:W-:Y:S02]  /*51b0*/  FFMA.FTZ R4, R32, R19.reuse, R4 ;  /* 0x0000001320047223 */ /* 0x081fe40000010004 */
[-C--:B------:R-:W-:Y:S02]  /*51c0*/  FFMA.FTZ R5, R33, R19.reuse, R5 ;  /* 0x0000001321057223 */ /* 0x080fe40000010005 */
[-C--:B------:R-:W-:Y:S02]  /*51d0*/  FFMA.FTZ R6, R34, R19.reuse, R6 ;  /* 0x0000001322067223 */ /* 0x080fe40000010006 */
[----:B------:R-:W-:Y:S02]  /*51e0*/  FFMA.FTZ R7, R35, R19, R7 ;  /* 0x0000001323077223 */ /* 0x000fe40000010007 */
.L_x_2582:
[----:B------:R-:W-:Y:S05]  /*51f0*/  BSYNC B1 ;  /* 0x0000000000017941 */ /* 0x000fea0003800000 */
.L_x_2581:
[----:B------:R-:W-:Y:S01]  /*5200*/  BSSY B1, `(.L_x_2583) ;  /* 0x0000023000017945 */ /* 0x000fe20003800000 */
[----:B------:R-:W-:Y:S05]  /*5210*/  @!P0 BRA `(.L_x_2584) ;  /* 0x0000021000008947 */ /* 0x000fea0003800000 */
[----:B------:R-:W-:Y:S01]  /*5220*/  IABS R24, c[0x0][0x1d4] ;  /* 0x0000750000187a13 */ /* 0x000fe20000000000 */
[----:B------:R-:W-:Y:S01]  /*5230*/  HFMA2.MMA R20, -RZ, RZ, 0, 0 ;  /* 0x00000000ff147435 */ /* 0x000fe200000001ff */
[----:B------:R-:W-:-:S02]  /*5240*/  IABS R27, R28 ;  /* 0x0000001c001b7213 */ /* 0x000fc40000000000 */
        /* <DEDUP_REMOVED lines=19> */
[----:B------:R-:W-:-:S04]  /*5380*/  SHF.L.U32 R19, R19, 0x7, RZ ;  /* 0x0000000713137819 */ /* 0x000fc800000006ff */
        /* <DEDUP_REMOVED lines=10> */
.L_x_2584:
[----:B------:R-:W-:Y:S05]  /*5430*/  BSYNC B1 ;  /* 0x0000000000017941 */ /* 0x000fea0003800000 */
.L_x_2583:
[----:B------:R-:W-:Y:S01]  /*5440*/  BSSY B1, `(.L_x_2585) ;  /* 0x0000023000017945 */ /* 0x000fe20003800000 */
[----:B------:R-:W-:Y:S05]  /*5450*/  @!P2 BRA `(.L_x_2586) ;  /* 0x000002100000a947 */ /* 0x000fea0003800000 */
[----:B------:R-:W-:Y:S01]  /*5460*/  IABS R24, c[0x0][0x1d4] ;  /* 0x0000750000187a13 */ /* 0x000fe20000000000 */
[----:B------:R-:W-:Y:S01]  /*5470*/  IMAD.MOV.U32 R20, RZ, RZ, RZ ;  /* 0x000000ffff147224 */ /* 0x000fe200078e00ff */
        /* <DEDUP_REMOVED lines=23> */
[C---:B------:R-:W-:Y:S01]  /*55f0*/  LEA R20, P0, R21.reuse, c[0x0][0x1a0], 0x2 ;  /* 0x0000680015147a11 */ /* 0x040fe200078010ff */
[----:B------:R-:W0:Y:S03]  /*5600*/  LDS R19, [R17] ;  /* 0x0000000011137984 */ /* 0x000e260000000800 */
[----:B------:R-:W-:-:S05]  /*5610*/  LEA.HI.X R21, R21, c[0x0][0x1a4], R24, 0x2, P0 ;  /* 0x0000690015157a11 */ /* 0x000fca00000f1418 */
[----:B-1----:R-:W0:Y:S02]  /*5620*/  LDG.E.128 R32, [R20.64] ;  /* 0x0000002414207981 */ /* 0x002e24000c1e1d00 */
[-C--:B0-----:R-:W-:Y:S02]  /*5630*/  FFMA.FTZ R4, R32, R19.reuse, R4 ;  /* 0x0000001320047223 */ /* 0x081fe40000010004 */
[-C--:B------:R-:W-:Y:S02]  /*5640*/  FFMA.FTZ R5, R33, R19.reuse, R5 ;  /* 0x0000001321057223 */ /* 0x080fe40000010005 */
[-C--:B------:R-:W-:Y:S02]  /*5650*/  FFMA.FTZ R6, R34, R19.reuse, R6 ;  /* 0x0000001322067223 */ /* 0x080fe40000010006 */
[----:B------:R-:W-:Y:S02]  /*5660*/  FFMA.FTZ R7, R35, R19, R7 ;  /* 0x0000001323077223 */ /* 0x000fe40000010007 */
.L_x_2586:
[----:B------:R-:W-:Y:S05]  /*5670*/  BSYNC B1 ;  /* 0x0000000000017941 */ /* 0x000fea0003800000 */
.L_x_2585:
        /* <DEDUP_REMOVED lines=28> */
[----:B------:R-:W0:Y:S03]  /*5840*/  LDS R19, [R17+0x10] ;  /* 0x0000100011137984 */ /* 0x000e260000000800 */
[----:B------:R-:W-:-:S05]  /*5850*/  LEA.HI.X R21, R21, c[0x0][0x1a4], R24, 0x2, P0 ;  /* 0x0000690015157a11 */ /* 0x000fca00000f1418 */
[----:B-1----:R-:W0:Y:S02]  /*5860*/  LDG.E.128 R32, [R20.64] ;  /* 0x0000002414207981 */ /* 0x002e24000c1e1d00 */
[-C--:B0-----:R-:W-:Y:S02]  /*5870*/  FFMA.FTZ R4, R32, R19.reuse, R4 ;  /* 0x0000001320047223 */ /* 0x081fe40000010004 */
[-C--:B------:R-:W-:Y:S02]  /*5880*/  FFMA.FTZ R5, R33, R19.reuse, R5 ;  /* 0x0000001321057223 */ /* 0x080fe40000010005 */
[-C--:B------:R-:W-:Y:S02]  /*5890*/  FFMA.FTZ R6, R34, R19.reuse, R6 ;  /* 0x0000001322067223 */ /* 0x080fe40000010006 */
[----:B------:R-:W-:Y:S02]  /*58a0*/  FFMA.FTZ R7, R35, R19, R7 ;  /* 0x0000001323077223 */ /* 0x000fe40000010007 */
.L_x_2588:
[----:B------:R-:W-:Y:S05]  /*58b0*/  BSYNC B1 ;  /* 0x0000000000017941 */ /* 0x000fea0003800000 */
.L_x_2587:
[----:B------:R-:W-:Y:S02]  /*58c0*/  IADD3 R13, R13, 0x10, RZ ;  /* 0x000000100d0d7810 */ /* 0x000fe40007ffe0ff */
[----:B------:R-:W-:-:S02]  /*58d0*/  IADD3 R17, R17, 0x40, RZ ;  /* 0x0000004011117810 */ /* 0x000fc40007ffe0ff */
[----:B------:R-:W-:-:S13]  /*58e0*/  ISETP.GE.AND P0, PT, R13, R16, PT ;  /* 0x000000100d00720c */ /* 0x000fda0003f06270 */
[----:B------:R-:W-:Y:S05]  /*58f0*/  @!P0 BRA `(.L_x_2589) ;  /* 0xfffff65000008947 */ /* 0x000fea000383ffff */
.L_x_2575:
[----:B------:R-:W-:Y:S05]  /*5900*/  BSYNC B0 ;  /* 0x0000000000007941 */ /* 0x000fea0003800000 */
.L_x_2574:
        /* <DEDUP_REMOVED lines=13> */
[----:B------:R-:W0:Y:S10]  /*59e0*/  LDS R0, [R0+0x220] ;  /* 0x0002200000007984 */ /* 0x000e340000000800 */
[C---:B------:R-:W-:Y:S01]  /*59f0*/  @!P1 IADD3 R16, P4, R12.reuse, c[0x0][0x188], RZ ;  /* 0x000062000c109a10 */ /* 0x040fe20007f9e0ff */
[----:B------:R-:W3:Y:S03]  /*5a00*/  @!P1 LDG.E R30, [R30.64+0x8] ;  /* 0x000008241e1e9981 */ /* 0x000ee6000c1e1900 */
[----:B------:R-:W-:Y:S01]  /*5a10*/  @!P1 LEA.HI.X.SX32 R17, R12, c[0x0][0x18c], 0x1, P4 ;  /* 0x000063000c119a11 */ /* 0x000fe200020f0eff */
[----:B------:R-:W4:Y:S04]  /*5a20*/  @P0 S2R R15, SR_CTAID.X ;  /* 0x00000000000f0919 */ /* 0x000f280000002500 */
[----:B--2---:R-:W2:Y:S01]  /*5a30*/  @!P1 LDG.E R16, [R16.64] ;  /* 0x0000002410109981 */ /* 0x004ea2000c1e1900 */
[----:B------:R-:W-:-:S04]  /*5a40*/  @P1 IMAD.MOV.U32 R13, RZ, RZ, 0x4 ;  /* 0x00000004ff0d1424 */ /* 0x000fc800078e00ff */
[----:B------:R-:W-:-:S05]  /*5a50*/  @P1 IMAD.WIDE R12, R12, R13, c[0x0][0x188] ;  /* 0x000062000c0c1625 */ /* 0x000fca00078e020d */
[----:B------:R1:W3:Y:S01]  /*5a60*/  @P1 LDG.E.128 R24, [R12.64] ;  /* 0x000000240c181981 */ /* 0x0002e2000c1e1d00 */
[----:B----4-:R-:W-:Y:S01]  /*5a70*/  @P0 IMAD R14, R2, c[0x0][0x1d8], R15 ;  /* 0x00007600020e0a24 */ /* 0x010fe200078e020f */
[----:B------:R-:W-:-:S03]  /*5a80*/  @P0 MOV R15, 0x4 ;  /* 0x00000004000f0802 */ /* 0x000fc60000000f00 */
[----:B------:R-:W-:-:S04]  /*5a90*/  @P0 IMAD R14, R14, 0x80, R3 ;  /* 0x000000800e0e0824 */ /* 0x000fc800078e0203 */
[----:B------:R-:W-:-:S05]  /*5aa0*/  @P0 IMAD.WIDE R14, R14, R15, c[0x0][0x238] ;  /* 0x00008e000e0e0625 */ /* 0x000fca00078e020f */
[----:B-1----:R-:W4:Y:S01]  /*5ab0*/  @P0 LDG.E.128 R32, [R14.64] ;  /* 0x000000240e200981 */ /* 0x002f22000c1e1d00 */
[----:B------:R-:W-:Y:S02]  /*5ac0*/  SHF.L.U32 R23, R23, 0x7, RZ ;  /* 0x0000000717177819 */ /* 0x000fe400000006ff */
[----:B------:R-:W-:Y:S02]  /*5ad0*/  SHF.R.S32.HI R12, RZ, 0x1f, R18 ;  /* 0x0000001fff0c7819 */ /* 0x000fe40000011412 */
        /* <DEDUP_REMOVED lines=8> */
[----:B------:R-:W3:Y:S08]  /*5b60*/  @!P1 I2F.S8 R20, R16 ;  /* 0x0000001000149306 */ /* 0x000ef00000001400 */
[----:B------:R-:W1:Y:S08]  /*5b70*/  @!P1 I2F.S8 R17, R17 ;  /* 0x0000001100119306 */ /* 0x000e700000001400 */
[----:B------:R-:W2:Y:S08]  /*5b80*/  @!P1 I2F.S8 R19, R19 ;  /* 0x0000001300139306 */ /* 0x000eb00000001400 */
[----:B------:R-:W0:Y:S01]  /*5b90*/  @!P1 I2F.S16 R2, R2 ;  /* 0x0000000200029306 */ /* 0x000e220000101400 */
[----:B---3--:R-:W-:-:S02]  /*5ba0*/  @!P1 FMUL.FTZ R24, R20, R30 ;  /* 0x0000001e14189220 */ /* 0x008fc40000410000 */
[-C--:B-1----:R-:W-:Y:S02]  /*5bb0*/  @!P1 FMUL.FTZ R26, R17, R30.reuse ;  /* 0x0000001e111a9220 */ /* 0x082fe40000410000 */
[-C--:B--2---:R-:W-:Y:S02]  /*5bc0*/  @!P1 FMUL.FTZ R27, R19, R30.reuse ;  /* 0x0000001e131b9220 */ /* 0x084fe40000410000 */
[----:B-----5:R-:W-:Y:S02]  /*5bd0*/  FADD.FTZ R8, R24, R8 ;  /* 0x0000000818087221 */ /* 0x020fe40000010000 */
[----:B------:R-:W-:Y:S02]  /*5be0*/  FADD.FTZ R10, R26, R10 ;  /* 0x0000000a1a0a7221 */ /* 0x000fe40000010000 */
[----:B0-----:R-:W-:Y:S02]  /*5bf0*/  @!P1 FMUL.FTZ R25, R2, R30 ;  /* 0x0000001e02199220 */ /* 0x001fe40000410000 */
[----:B------:R-:W-:-:S02]  /*5c00*/  FADD.FTZ R11, R27, R11 ;  /* 0x0000000b1b0b7221 */ /* 0x000fc40000010000 */
[----:B------:R-:W-:Y:S02]  /*5c10*/  FADD.FTZ R9, R25, R9 ;  /* 0x0000000919097221 */ /* 0x000fe40000010000 */
[----:B----4-:R-:W-:Y:S02]  /*5c20*/  @P0 FMUL.FTZ R8, R8, R32 ;  /* 0x0000002008080220 */ /* 0x010fe40000410000 */
        /* <DEDUP_REMOVED lines=8> */
.L_x_2591:
[----:B------:R-:W-:Y:S05]  /*5cb0*/  BSYNC B0 ;  /* 0x0000000000007941 */ /* 0x000fea0003800000 */
.L_x_2590:
[----:B------:R-:W-:Y:S01]  /*5cc0*/  BAR.SYNC.DEFER_BLOCKING 0x0 ;  /* 0x0000000000007b1d */ /* 0x000fe20000010000 */
[C---:B------:R-:W-:Y:S02]  /*5cd0*/  LOP3.LUT R0, R28.reuse, 0xffffffe0, RZ, 0xc0, !PT ;  /* 0xffffffe01c007812 */ /* 0x040fe400078ec0ff */
[----:B------:R-:W-:-:S02]  /*5ce0*/  ISETP.GT.AND P1, PT, R28, 0x1f, PT ;  /* 0x0000001f1c00780c */ /* 0x000fc40003f24270 */
[----:B------:R-:W-:Y:S02]  /*5cf0*/  ISETP.NE.AND P0, PT, R0, 0x20, PT ;  /* 0x000000200000780c */ /* 0x000fe40003f05270 */
[----:B------:R-:W-:Y:S01]  /*5d00*/  IADD3 R0, R28, 0x1f, RZ ;  /* 0x0000001f1c007810 */ /* 0x000fe20007ffe0ff */
[----:B------:R-:W-:Y:S04]  /*5d10*/  @!P3 STS.128 [R21.X4+-0x1e0], R4 ;  /* 0xfffe20041500b388 */ /* 0x000fe80000004c00 */
[----:B------:R-:W-:Y:S06]  /*5d20*/  BAR.SYNC.DEFER_BLOCKING 0x0 ;  /* 0x0000000000007b1d */ /* 0x000fec0000010000 */
[----:B0----5:R-:W0:Y:S02]  /*5d30*/  @!P2 LDS.128 R8, [R21.X4+0x220] ;  /* 0x000220001508a984 */ /* 0x021e240000004c00 */
[----:B0-----:R-:W-:-:S02]  /*5d40*/  @!P2 FADD.FTZ R4, R4, R8 ;  /* 0x000000080404a221 */ /* 0x001fc40000010000 */
        /* <DEDUP_REMOVED lines=23> */
[----:B------:R-:W3:Y:S01]  /*5ec0*/  LDG.E R8, [R8.64] ;  /* 0x0000002408087981 */ /* 0x000ee2000c1e1900 */
[----:B------:R-:W-:Y:S01]  /*5ed0*/  IADD3 R3, R22, R3, RZ ;  /* 0x0000000316037210 */ /* 0x000fe20007ffe0ff */
        /* <DEDUP_REMOVED lines=24> */
.L_x_2543:
[----:B------:R-:W-:Y:S01]  /*6060*/  IMAD.MOV.U32 R154, RZ, RZ, 0x10 ;  /* 0x00000010ff9a7424 */ /* 0x000fe200078e00ff */
[----:B------:R-:W-:Y:S01]  /*6070*/  MOV R152, 0xffffffff ;  /* 0xffffffff00987802 */ /* 0x000fe20000000f00 */
[----:B------:R-:W-:Y:S01]  /*6080*/  IMAD.MOV.U32 R153, RZ, RZ, 0x1f ;  /* 0x0000001fff997424 */ /* 0x000fe200078e00ff */
[----:B------:R-:W-:Y:S02]  /*6090*/  MOV R150, 0x60b0 ;  /* 0x000060b000967802 */ /* 0x000fe40000000f00 */
[----:B0----5:R-:W-:Y:S05]  /*60a0*/  CALL.REL.NOINC `($__internal_22_$__cuda_sm70_shflsync_bfly_p) ;  /* 0x000003a000007944 */ /* 0x021fea0003c00000 */
[----:B01----:R-:W-:Y:S05]  /*60b0*/  BRA `(.L_x_2592) ;  /* 0xffffb82000007947 */ /* 0x003fea000383ffff */
.L_x_2544:
[----:B------:R-:W-:Y:S01]  /*60c0*/  IMAD.MOV.U32 R154, RZ, RZ, 0x8 ;  /* 0x00000008ff9a7424 */ /* 0x000fe200078e00ff */
[----:B------:R-:W-:Y:S01]  /*60d0*/  MOV R152, 0xffffffff ;  /* 0xffffffff00987802 */ /* 0x000fe20000000f00 */
[----:B------:R-:W-:Y:S01]  /*60e0*/  IMAD.MOV.U32 R153, RZ, RZ, 0x1f ;  /* 0x0000001fff997424 */ /* 0x000fe200078e00ff */
[----:B------:R-:W-:Y:S02]  /*60f0*/  MOV R150, 0x6110 ;  /* 0x0000611000967802 */ /* 0x000fe40000000f00 */
[----:B0----5:R-:W-:Y:S05]  /*6100*/  CALL.REL.NOINC `($__internal_22_$__cuda_sm70_shflsync_bfly_p) ;  /* 0x0000034000007944 */ /* 0x021fea0003c00000 */
[----:B01----:R-:W-:Y:S01]  /*6110*/  FADD.FTZ R155, R155, R152 ;  /* 0x000000989b9b7221 */ /* 0x003fe20000010000 */
[----:B------:R-:W-:Y:S01]  /*6120*/  MOV R152, 0xffffffff ;  /* 0xffffffff00987802 */ /* 0x000fe20000000f00 */
[----:B------:R-:W-:Y:S01]  /*6130*/  IMAD.MOV.U32 R154, RZ, RZ, 0x4 ;  /* 0x00000004ff9a7424 */ /* 0x000fe200078e00ff */
[----:B------:R-:W-:Y:S01]  /*6140*/  MOV R150, 0x6170 ;  /* 0x0000617000967802 */ /* 0x000fe20000000f00 */
[----:B------:R-:W-:-:S02]  /*6150*/  IMAD.MOV.U32 R153, RZ, RZ, 0x1f ;  /* 0x0000001fff997424 */ /* 0x000fc400078e00ff */
[----:B------:R-:W-:Y:S05]  /*6160*/  CALL.REL.NOINC `($__internal_22_$__cuda_sm70_shflsync_bfly_p) ;  /* 0x000002e000007944 */ /* 0x000fea0003c00000 */
[----:B01----:R-:W-:Y:S01]  /*6170*/  FADD.FTZ R155, R155, R152 ;  /* 0x000000989b9b7221 */ /* 0x003fe20000010000 */
[----:B------:R-:W-:Y:S01]  /*6180*/  MOV R152, 0xffffffff ;  /* 0xffffffff00987802 */ /* 0x000fe20000000f00 */
[----:B------:R-:W-:Y:S01]  /*6190*/  IMAD.MOV.U32 R154, RZ, RZ, 0x2 ;  /* 0x00000002ff9a7424 */ /* 0x000fe200078e00ff */
[----:B------:R-:W-:Y:S01]  /*61a0*/  MOV R150, 0x61d0 ;  /* 0x000061d000967802 */ /* 0x000fe20000000f00 */
[----:B------:R-:W-:-:S02]  /*61b0*/  IMAD.MOV.U32 R153, RZ, RZ, 0x1f ;  /* 0x0000001fff997424 */ /* 0x000fc400078e00ff */
[----:B------:R-:W-:Y:S05]  /*61c0*/  CALL.REL.NOINC `($__internal_22_$__cuda_sm70_shflsync_bfly_p) ;  /* 0x0000028000007944 */ /* 0x000fea0003c00000 */
[----:B-1----:R-:W-:Y:S01]  /*61d0*/  FADD.FTZ R4, R155, R152 ;  /* 0x000000989b047221 */ /* 0x002fe20000010000 */
[----:B------:R-:W-:Y:S01]  /*61e0*/  MOV R152, 0xffffffff ;  /* 0xffffffff00987802 */ /* 0x000fe20000000f00 */
[----:B0-----:R-:W-:Y:S01]  /*61f0*/  IMAD.MOV.U32 R154, RZ, RZ, 0x1 ;  /* 0x00000001ff9a7424 */ /* 0x001fe200078e00ff */
[----:B------:R-:W-:Y:S01]  /*6200*/  MOV R150, 0x6240 ;  /* 0x0000624000967802 */ /* 0x000fe20000000f00 */
[----:B------:R-:W-:-:S02]  /*6210*/  IMAD.MOV.U32 R153, RZ, RZ, 0x1f ;  /* 0x0000001fff997424 */ /* 0x000fc400078e00ff */
[----:B------:R-:W-:Y:S02]  /*6220*/  IMAD.MOV.U32 R155, RZ, RZ, R4 ;  /* 0x000000ffff9b7224 */ /* 0x000fe400078e0004 */
[----:B------:R-:W-:Y:S05]  /*6230*/  CALL.REL.NOINC `($__internal_22_$__cuda_sm70_shflsync_bfly_p) ;  /* 0x0000021000007944 */ /* 0x000fea0003c00000 */
[----:B01----:R-:W-:Y:S05]  /*6240*/  BRA `(.L_x_2593) ;  /* 0xffffb72000007947 */ /* 0x003fea000383ffff */
.L_x_2549:
[----:B------:R-:W-:Y:S01]  /*6250*/  HFMA2.MMA R153, -RZ, RZ, 0, 1.847743988037109375e-06 ;  /* 0x0000001fff997435 */ /* 0x000fe200000001ff */
[----:B------:R-:W-:Y:S01]  /*6260*/  IMAD.MOV.U32 R154, RZ, RZ, 0x1 ;  /* 0x00000001ff9a7424 */ /* 0x000fe200078e00ff */
[----:B------:R-:W-:Y:S01]  /*6270*/  MOV R150, 0x62a0 ;  /* 0x000062a000967802 */ /* 0x000fe20000000f00 */
[----:B------:R-:W-:-:S03]  /*6280*/  IMAD.MOV.U32 R152, RZ, RZ, -0x1 ;  /* 0xffffffffff987424 */ /* 0x000fc600078e00ff */
[----:B-----5:R-:W-:Y:S05]  /*6290*/  CALL.REL.NOINC `($__internal_22_$__cuda_sm70_shflsync_bfly_p) ;  /* 0x000001b000007944 */ /* 0x020fea0003c00000 */
[----:B01----:R-:W-:Y:S05]  /*62a0*/  BRA `(.L_x_2594) ;  /* 0xffffcf7000007947 */ /* 0x003fea000383ffff */
.L_x_2553:
[----:B------:R-:W-:Y:S01]  /*62b0*/  IMAD.MOV.U32 R155, RZ, RZ, R3 ;  /* 0x000000ffff9b7224 */ /* 0x000fe200078e0003 */
[----:B------:R-:W-:Y:S01]  /*62c0*/  MOV R154, 0x10 ;  /* 0x00000010009a7802 */ /* 0x000fe20000000f00 */
[----:B------:R-:W-:Y:S01]  /*62d0*/  IMAD.MOV.U32 R153, RZ, RZ, 0x1f ;  /* 0x0000001fff997424 */ /* 0x000fe200078e00ff */
[----:B------:R-:W-:Y:S01]  /*62e0*/  MOV R150, 0x6310 ;  /* 0x0000631000967802 */ /* 0x000fe20000000f00 */
[----:B------:R-:W-:Y:S02]  /*62f0*/  IMAD.MOV.U32 R152, RZ, RZ, -0x1 ;  /* 0xffffffffff987424 */ /* 0x000fe400078e00ff */
[----:B012--5:R-:W-:Y:S05]  /*6300*/  CALL.REL.NOINC `($__internal_22_$__cuda_sm70_shflsync_bfly_p) ;  /* 0x0000014000007944 */ /* 0x027fea0003c00000 */
[----:B01----:R-:W-:Y:S05]  /*6310*/  BRA `(.L_x_2595) ;  /* 0xffffd10000007947 */ /* 0x003fea000383ffff */
.L_x_2554:
[----:B------:R-:W-:Y:S01]  /*6320*/  HFMA2.MMA R154, -RZ, RZ, 0, 4.76837158203125e-07 ;  /* 0x00000008ff9a7435 */ /* 0x000fe200000001ff */
[----:B------:R-:W-:Y:S01]  /*6330*/  IMAD.MOV.U32 R153, RZ, RZ, 0x1f ;  /* 0x0000001fff997424 */ /* 0x000fe200078e00ff */
[----:B------:R-:W-:Y:S01]  /*6340*/  MOV R150, 0x6370 ;  /* 0x0000637000967802 */ /* 0x000fe20000000f00 */
[----:B------:R-:W-:-:S03]  /*6350*/  IMAD.MOV.U32 R152, RZ, RZ, -0x1 ;  /* 0xffffffffff987424 */ /* 0x000fc600078e00ff */
[----:B0123-5:R-:W-:Y:S05]  /*6360*/  CALL.REL.NOINC `($__internal_22_$__cuda_sm70_shflsync_bfly_p) ;  /* 0x000000e000007944 */ /* 0x02ffea0003c00000 */
[----:B01----:R-:W-:Y:S01]  /*6370*/  FMNMX.FTZ R155, R155, R152, !PT ;  /* 0x000000989b9b7209 */ /* 0x003fe20007810000 */
[----:B------:R-:W-:Y:S01]  /*6380*/  IMAD.MOV.U32 R153, RZ, RZ, 0x1f ;  /* 0x0000001fff997424 */ /* 0x000fe200078e00ff */
[----:B------:R-:W-:Y:S01]  /*6390*/  MOV R154, 0x4 ;  /* 0x00000004009a7802 */ /* 0x000fe20000000f00 */
[----:B------:R-:W-:Y:S01]  /*63a0*/  IMAD.MOV.U32 R152, RZ, RZ, -0x1 ;  /* 0xffffffffff987424 */ /* 0x000fe200078e00ff */
[----:B------:R-:W-:-:S02]  /*63b0*/  MOV R150, 0x63d0 ;  /* 0x000063d000967802 */ /* 0x000fc40000000f00 */
[----:B------:R-:W-:Y:S05]  /*63c0*/  CALL.REL.NOINC `($__internal_22_$__cuda_sm70_shflsync_bfly_p) ;  /* 0x0000008000007944 */ /* 0x000fea0003c00000 */
[----:B-1----:R-:W-:Y:S01]  /*63d0*/  FMNMX.FTZ R4, R155, R152, !PT ;  /* 0x000000989b047209 */ /* 0x002fe20007810000 */
[----:B0-----:R-:W-:Y:S01]  /*63e0*/  HFMA2.MMA R154, -RZ, RZ, 0, 1.1920928955078125e-07 ;  /* 0x00000002ff9a7435 */ /* 0x001fe200000001ff */
[----:B------:R-:W-:Y:S01]  /*63f0*/  IMAD.MOV.U32 R153, RZ, RZ, 0x1f ;  /* 0x0000001fff997424 */ /* 0x000fe200078e00ff */
[----:B------:R-:W-:Y:S01]  /*6400*/  MOV R150, 0x6440 ;  /* 0x0000644000967802 */ /* 0x000fe20000000f00 */
[----:B------:R-:W-:Y:S01]  /*6410*/  IMAD.MOV.U32 R152, RZ, RZ, -0x1 ;  /* 0xffffffffff987424 */ /* 0x000fe200078e00ff */
[----:B------:R-:W-:-:S02]  /*6420*/  MOV R155, R4 ;  /* 0x00000004009b7202 */ /* 0x000fc40000000f00 */
[----:B------:R-:W-:Y:S05]  /*6430*/  CALL.REL.NOINC `($__internal_22_$__cuda_sm70_shflsync_bfly_p) ;  /* 0x0000001000007944 */ /* 0x000fea0003c00000 */
[----:B01----:R-:W-:Y:S05]  /*6440*/  BRA `(.L_x_2596) ;  /* 0xffffd05000007947 */ /* 0x003fea000383ffff */
        .weak           $__internal_22_$__cuda_sm70_shflsync_bfly_p
        .type           $__internal_22_$__cuda_sm70_shflsync_bfly_p,@function
        .size           $__internal_22_$__cuda_sm70_shflsync_bfly_p,(.L_x_2695 - $__internal_22_$__cuda_sm70_shflsync_bfly_p)
$__internal_22_$__cuda_sm70_shflsync_bfly_p:
[----:B------:R-:W-:Y:S01]  /*6450*/  IMAD.MOV.U32 R151, RZ, RZ, 0x0 ;  /* 0x00000000ff977424 */ /* 0x000fe200078e00ff */
[----:B------:R-:W-:Y:S04]  /*6460*/  WARPSYNC R152 ;  /* 0x0000009800007348 */ /* 0x000fe80003800000 */
[----:B------:R0:W1:Y:S01]  /*6470*/  SHFL.BFLY PT, R152, R155, R154, R153 ;  /* 0x0c00009a9b987389 */ /* 0x00006200000e0099 */
[----:B------:R-:W-:Y:S05]  /*6480*/  RET.REL.NODEC R150 `(_ZN4mmha33masked_multihead_attention_kernelIfLi128ELi128ELi2ELi32ELi128ELb0ELb0EEEv26Multihead_attention_paramsIT_XT5_EE) ;  /* 0xffff9b7096007950 */ /* 0x000fea0003c3ffff */
.L_x_2597:
        /* <DEDUP_REMOVED lines=15> */
.L_x_2695:


//--------------------- .text._ZN4mmha33masked_multihead_attention_kernelIfLi128ELi128ELi4ELi32ELi64ELb0ELb0EEEv26Multihead_attention_paramsIT_XT5_EE --------------------------
	.section	.text._ZN4mmha33masked_multihead_attention_kernelIfLi128ELi128ELi4ELi32ELi64ELb0ELb0EEEv26Multihead_attention_paramsIT_XT5_EE,"ax",@progbits
	.sectioninfo	@"SHI_REGISTERS=96"
	.align	128
        .global         _ZN4mmha33masked_multihead_attention_kernelIfLi128ELi128ELi4ELi32ELi64ELb0ELb0EEEv26Multihead_attention_paramsIT_XT5_EE
        .type           _ZN4mmha33masked_multihead_attention_kernelIfLi128ELi128ELi4ELi32ELi64ELb0ELb0EEEv26Multihead_attention_paramsIT_XT5_EE,@function
        .size           _ZN4mmha33masked_multihead_attention_kernelIfLi128ELi128ELi4ELi32ELi64ELb0ELb0EEEv26Multihead_attention_paramsIT_XT5_EE,(.L_x_2696 - _ZN4mmha33masked_multihead_attention_kernelIfLi128ELi128ELi4ELi32ELi64ELb0ELb0EEEv26Multihead_attention_paramsIT_XT5_EE)
        .other          _ZN4mmha33masked_multihead_attention_kernelIfLi128ELi128ELi4ELi32ELi64ELb0ELb0EEEv26Multihead_attention_paramsIT_XT5_EE,@"STO_CUDA_ENTRY STV_DEFAULT"
_ZN4mmha33masked_multihead_attention_kernelIfLi128ELi128ELi4ELi32ELi64ELb0ELb0EEEv26Multihead_attention_paramsIT_XT5_EE:
.text._ZN4mmha33masked_multihead_attention_kernelIfLi128ELi128ELi4ELi32ELi64ELb0ELb0EEEv26Multihead_attention_paramsIT_XT5_EE:
        /* <DEDUP_REMOVED lines=14> */
.L_x_2598:
[----:B------:R-:W-:Y:S01]  /*00e0*/  IABS R4, c[0x0][0x1d0] ;  /* 0x0000740000047a13 */ /* 0x000fe20000000000 */
[----:B------:R-:W1:Y:S01]  /*00f0*/  S2R R3, SR_CTAID.Y ;  /* 0x0000000000037919 */ /* 0x000e620000002600 */
[----:B------:R-:W-:Y:S02]  /*0100*/  ULDC.64 UR8, c[0x0][0x280] ;  /* 0x0000a00000087ab9 */ /* 0x000fe40000000a00 */
[----:B------:R-:W2:Y:S01]  /*0110*/  R2UR UR11, R4 ;  /* 0x00000000040b73c2 */ /* 0x000ea200000e0000 */
[----:B------:R-:W-:-:S04]  /*0120*/  UISETP.NE.U32.AND UP0, UPT, URZ, UR8, UPT ;  /* 0x000000083f00728c */ /* 0x000fc8000bf05070 */
        /* <DEDUP_REMOVED lines=28> */
[----:B------:R-:W-:Y:S02]  /*02f0*/  ULDC.64 UR10, c[0x0][0x240] ;  /* 0x00009000000a7ab9 */ /* 0x000fe40000000a00 */
[----:B------:R-:W-:Y:S02]  /*0300*/  UISETP.NE.U32.AND UP1, UPT, URZ, UR10, UPT ;  /* 0x0000000a3f00728c */ /* 0x000fe4000bf25070 */
[----:B------:R-:W-:-:S02]  /*0310*/  UISETP.GE.AND UP3, UPT, UR4, URZ, UPT ;  /* 0x0000003f0400728c */ /* 0x000fc4000bf66270 */
        /* <DEDUP_REMOVED lines=10> */
[----:B0-----:R-:W-:Y:S01]  /*03c0*/  IMAD.U32 R3, RZ, RZ, UR5 ;  /* 0x00000005ff037e24 */ /* 0x001fe2000f8e00ff */
[----:B------:R-:W-:-:S05]  /*03d0*/  MOV R2, UR4 ;  /* 0x0000000400027c02 */ /* 0x000fca0008000f00 */
        /* <DEDUP_REMOVED lines=41> */
[----:B------:R-:W-:Y:S01]  /*0670*/  @!P1 IADD3 R2, R2, -R7, RZ ;  /* 0x8000000702029210 */ /* 0x000fe20007ffe0ff */
[----:B------:R-:W-:Y:S02]  /*0680*/  USEL UR42, UR41, UR42, !UP0 ;  /* 0x0000002a292a7287 */ /* 0x000fe4000c000000 */
        /* <DEDUP_REMOVED lines=33> */
.L_x_2600:
[----:B------:R-:W-:Y:S01]  /*08a0*/  CS2R R6, SRZ ;  /* 0x0000000000067805 */ /* 0x000fe2000001ff00 */
[----:B------:R-:W-:Y:S02]  /*08b0*/  CS2R R4, SRZ ;  /* 0x0000000000047805 */ /* 0x000fe4000001ff00 */
.L_x_2601:
[----:B------:R-:W-:Y:S05]  /*08c0*/  BSYNC B0 ;  /* 0x0000000000007941 */ /* 0x000fea0003800000 */
.L_x_2599:
        /* <DEDUP_REMOVED lines=13> */
.L_x_2603:
        /* <DEDUP_REMOVED lines=16> */
.L_x_2604:
[----:B------:R-:W-:Y:S05]  /*0aa0*/  BSYNC B0 ;  /* 0x0000000000007941 */ /* 0x000fea0003800000 */
.L_x_2602:
        /* <DEDUP_REMOVED lines=26> */
[----:B------:R-:W-:Y:S01]  /*0c50*/  @!P3 IMAD.WIDE R10, R3, R10, c[0x0][0x180] ;  /* 0x00006000030ab625 */ /* 0x000fe200078e020a */
[----:B------:R-:W-:-:S03]  /*0c60*/  @!P1 MOV R3, 0x4 ;  /* 0x0000000400039802 */ /* 0x000fc60000000f00 */
[----:B------:R-:W-:Y:S01]  /*0c70*/  @!P1 IMAD R0, R15, 0x80, R22 ;  /* 0x000000800f009824 */ /* 0x000fe200078e0216 */
[----:B------:R-:W3:Y:S01]  /*0c80*/  @!P3 LDG.E.128 R32, [R10.64] ;  /* 0x000000240a20b981 */ /* 0x000ee2000c1e1d00 */
[----:B------:R-:W-:Y:S02]  /*0c90*/  IMAD.U32 R12, RZ, RZ, UR6 ;  /* 0x00000006ff0c7e24 */ /* 0x000fe4000f8e00ff */
[----:B------:R-:W-:Y:S02]  /*0ca0*/  IMAD.U32 R13, RZ, RZ, UR7 ;  /* 0x00000007ff0d7e24 */ /* 0x000fe4000f8e00ff */
[----:B0-----:R-:W-:-:S03]  /*0cb0*/  @!P1 IMAD.WIDE R8, R0, R3, c[0x0][0x230] ;  /* 0x00008c0000089625 */ /* 0x001fc600078e0203 */
[----:B------:R0:W4:Y:S04]  /*0cc0*/  @P4 LDG.E R17, [R12.64] ;  /* 0x000000240c114981 */ /* 0x000128000c1e1900 */
[----:B0-----:R-:W4:Y:S01]  /*0cd0*/  @!P1 LDG.E.128 R12, [R8.64] ;  /* 0x00000024080c9981 */ /* 0x001f22000c1e1d00 */
[----:B------:R-:W-:Y:S01]  /*0ce0*/  ULDC.U8 UR4, c[0x0][0x1e4] ;  /* 0x0000790000047ab9 */ /* 0x000fe20000000000 */
[----:B------:R-:W-:Y:S02]  /*0cf0*/  ISETP.LT.AND P3, PT, RZ, c[0x0][0x1e0], PT ;  /* 0x00007800ff007a0c */ /* 0x000fe40003f61270 */
[----:B------:R-:W-:Y:S01]  /*0d00*/  ISETP.NE.AND P2, PT, RZ, UR4, PT ;  /* 0x00000004ff007c0c */ /* 0x000fe2000bf45270 */
[----:B------:R-:W-:Y:S01]  /*0d10*/  UMOV UR39, URZ ;  /* 0x0000003f00277c82 */ /* 0x000fe20008000000 */
[----:B--2--5:R-:W-:-:S02]  /*0d20*/  FADD.FTZ R24, R24, R4 ;  /* 0x0000000418187221 */ /* 0x024fc40000010000 */
[----:B------:R-:W-:Y:S02]  /*0d30*/  FADD.FTZ R25, R25, R5 ;  /* 0x0000000519197221 */ /* 0x000fe40000010000 */
[----:B---3--:R-:W-:Y:S02]  /*0d40*/  FADD.FTZ R28, R32, R28 ;  /* 0x0000001c201c7221 */ /* 0x008fe40000010000 */
[----:B------:R-:W-:Y:S02]  /*0d50*/  FADD.FTZ R29, R33, R29 ;  /* 0x0000001d211d7221 */ /* 0x000fe40000010000 */
[----:B------:R-:W-:Y:S02]  /*0d60*/  FADD.FTZ R30, R34, R30 ;  /* 0x0000001e221e7221 */ /* 0x000fe40000010000 */
[----:B------:R-:W-:Y:S01]  /*0d70*/  FADD.FTZ R31, R35, R31 ;  /* 0x0000001f231f7221 */ /* 0x000fe20000010000 */
[----:B----4-:R0:W1:Y:S01]  /*0d80*/  @P4 R2UR UR39, R17 ;  /* 0x00000000112743c2 */ /* 0x01006200000e0000 */
[----:B------:R-:W-:-:S02]  /*0d90*/  FADD.FTZ R26, R26, R6 ;  /* 0x000000061a1a7221 */ /* 0x000fc40000010000 */
[----:B------:R-:W-:Y:S02]  /*0da0*/  FADD.FTZ R27, R27, R7 ;  /* 0x000000071b1b7221 */ /* 0x000fe40000010000 */
[----:B------:R-:W-:Y:S02]  /*0db0*/  @!P1 FMUL.FTZ R28, R28, R12 ;  /* 0x0000000c1c1c9220 */ /* 0x000fe40000410000 */
        /* <DEDUP_REMOVED lines=17> */
[----:B0-----:R-:W-:Y:S01]  /*0ed0*/  HFMA2.MMA R4, -RZ, RZ, 0, 0 ;  /* 0x00000000ff047435 */ /* 0x001fe200000001ff */
[----:B--2---:R-:W-:-:S04]  /*0ee0*/  IMAD.MOV R6, RZ, RZ, -R5 ;  /* 0x000000ffff067224 */ /* 0x004fc800078e0a05 */
        /* <DEDUP_REMOVED lines=23> */
[----:B------:R-:W-:Y:S01]  /*1060*/  IMAD.MOV.U32 R4, RZ, RZ, c[0x4][0xc8] ;  /* 0x01003200ff047624 */ /* 0x000fe200078e00ff */
[----:B------:R-:W-:Y:S01]  /*1070*/  MOV R8, 0x53f ;  /* 0x0000053f00087802 */ /* 0x000fe20000000f00 */
[----:B------:R-:W-:Y:S01]  /*1080*/  IMAD.MOV.U32 R5, RZ, RZ, c[0x4][0xcc] ;  /* 0x01003300ff057624 */ /* 0x000fe200078e00ff */
[----:B------:R0:W2:Y:S01]  /*1090*/  LDC.64 R14, c[0x4][R0] ;  /* 0x01000000000e7b82 */ /* 0x0000a20000000a00 */
[----:B------:R-:W-:Y:S02]  /*10a0*/  IMAD.MOV.U32 R6, RZ, RZ, c[0x4][0xd0] ;  /* 0x01003400ff067624 */ /* 0x000fe400078e00ff */
[----:B------:R-:W-:Y:S02]  /*10b0*/  IMAD.MOV.U32 R7, RZ, RZ, c[0x4][0xd4] ;  /* 0x01003500ff077624 */ /* 0x000fe400078e00ff */
        /* <DEDUP_REMOVED lines=12> */
.L_x_2607:
        /* <DEDUP_REMOVED lines=21> */
[----:B------:R-:W-:Y:S02]  /*12d0*/  BSSY B1, `(.L_x_2610) ;  /* 0x0000037000017945 */ /* 0x000fe40003800000 */
[--C-:B------:R-:W-:Y:S01]  /*12e0*/  IMAD R20, R23, 0x4, R17.reuse ;  /* 0x0000000417147824 */ /* 0x100fe200078e0211 */
[----:B------:R0:W3:Y:S01]  /*12f0*/  LDS R26, [R3.X4+0x214] ;  /* 0x00021400031a7984 */ /* 0x0000e20000004800 */
[C---:B------:R-:W-:Y:S02]  /*1300*/  IMAD R21, R5.reuse, 0x4, R17 ;  /* 0x0000000405157824 */ /* 0x040fe400078e0211 */
[----:B------:R-:W-:Y:S01]  /*1310*/  IMAD.SHL.U32 R0, R0, 0x2, RZ ;  /* 0x0000000200007824 */ /* 0x000fe200078e00ff */
[----:B------:R-:W-:Y:S01]  /*1320*/  LEA R32, R5, R20, 0x2 ;  /* 0x0000001405207211 */ /* 0x000fe200078e10ff */
[----:B------:R0:W4:Y:S03]  /*1330*/  LDS R25, [R20] ;  /* 0x0000000014197984 */ /* 0x0001260000000800 */
[----:B------:R-:W-:Y:S01]  /*1340*/  LOP3.LUT R8, R0, 0xfffffffc, RZ, 0xc0, !PT ;  /* 0xfffffffc00087812 */ /* 0x000fe200078ec0ff */
[----:B------:R0:W1:Y:S03]  /*1350*/  LDS R27, [R20+0x4] ;  /* 0x00000400141b7984 */ /* 0x0000660000000800 */
[----:B------:R-:W-:Y:S01]  /*1360*/  ISETP.GE.AND P0, PT, R8, c[0x0][0x1e0], PT ;  /* 0x0000780008007a0c */ /* 0x000fe20003f06270 */
        /* <DEDUP_REMOVED lines=45> */
.L_x_2611:
[----:B------:R-:W-:Y:S05]  /*1640*/  BSYNC B1 ;  /* 0x0000000000017941 */ /* 0x000fea0003800000 */
.L_x_2610:
        /* <DEDUP_REMOVED lines=8> */
.L_x_2609:
[----:B------:R-:W-:Y:S05]  /*16d0*/  BSYNC B0 ;  /* 0x0000000000007941 */ /* 0x000fea0003800000 */
.L_x_2608:
[----:B------:R-:W-:Y:S06]  /*16e0*/  BAR.SYNC.DEFER_BLOCKING 0x0 ;  /* 0x0000000000007b1d */ /* 0x000fec0000010000 */
[----:B0-----:R0:W2:Y:S04]  /*16f0*/  @P6 LDS.128 R24, [R14] ;  /* 0x000000000e186984 */ /* 0x0010a80000000c00 */
[----:B------:R0:W3:Y:S04]  /*1700*/  @P6 LDS.128 R28, [R15] ;  /* 0x000000000f1c6984 */ /* 0x0000e80000000c00 */
[----:B------:R-:W-:Y:S06]  /*1710*/  BAR.SYNC.DEFER_BLOCKING 0x0 ;  /* 0x0000000000007b1d */ /* 0x000fec0000010000 */
[----:B------:R-:W-:Y:S05]  /*1720*/  BRA `(.L_x_2606) ;  /* 0x000002c000007947 */ /* 0x000fea0003800000 */
.L_x_2605:
        /* <DEDUP_REMOVED lines=43> */
.L_x_2612:
[----:B------:R-:W-:Y:S05]  /*19e0*/  BSYNC B0 ;  /* 0x0000000000007941 */ /* 0x000fea0003800000 */
.L_x_2606:
        /* <DEDUP_REMOVED lines=8> */
[----:B------:R-:W-:Y:S02]  /*1a70*/  IMAD R3, R22, c[0x0][0x1d4], R3 ;  /* 0x0000750016037a24 */ /* 0x000fe400078e0203 */
[----:B---3--:R-:W-:Y:S02]  /*1a80*/  FMUL.FTZ R0, R28, R24 ;  /* 0x000000181c007220 */ /* 0x008fe40000410000 */
[----:B------:R-:W-:-:S04]  /*1a90*/  IMAD.WIDE R4, R3, R4, c[0x0][0x198] ;  /* 0x0000660003047625 */ /* 0x000fc800078e0204 */
[----:B------:R-:W-:Y:S01]  /*1aa0*/  FFMA.FTZ R3, R29, R25, R0 ;  /* 0x000000191d037223 */ /* 0x000fe20000010000 */
[----:B------:R0:W-:Y:S03]  /*1ab0*/  STG.E.128 [R4.64], R28 ;  /* 0x0000001c04007986 */ /* 0x0001e6000c101d24 */
[----:B------:R-:W-:-:S04]  /*1ac0*/  FFMA.FTZ R0, R30, R26, R3 ;  /* 0x0000001a1e007223 */ /* 0x000fc80000010003 */
[----:B------:R-:W-:Y:S01]  /*1ad0*/  FFMA.FTZ R53, R31, R27, R0 ;  /* 0x0000001b1f357223 */ /* 0x000fe20000010000 */
[----:B------:R-:W-:Y:S05]  /*1ae0*/  BRA.DIV ~URZ, `(.L_x_2615) ;  /* 0x000046a27f007947 */ /* 0x000fea000b800000 */
[----:B------:R2:W3:Y:S02]  /*1af0*/  SHFL.BFLY PT, R0, R53, 0x10, 0x1f ;  /* 0x0e001f0035007f89 */ /* 0x0004e400000e0000 */
.L_x_2666:
        /* <DEDUP_REMOVED lines=9> */
.L_x_2667:
[----:B0-2---:R-:W-:Y:S02]  /*1b90*/  FADD.FTZ R4, R5, R4 ;  /* 0x0000000405047221 */ /* 0x005fe40000010000 */
.L_x_2614:
[----:B------:R-:W-:Y:S05]  /*1ba0*/  BSYNC B0 ;  /* 0x0000000000007941 */ /* 0x000fea0003800000 */
.L_x_2613:
[----:B------:R-:W-:Y:S01]  /*1bb0*/  ISETP.NE.AND P0, PT, R16, RZ, PT ;  /* 0x000000ff1000720c */ /* 0x000fe20003f05270 */
[----:B------:R-:W-:-:S05]  /*1bc0*/  IMAD.U32 R6, RZ, RZ, UR43 ;  /* 0x0000002bff067e24 */ /* 0x000fca000f8e00ff */
[----:B------:R-:W-:-:S04]  /*1bd0*/  IADD3 R6, -R6, UR40, RZ ;  /* 0x0000002806067c10 */ /* 0x000fc8000fffe1ff */
[----:B------:R-:W-:-:S03]  /*1be0*/  SHF.L.U32 R3, R6, 0x2, RZ ;  /* 0x0000000206037819 */ /* 0x000fc600000006ff */
        /* <DEDUP_REMOVED lines=15> */
[----:B------:R-:W4:Y:S02]  /*1ce0*/  LDG.E R5, [R4.64] ;  /* 0x0000002404057981 */ /* 0x000f24000c1e1900 */
[----:B----4-:R-:W-:-:S05]  /*1cf0*/  FADD.FTZ R0, R0, R5 ;  /* 0x0000000500007221 */ /* 0x010fca0000010000 */
.L_x_2618:
[----:B------:R0:W-:Y:S02]  /*1d00*/  STS [R3+0x210], R0 ;  /* 0x0002100003007388 */ /* 0x0001e40000000800 */
.L_x_2617:
        /* <DEDUP_REMOVED lines=17> */
[----:B------:R-:W-:Y:S01]  /*1e20*/  IMAD.MOV.U32 R43, RZ, RZ, c[0x0][0x1e8] ;  /* 0x00007a00ff2b7624 */ /* 0x000fe200078e00ff */
[----:B------:R-:W-:Y:S01]  /*1e30*/  MOV R41, UR44 ;  /* 0x0000002c00297c02 */ /* 0x000fe20008000f00 */
[----:B------:R-:W-:Y:S02]  /*1e40*/  IMAD.U32 R45, RZ, RZ, UR46 ;  /* 0x0000002eff2d7e24 */ /* 0x000fe4000f8e00ff */
[----:B------:R-:W-:Y:S01]  /*1e50*/  IMAD.IADD R44, R16, 0x1, -R5 ;  /* 0x00000001102c7824 */ /* 0x000fe200078e0a05 */
[----:B------:R-:W-:Y:S01]  /*1e60*/  IADD3 R43, R43, c[0x0][0x210], RZ ;  /* 0x000084002b2b7a10 */ /* 0x000fe20007ffe0ff */
[----:B------:R-:W-:Y:S02]  /*1e70*/  IMAD.MOV.U32 R48, RZ, RZ, c[0x0][0x220] ;  /* 0x00008800ff307624 */ /* 0x000fe400078e00ff */
[----:B------:R-:W-:Y:S01]  /*1e80*/  IMAD R40, R41, c[0x0][0x1d4], R44 ;  /* 0x0000750029287a24 */ /* 0x000fe200078e022c */
[----:B------:R-:W4:Y:S01]  /*1e90*/  LDS R5, [R44.X4+0x10] ;  /* 0x000010002c057984 */ /* 0x000f220000004800 */
[----:B------:R-:W-:-:S02]  /*1ea0*/  IMAD.MOV.U32 R46, RZ, RZ, 0x4 ;  /* 0x00000004ff2e7424 */ /* 0x000fc400078e00ff */
[----:B------:R-:W-:Y:S01]  /*1eb0*/  IMAD.U32 R47, RZ, RZ, UR46 ;  /* 0x0000002eff2f7e24 */ /* 0x000fe2000f8e00ff */
[----:B------:R-:W0:Y:S01]  /*1ec0*/  LDS R6, [R44.X4+0x20] ;  /* 0x000020002c067984 */ /* 0x000e220000004800 */
[----:B------:R-:W-:Y:S02]  /*1ed0*/  IMAD R41, R45, R48, UR40 ;  /* 0x000000282d297e24 */ /* 0x000fe4000f8e0230 */
[----:B------:R-:W-:Y:S01]  /*1ee0*/  IMAD.WIDE R46, R46, R47, c[0x0][0x228] ;  /* 0x00008a002e2e7625 */ /* 0x000fe200078e022f */
[----:B------:R-:W3:Y:S04]  /*1ef0*/  LDS R7, [R44.X4+0x30] ;  /* 0x000030002c077984 */ /* 0x000ee80000004800 */
[----:B------:R-:W2:Y:S04]  /*1f00*/  LDS R8, [R44.X4+0x40] ;  /* 0x000040002c087984 */ /* 0x000ea80000004800 */
        /* <DEDUP_REMOVED lines=12> */
[----:B--2---:R-:W2:Y:S04]  /*1fd0*/  LDS R24, [R44.X4+0x110] ;  /* 0x000110002c187984 */ /* 0x004ea80000004800 */
[----:B------:R-:W0:Y:S04]  /*1fe0*/  LDS R25, [R44.X4+0x120] ;  /* 0x000120002c197984 */ /* 0x000e280000004800 */
[----:B------:R-:W0:Y:S04]  /*1ff0*/  LDS R26, [R44.X4+0x130] ;  /* 0x000130002c1a7984 */ /* 0x000e280000004800 */
[----:B------:R-:W0:Y:S04]  /*2000*/  LDS R27, [R44.X4+0x140] ;  /* 0x000140002c1b7984 */ /* 0x000e280000004800 */
[----:B---3--:R-:W3:Y:S04]  /*2010*/  LDS R28, [R44.X4+0x150] ;  /* 0x000150002c1c7984 */ /* 0x008ee80000004800 */
        /* <DEDUP_REMOVED lines=11> */
[----:B-12345:R-:W-:-:S02]  /*20d0*/  SHF.R.S32.HI R44, RZ, 0x1f, R40 ;  /* 0x0000001fff2c7819 */ /* 0x03efc40000011428 */
.L_x_2625:
[----:B------:R-:W-:Y:S01]  /*20e0*/  IABS R50, c[0x0][0x1d4] ;  /* 0x0000750000327a13 */ /* 0x000fe20000000000 */
[----:B------:R-:W-:Y:S01]  /*20f0*/  IMAD.MOV.U32 R48, RZ, RZ, RZ ;  /* 0x000000ffff307224 */ /* 0x000fe200078e00ff */
[----:B------:R-:W-:Y:S01]  /*2100*/  IABS R83, R42 ;  /* 0x0000002a00537213 */ /* 0x000fe20000000000 */
[----:B------:R-:W-:Y:S01]  /*2110*/  IMAD.MOV.U32 R88, RZ, RZ, c[0x0][0x1d4] ;  /* 0x00007500ff587624 */ /* 0x000fe200078e00ff */
[----:B------:R-:W1:Y:S01]  /*2120*/  I2F.RP R51, R50 ;  /* 0x0000003200337306 */ /* 0x000e620000209400 */
[----:B------:R-:W-:-:S02]  /*2130*/  ISETP.GE.AND P2, PT, R42, RZ, PT ;  /* 0x000000ff2a00720c */ /* 0x000fc40003f46270 */
[----:B------:R-:W-:Y:S02]  /*2140*/  ISETP.NE.AND P3, PT, RZ, c[0x0][0x1d4], PT ;  /* 0x00007500ff007a0c */ /* 0x000fe40003f65270 */
[----:B------:R-:W-:-:S03]  /*2150*/  ISETP.GE.AND P1, PT, R42, UR40, PT ;  /* 0x000000282a007c0c */ /* 0x000fc6000bf26270 */
[----:B-1----:R-:W1:Y:S02]  /*2160*/  MUFU.RCP R51, R51 ;  /* 0x0000003300337308 */ /* 0x002e640000001000 */
[----:B-1----:R-:W-:-:S06]  /*2170*/  IADD3 R49, R51, 0xffffffe, RZ ;  /* 0x0ffffffe33317810 */ /* 0x002fcc0007ffe0ff */
[----:B------:R-:W1:Y:S02]  /*2180*/  F2I.FTZ.U32.TRUNC.NTZ R49, R49 ;  /* 0x0000003100317305 */ /* 0x000e64000021f000 */
[----:B-1----:R-:W-:-:S05]  /*2190*/  IADD3 R53, RZ, -R49, RZ ;  /* 0x80000031ff357210 */ /* 0x002fca0007ffe0ff */
        /* <DEDUP_REMOVED lines=11> */
[----:B------:R-:W-:Y:S01]  /*2250*/  IADD3 R85, R83, c[0x0][0x1d4], RZ ;  /* 0x0000750053557a10 */ /* 0x000fe20007ffe0ff */
[----:B------:R-:W-:-:S04]  /*2260*/  IMAD R87, R88, 0x8, R83 ;  /* 0x0000000858577824 */ /* 0x000fc800078e0253 */
[----:B------:R-:W-:-:S05]  /*2270*/  @!P1 IMAD.SHL.U32 R49, R85, 0x4, RZ ;  /* 0x0000000455319824 */ /* 0x000fca00078e00ff */
[----:B------:R-:W-:-:S04]  /*2280*/  @!P1 IADD3 R48, P0, R40, R49, RZ ;  /* 0x0000003128309210 */ /* 0x000fc80007f1e0ff */
[----:B------:R-:W-:Y:S02]  /*2290*/  @!P1 LEA.HI.X.SX32 R49, R49, R44, 0x1, P0 ;  /* 0x0000002c31319211 */ /* 0x000fe400000f0eff */
[----:B------:R-:W-:-:S04]  /*22a0*/  @!P1 LEA R50, P0, R48, c[0x0][0x198], 0x2 ;  /* 0x0000660030329a11 */ /* 0x000fc800078010ff */
[----:B------:R-:W-:Y:S01]  /*22b0*/  @!P1 LEA.HI.X R51, R48, c[0x0][0x19c], R49, 0x2, P0 ;  /* 0x0000670030339a11 */ /* 0x000fe200000f1431 */
[----:B------:R-:W-:Y:S01]  /*22c0*/  @!P1 IMAD.SHL.U32 R49, R87, 0x4, RZ ;  /* 0x0000000457319824 */ /* 0x000fe200078e00ff */
[----:B------:R-:W-:-:S03]  /*22d0*/  IADD3 R85, R85, c[0x0][0x1d4], RZ ;  /* 0x0000750055557a10 */ /* 0x000fc60007ffe0ff */
[----:B------:R1:W2:Y:S01]  /*22e0*/  @!P1 LDG.E R45, [R50.64] ;  /* 0x00000024322d9981 */ /* 0x0002a2000c1e1900 */
[----:B------:R-:W-:Y:S02]  /*22f0*/  @!P1 IADD3 R52, P0, R40, R49, RZ ;  /* 0x0000003128349210 */ /* 0x000fe40007f1e0ff */
[----:B------:R-:W-:Y:S02]  /*2300*/  @!P1 SHF.L.U32 R53, R85, 0x2, RZ ;  /* 0x0000000255359819 */ /* 0x000fe400000006ff */
[----:B------:R-:W-:Y:S02]  /*2310*/  @!P1 LEA.HI.X.SX32 R49, R49, R44, 0x1, P0 ;  /* 0x0000002c31319211 */ /* 0x000fe400000f0eff */
[C---:B------:R-:W-:Y:S02]  /*2320*/  @!P1 LEA R48, P0, R52.reuse, c[0x0][0x198], 0x2 ;  /* 0x0000660034309a11 */ /* 0x040fe400078010ff */
[----:B------:R-:W-:Y:S02]  /*2330*/  IADD3 R87, R87, c[0x0][0x1d4], RZ ;  /* 0x0000750057577a10 */ /* 0x000fe40007ffe0ff */
[----:B------:R-:W-:-:S02]  /*2340*/  @!P1 LEA.HI.X R49, R52, c[0x0][0x19c], R49, 0x2, P0 ;  /* 0x0000670034319a11 */ /* 0x000fc400000f1431 */
[----:B------:R-:W-:Y:S01]  /*2350*/  @!P1 IADD3 R89, P0, R40, R53, RZ ;  /* 0x0000003528599210 */ /* 0x000fe20007f1e0ff */
[----:B-1----:R-:W-:Y:S02]  /*2360*/  @!P1 IMAD.SHL.U32 R51, R87, 0x4, RZ ;  /* 0x0000000457339824 */ /* 0x002fe400078e00ff */
[----:B------:R1:W3:Y:S01]  /*2370*/  @!P1 LDG.E R54, [R48.64] ;  /* 0x0000002430369981 */ /* 0x0002e2000c1e1900 */
[----:B------:R-:W-:Y:S02]  /*2380*/  @!P1 LEA.HI.X.SX32 R90, R53, R44, 0x1, P0 ;  /* 0x0000002c355a9211 */ /* 0x000fe400000f0eff */
[----:B------:R-:W-:-:S04]  /*2390*/  @!P1 LEA R52, P0, R89, c[0x0][0x198], 0x2 ;  /* 0x0000660059349a11 */ /* 0x000fc800078010ff */
[----:B------:R-:W-:Y:S02]  /*23a0*/  @!P1 LEA.HI.X R53, R89, c[0x0][0x19c], R90, 0x2, P0 ;  /* 0x0000670059359a11 */ /* 0x000fe400000f145a */
[----:B------:R-:W-:Y:S02]  /*23b0*/  @!P1 IADD3 R89, P0, R40, R51, RZ ;  /* 0x0000003328599210 */ /* 0x000fe40007f1e0ff */
[----:B------:R-:W-:Y:S01]  /*23c0*/  IADD3 R85, R85, c[0x0][0x1d4], RZ ;  /* 0x0000750055557a10 */ /* 0x000fe20007ffe0ff */
[----:B------:R4:W5:Y:S01]  /*23d0*/  @!P1 LDG.E R56, [R52.64] ;  /* 0x0000002434389981 */ /* 0x000962000c1e1900 */
[----:B------:R-:W-:Y:S02]  /*23e0*/  @!P1 LEA.HI.X.SX32 R90, R51, R44, 0x1, P0 ;  /* 0x0000002c335a9211 */ /* 0x000fe400000f0eff */
[----:B------:R-:W-:-:S04]  /*23f0*/  @!P1 LEA R50, P0, R89, c[0x0][0x198], 0x2 ;  /* 0x0000660059329a11 */ /* 0x000fc800078010ff */
[----:B------:R-:W-:Y:S01]  /*2400*/  @!P1 LEA.HI.X R51, R89, c[0x0][0x19c], R90, 0x2, P0 ;  /* 0x0000670059339a11 */ /* 0x000fe200000f145a */
[----:B------:R-:W-:-:S04]  /*2410*/  IMAD R89, R88, 0xe, R83 ;  /* 0x0000000e58597824 */ /* 0x000fc800078e0253 */
[----:B-1----:R-:W-:Y:S01]  /*2420*/  @!P1 IMAD.SHL.U32 R49, R89, 0x4, RZ ;  /* 0x0000000459319824 */ /* 0x002fe200078e00ff */
[----:B------:R1:W2:Y:S01]  /*2430*/  @!P1 LDG.E R55, [R50.64] ;  /* 0x0000002432379981 */ /* 0x0002a2000c1e1900 */
[----:B----4-:R-:W-:-:S03]  /*2440*/  @!P1 IMAD.SHL.U32 R53, R85, 0x4, RZ ;  /* 0x0000000455359824 */ /* 0x010fc600078e00ff */
[----:B------:R-:W-:-:S04]  /*2450*/  @!P1 IADD3 R90, P0, R40, R49, RZ ;  /* 0x00000031285a9210 */ /* 0x000fc80007f1e0ff */
[-C--:B------:R-:W-:Y:S02]  /*2460*/  @!P1 LEA.HI.X.SX32 R49, R49, R44.reuse, 0x1, P0 ;  /* 0x0000002c31319211 */ /* 0x080fe400000f0eff */
[C---:B------:R-:W-:Y:S02]  /*2470*/  @!P1 LEA R48, P0, R90.reuse, c[0x0][0x198], 0x2 ;  /* 0x000066005a309a11 */ /* 0x040fe400078010ff */
[----:B------:R-:W-:Y:S02]  /*2480*/  IADD3 R89, R89, c[0x0][0x1d4], RZ ;  /* 0x0000750059597a10 */ /* 0x000fe40007ffe0ff */
[----:B------:R-:W-:Y:S02]  /*2490*/  @!P1 LEA.HI.X R49, R90, c[0x0][0x19c], R49, 0x2, P0 ;  /* 0x000067005a319a11 */ /* 0x000fe400000f1431 */
[----:B------:R-:W-:Y:S01]  /*24a0*/  @!P1 IADD3 R90, P0, R40, R53, RZ ;  /* 0x00000035285a9210 */ /* 0x000fe20007f1e0ff */
[----:B-1----:R-:W-:Y:S01]  /*24b0*/  @!P1 IMAD.SHL.U32 R51, R89, 0x4, RZ ;  /* 0x0000000459339824 */ /* 0x002fe200078e00ff */
[----:B------:R-:W-:Y:S01]  /*24c0*/  IADD3 R87, R87, c[0x0][0x1d4], RZ ;  /* 0x0000750057577a10 */ /* 0x000fe20007ffe0ff */
[----:B------:R1:W4:Y:S01]  /*24d0*/  @!P1 LDG.E R57, [R48.64] ;  /* 0x0000002430399981 */ /* 0x000322000c1e1900 */
[----:B------:R-:W-:-:S02]  /*24e0*/  @!P1 LEA.HI.X.SX32 R53, R53, R44, 0x1, P0 ;  /* 0x0000002c35359211 */ /* 0x000fc400000f0eff */
[----:B------:R-:W-:-:S04]  /*24f0*/  @!P1 LEA R52, P0, R90, c[0x0][0x198], 0x2 ;  /* 0x000066005a349a11 */ /* 0x000fc800078010ff */
[----:B------:R-:W-:Y:S02]  /*2500*/  @!P1 LEA.HI.X R53, R90, c[0x0][0x19c], R53, 0x2, P0 ;  /* 0x000067005a359a11 */ /* 0x000fe400000f1435 */
[----:B------:R-:W-:Y:S02]  /*2510*/  @!P1 IADD3 R90, P0, R40, R51, RZ ;  /* 0x00000033285a9210 */ /* 0x000fe40007f1e0ff */
[----:B------:R-:W-:Y:S01]  /*2520*/  @!P1 SHF.L.U32 R91, R87, 0x2, RZ ;  /* 0x00000002575b9819 */ /* 0x000fe200000006ff */
[----:B------:R0:W2:Y:S01]  /*2530*/  @!P1 LDG.E R59, [R52.64] ;  /* 0x00000024343b9981 */ /* 0x0000a2000c1e1900 */
[----:B------:R-:W-:Y:S02]  /*2540*/  @!P1 LEA.HI.X.SX32 R51, R51, R44, 0x1, P0 ;  /* 0x0000002c33339211 */ /* 0x000fe400000f0eff */
[----:B------:R-:W-:Y:S02]  /*2550*/  @!P1 LEA R50, P0, R90, c[0x0][0x198], 0x2 ;  /* 0x000066005a329a11 */ /* 0x000fe400078010ff */
[----:B------:R-:W-:-:S02]  /*2560*/  IADD3 R89, R89, c[0x0][0x1d4], RZ ;  /* 0x0000750059597a10 */ /* 0x000fc40007ffe0ff */
[----:B------:R-:W-:Y:S02]  /*2570*/  @!P1 LEA.HI.X R51, R90, c[0x0][0x19c], R51, 0x2, P0 ;  /* 0x000067005a339a11 */ /* 0x000fe400000f1433 */
[----:B------:R-:W-:Y:S01]  /*2580*/  @!P1 IADD3 R90, P0, R40, R91, RZ ;  /* 0x0000005b285a9210 */ /* 0x000fe20007f1e0ff */
[----:B-1----:R-:W-:Y:S01]  /*2590*/  @!P1 IMAD.SHL.U32 R49, R89, 0x4, RZ ;  /* 0x0000000459319824 */ /* 0x002fe200078e00ff */
[----:B------:R-:W-:Y:S01]  /*25a0*/  IADD3 R85, R85, c[0x0][0x1d4], RZ ;  /* 0x0000750055557a10 */ /* 0x000fe20007ffe0ff */
[----:B------:R1:W2:Y:S01]  /*25b0*/  @!P1 LDG.E R58, [R50.64] ;  /* 0x00000024323a9981 */ /* 0x0002a2000c1e1900 */
[----:B------:R-:W-:Y:S02]  /*25c0*/  @!P1 LEA.HI.X.SX32 R91, R91, R44, 0x1, P0 ;  /* 0x0000002c5b5b9211 */ /* 0x000fe400000f0eff */
[----:B0-----:R-:W-:-:S04]  /*25d0*/  @!P1 LEA R52, P0, R90, c[0x0][0x198], 0x2 ;  /* 0x000066005a349a11 */ /* 0x001fc800078010ff */
[----:B------:R-:W-:Y:S02]  /*25e0*/  @!P1 LEA.HI.X R53, R90, c[0x0][0x19c], R91, 0x2, P0 ;  /* 0x000067005a359a11 */ /* 0x000fe400000f145b */
[----:B------:R-:W-:Y:S01]  /*25f0*/  @!P1 IADD3 R90, P0, R40, R49, RZ ;  /* 0x00000031285a9210 */ /* 0x000fe20007f1e0ff */
[----:B------:R-:W-:Y:S02]  /*2600*/  @!P1 IMAD.SHL.U32 R91, R85, 0x4, RZ ;  /* 0x00000004555b9824 */ /* 0x000fe400078e00ff */
[----:B-1----:R-:W-:Y:S01]  /*2610*/  @!P1 IMAD.SHL.U32 R51, R83, 0x4, RZ ;  /* 0x0000000453339824 */ /* 0x002fe200078e00ff */
[----:B------:R-:W-:Y:S01]  /*2620*/  @!P1 LEA.HI.X.SX32 R49, R49, R44, 0x1, P0 ;  /* 0x0000002c31319211 */ /* 0x000fe200000f0eff */
[----:B------:R0:W2:Y:S01]  /*2630*/  @!P1 LDG.E R60, [R52.64] ;  /* 0x00000024343c9981 */ /* 0x0000a2000c1e1900 */
        /* <DEDUP_REMOVED lines=8> */
[----:B------:R-:W-:Y:S02]  /*26c0*/  @!P1 IADD3 R50, P0, R40, R51, RZ ;  /* 0x0000003328329210 */ /* 0x000fe40007f1e0ff */
[----:B------:R-:W-:Y:S01]  /*26d0*/  IADD3 R89, R89, c[0x0][0x1d4], RZ ;  /* 0x0000750059597a10 */ /* 0x000fe20007ffe0ff */
[----:B------:R1:W2:Y:S01]  /*26e0*/  @!P1 LDG.E R62, [R90.64] ;  /* 0x000000245a3e9981 */ /* 0x0002a2000c1e1900 */
[----:B------:R-:W-:Y:S02]  /*26f0*/  @!P1 LEA.HI.X.SX32 R51, R51, R44, 0x1, P0 ;  /* 0x0000002c33339211 */ /* 0x000fe400000f0eff */
[----:B0-----:R-:W-:-:S04]  /*2700*/  @!P1 LEA R52, P0, R50, c[0x0][0x198], 0x2 ;  /* 0x0000660032349a11 */ /* 0x001fc800078010ff */
[----:B------:R-:W-:Y:S01]  /*2710*/  @!P1 LEA.HI.X R53, R50, c[0x0][0x19c], R51, 0x2, P0 ;  /* 0x0000670032359a11 */ /* 0x000fe200000f1433 */
[----:B------:R-:W-:Y:S01]  /*2720*/  @!P1 IMAD.SHL.U32 R51, R87, 0x4, RZ ;  /* 0x0000000457339824 */ /* 0x000fe200078e00ff */
[----:B-1----:R-:W-:-:S03]  /*2730*/  @!P1 SHF.L.U32 R49, R89, 0x2, RZ ;  /* 0x0000000259319819 */ /* 0x002fc600000006ff */
[----:B------:R0:W2:Y:S01]  /*2740*/  @!P1 LDG.E R64, [R52.64] ;  /* 0x0000002434409981 */ /* 0x0000a2000c1e1900 */
[----:B------:R-:W-:-:S04]  /*2750*/  @!P1 IADD3 R92, P0, R40, R51, RZ ;  /* 0x00000033285c9210 */ /* 0x000fc80007f1e0ff */
[----:B------:R-:W-:Y:S02]  /*2760*/  @!P1 LEA.HI.X.SX32 R51, R51, R44, 0x1, P0 ;  /* 0x0000002c33339211 */ /* 0x000fe400000f0eff */
[----:B------:R-:W-:-:S04]  /*2770*/  @!P1 LEA R50, P0, R92, c[0x0][0x198], 0x2 ;  /* 0x000066005c329a11 */ /* 0x000fc800078010ff */
[----:B------:R-:W-:Y:S01]  /*2780*/  @!P1 LEA.HI.X R51, R92, c[0x0][0x19c], R51, 0x2, P0 ;  /* 0x000067005c339a11 */ /* 0x000fe200000f1433 */
[----:B------:R-:W-:Y:S01]  /*2790*/  IMAD R92, R88, 0x14, R83 ;  /* 0x00000014585c7824 */ /* 0x000fe200078e0253 */
[----:B------:R-:W-:-:S03]  /*27a0*/  @!P1 IADD3 R90, P0, R40, R49, RZ ;  /* 0x00000031285a9210 */ /* 0x000fc60007f1e0ff */
[----:B------:R-:W-:Y:S01]  /*27b0*/  @!P1 IMAD.SHL.U32 R91, R92, 0x4, RZ ;  /* 0x000000045c5b9824 */ /* 0x000fe200078e00ff */
[----:B------:R-:W-:Y:S01]  /*27c0*/  @!P1 LEA.HI.X.SX32 R49, R49, R44, 0x1, P0 ;  /* 0x0000002c31319211 */ /* 0x000fe200000f0eff */
[----:B------:R1:W3:Y:S01]  /*27d0*/  @!P1 LDG.E R66, [R50.64] ;  /* 0x0000002432429981 */ /* 0x0002e2000c1e1900 */
[----:B------:R-:W-:Y:S02]  /*27e0*/  @!P1 LEA R48, P0, R90, c[0x0][0x198], 0x2 ;  /* 0x000066005a309a11 */ /* 0x000fe400078010ff */
[----:B------:R-:W-:Y:S02]  /*27f0*/  IADD3 R92, R92, c[0x0][0x1d4], RZ ;  /* 0x000075005c5c7a10 */ /* 0x000fe40007ffe0ff */
[----:B------:R-:W-:Y:S02]  /*2800*/  @!P1 LEA.HI.X R49, R90, c[0x0][0x19c], R49, 0x2, P0 ;  /* 0x000067005a319a11 */ /* 0x000fe400000f1431 */
[----:B------:R-:W-:Y:S01]  /*2810*/  @!P1 IADD3 R90, P0, R40, R91, RZ ;  /* 0x0000005b285a9210 */ /* 0x000fe20007f1e0ff */
[----:B0-----:R-:W-:-:S02]  /*2820*/  @!P1 IMAD.SHL.U32 R53, R92, 0x4, RZ ;  /* 0x000000045c359824 */ /* 0x001fc400078e00ff */
[----:B------:R-:W-:Y:S01]  /*2830*/  IMAD R88, R88, 0x1a, R83 ;  /* 0x0000001a58587824 */ /* 0x000fe200078e0253 */
[----:B------:R-:W-:Y:S01]  /*2840*/  @!P1 LEA.HI.X.SX32 R91, R91, R44, 0x1, P0 ;  /* 0x0000002c5b5b9211 */ /* 0x000fe200000f0eff */
[----:B------:R0:W3:Y:S01]  /*2850*/  @!P1 LDG.E R70, [R48.64] ;  /* 0x0000002430469981 */ /* 0x0000e2000c1e1900 */
[----:B-1----:R-:W-:-:S04]  /*2860*/  @!P1 LEA R50, P0, R90, c[0x0][0x198], 0x2 ;  /* 0x000066005a329a11 */ /* 0x002fc800078010ff */
[----:B------:R-:W-:Y:S02]  /*2870*/  @!P1 LEA.HI.X R51, R90, c[0x0][0x19c], R91, 0x2, P0 ;  /* 0x000067005a339a11 */ /* 0x000fe400000f145b */
[----:B------:R-:W-:-:S03]  /*2880*/  @!P1 IADD3 R90, P0, R40, R53, RZ ;  /* 0x00000035285a9210 */ /* 0x000fc60007f1e0ff */
[----:B------:R1:W3:Y:S01]  /*2890*/  @!P1 LDG.E R63, [R50.64] ;  /* 0x00000024323f9981 */ /* 0x0002e2000c1e1900 */
[----:B------:R-:W-:Y:S02]  /*28a0*/  @!P1 LEA.HI.X.SX32 R53, R53, R44, 0x1, P0 ;  /* 0x0000002c35359211 */ /* 0x000fe400000f0eff */
[----:B------:R-:W-:-:S04]  /*28b0*/  @!P1 LEA R52, P0, R90, c[0x0][0x198], 0x2 ;  /* 0x000066005a349a11 */ /* 0x000fc800078010ff */
[----:B------:R-:W-:Y:S02]  /*28c0*/  @!P1 LEA.HI.X R53, R90, c[0x0][0x19c], R53, 0x2, P0 ;  /* 0x000067005a359a11 */ /* 0x000fe400000f1435 */
[----:B------:R-:W-:-:S03]  /*28d0*/  IADD3 R90, R92, c[0x0][0x1d4], RZ ;  /* 0x000075005c5a7a10 */ /* 0x000fc60007ffe0ff */
[----:B------:R0:W3:Y:S02]  /*28e0*/  @!P1 LDG.E R68, [R52.64] ;  /* 0x0000002434449981 */ /* 0x0000e4000c1e1900 */
[----:B------:R-:W-:-:S05]  /*28f0*/  @!P1 IMAD.SHL.U32 R91, R90, 0x4, RZ ;  /* 0x000000045a5b9824 */ /* 0x000fca00078e00ff */
[----:B------:R-:W-:-:S04]  /*2900*/  @!P1 IADD3 R92, P0, R40, R91, RZ ;  /* 0x0000005b285c9210 */ /* 0x000fc80007f1e0ff */
[----:B------:R-:W-:Y:S02]  /*2910*/  @!P1 LEA.HI.X.SX32 R91, R91, R44, 0x1, P0 ;  /* 0x0000002c5b5b9211 */ /* 0x000fe400000f0eff */
[----:B-1----:R-:W-:-:S04]  /*2920*/  @!P1 LEA R50, P0, R92, c[0x0][0x198], 0x2 ;  /* 0x000066005c329a11 */ /* 0x002fc800078010ff */
[----:B------:R-:W-:Y:S01]  /*2930*/  @!P1 LEA.HI.X R51, R92, c[0x0][0x19c], R91, 0x2, P0 ;  /* 0x000067005c339a11 */ /* 0x000fe200000f145b */
[----:B------:R-:W-:Y:S01]  /*2940*/  @!P1 IMAD.SHL.U32 R91, R88, 0x4, RZ ;  /* 0x00000004585b9824 */ /* 0x000fe200078e00ff */
[----:B------:R-:W-:-:S03]  /*2950*/  IADD3 R83, R90, c[0x0][0x1d4], RZ ;  /* 0x000075005a537a10 */ /* 0x000fc60007ffe0ff */
[----:B------:R1:W3:Y:S01]  /*2960*/  @!P1 LDG.E R65, [R50.64] ;  /* 0x0000002432419981 */ /* 0x0002e2000c1e1900 */
[----:B0-----:R-:W-:-:S04]  /*2970*/  @!P1 IADD3 R53, P0, R40, R91, RZ ;  /* 0x0000005b28359210 */ /* 0x001fc80007f1e0ff */
[----:B------:R-:W-:Y:S02]  /*2980*/  @!P1 LEA.HI.X.SX32 R90, R91, R44, 0x1, P0 ;  /* 0x0000002c5b5a9211 */ /* 0x000fe400000f0eff */
[----:B------:R-:W-:Y:S02]  /*2990*/  @!P1 LEA R52, P0, R53, c[0x0][0x198], 0x2 ;  /* 0x0000660035349a11 */ /* 0x000fe400078010ff */
[----:B------:R-:W-:Y:S02]  /*29a0*/  @!P1 SHF.L.U32 R91, R83, 0x2, RZ ;  /* 0x00000002535b9819 */ /* 0x000fe400000006ff */
[----:B------:R-:W-:Y:S02]  /*29b0*/  @!P1 LEA.HI.X R53, R53, c[0x0][0x19c], R90, 0x2, P0 ;  /* 0x0000670035359a11 */ /* 0x000fe400000f145a */
[----:B------:R-:W-:-:S03]  /*29c0*/  @!P1 IADD3 R90, P0, R40, R91, RZ ;  /* 0x0000005b285a9210 */ /* 0x000fc60007f1e0ff */
[----:B------:R0:W3:Y:S01]  /*29d0*/  @!P1 LDG.E R67, [R52.64] ;  /* 0x0000002434439981 */ /* 0x0000e2000c1e1900 */
[----:B------:R-:W-:Y:S02]  /*29e0*/  @!P1 LEA.HI.X.SX32 R91, R91, R44, 0x1, P0 ;  /* 0x0000002c5b5b9211 */ /* 0x000fe400000f0eff */
[----:B-1----:R-:W-:-:S04]  /*29f0*/  @!P1 LEA R50, P0, R90, c[0x0][0x198], 0x2 ;  /* 0x000066005a329a11 */ /* 0x002fc800078010ff */
[----:B------:R-:W-:Y:S02]  /*2a00*/  @!P1 LEA.HI.X R51, R90, c[0x0][0x19c], R91, 0x2, P0 ;  /* 0x000067005a339a11 */ /* 0x000fe400000f145b */
[----:B------:R-:W-:-:S03]  /*2a10*/  IADD3 R90, R88, c[0x0][0x1d4], RZ ;  /* 0x00007500585a7a10 */ /* 0x000fc60007ffe0ff */
[----:B------:R1:W3:Y:S02]  /*2a20*/  @!P1 LDG.E R72, [R50.64] ;  /* 0x0000002432489981 */ /* 0x0002e4000c1e1900 */
[----:B------:R-:W-:Y:S01]  /*2a30*/  @!P1 IMAD.SHL.U32 R49, R90, 0x4, RZ ;  /* 0x000000045a319824 */ /* 0x000fe200078e00ff */
[----:B------:R-:W-:-:S04]  /*2a40*/  IADD3 R88, R85, c[0x0][0x1d4], RZ ;  /* 0x0000750055587a10 */ /* 0x000fc80007ffe0ff */
[----:B------:R-:W-:Y:S01]  /*2a50*/  @!P1 IADD3 R91, P0, R40, R49, RZ ;  /* 0x00000031285b9210 */ /* 0x000fe20007f1e0ff */
[----:B------:R-:W-:-:S03]  /*2a60*/  @!P1 IMAD.SHL.U32 R85, R88, 0x4, RZ ;  /* 0x0000000458559824 */ /* 0x000fc600078e00ff */
[----:B------:R-:W-:Y:S02]  /*2a70*/  @!P1 LEA.HI.X.SX32 R92, R49, R44, 0x1, P0 ;  /* 0x0000002c315c9211 */ /* 0x000fe400000f0eff */
[----:B------:R-:W-:-:S04]  /*2a80*/  @!P1 LEA R48, P0, R91, c[0x0][0x198], 0x2 ;  /* 0x000066005b309a11 */ /* 0x000fc800078010ff */
[----:B------:R-:W-:Y:S02]  /*2a90*/  @!P1 LEA.HI.X R49, R91, c[0x0][0x19c], R92, 0x2, P0 ;  /* 0x000067005b319a11 */ /* 0x000fe400000f145c */
[----:B------:R-:W-:Y:S02]  /*2aa0*/  @!P1 IADD3 R91, P0, R40, R85, RZ ;  /* 0x00000055285b9210 */ /* 0x000fe40007f1e0ff */
[----:B------:R-:W-:Y:S01]  /*2ab0*/  IADD3 R87, R87, c[0x0][0x1d4], RZ ;  /* 0x0000750057577a10 */ /* 0x000fe20007ffe0ff */
[----:B------:R1:W3:Y:S01]  /*2ac0*/  @!P1 LDG.E R74, [R48.64] ;  /* 0x00000024304a9981 */ /* 0x0002e2000c1e1900 */
[----:B0-----:R-:W-:Y:S02]  /*2ad0*/  @!P1 LEA.HI.X.SX32 R52, R85, R44, 0x1, P0 ;  /* 0x0000002c55349211 */ /* 0x001fe400000f0eff */
[----:B------:R-:W-:Y:S02]  /*2ae0*/  IADD3 R85, R90, c[0x0][0x1d4], RZ ;  /* 0x000075005a557a10 */ /* 0x000fe40007ffe0ff */
[----:B-1----:R-:W-:-:S03]  /*2af0*/  @!P1 LEA R50, P0, R91, c[0x0][0x198], 0x2 ;  /* 0x000066005b329a11 */ /* 0x002fc600078010ff */
[----:B------:R-:W-:Y:S01]  /*2b00*/  @!P1 IMAD.SHL.U32 R53, R85, 0x4, RZ ;  /* 0x0000000455359824 */ /* 0x000fe200078e00ff */
[----:B------:R-:W-:-:S04]  /*2b10*/  @!P1 LEA.HI.X R51, R91, c[0x0][0x19c], R52, 0x2, P0 ;  /* 0x000067005b339a11 */ /* 0x000fc800000f1434 */
[----:B------:R-:W-:Y:S01]  /*2b20*/  @!P1 IADD3 R90, P0, R40, R53, RZ ;  /* 0x00000035285a9210 */ /* 0x000fe20007f1e0ff */
[----:B------:R-:W-:Y:S01]  /*2b30*/  @!P1 IMAD.SHL.U32 R91, R87, 0x4, RZ ;  /* 0x00000004575b9824 */ /* 0x000fe200078e00ff */
[----:B------:R-:W-:Y:S01]  /*2b40*/  IADD3 R85, R85, c[0x0][0x1d4], RZ ;  /* 0x0000750055557a10 */ /* 0x000fe20007ffe0ff */
[----:B------:R0:W3:Y:S01]  /*2b50*/  @!P1 LDG.E R69, [R50.64] ;  /* 0x0000002432459981 */ /* 0x0000e2000c1e1900 */
[----:B------:R-:W-:Y:S02]  /*2b60*/  @!P1 LEA.HI.X.SX32 R53, R53, R44, 0x1, P0 ;  /* 0x0000002c35359211 */ /* 0x000fe400000f0eff */
[----:B------:R-:W-:-:S04]  /*2b70*/  @!P1 LEA R52, P0, R90, c[0x0][0x198], 0x2 ;  /* 0x000066005a349a11 */ /* 0x000fc800078010ff */
[----:B------:R-:W-:Y:S02]  /*2b80*/  @!P1 LEA.HI.X R53, R90, c[0x0][0x19c], R53, 0x2, P0 ;  /* 0x000067005a359a11 */ /* 0x000fe400000f1435 */
[----:B------:R-:W-:Y:S02]  /*2b90*/  @!P1 IADD3 R90, P0, R40, R91, RZ ;  /* 0x0000005b285a9210 */ /* 0x000fe40007f1e0ff */
[----:B0-----:R-:W-:Y:S01]  /*2ba0*/  @!P1 SHF.L.U32 R51, R85, 0x2, RZ ;  /* 0x0000000255339819 */ /* 0x001fe200000006ff */
[----:B------:R0:W4:Y:S01]  /*2bb0*/  @!P1 LDG.E R71, [R52.64] ;  /* 0x0000002434479981 */ /* 0x000122000c1e1900 */
[----:B------:R-:W-:Y:S02]  /*2bc0*/  @!P1 LEA.HI.X.SX32 R91, R91, R44, 0x1, P0 ;  /* 0x0000002c5b5b9211 */ /* 0x000fe400000f0eff */
[----:B------:R-:W-:Y:S02]  /*2bd0*/  @!P1 LEA R48, P0, R90, c[0x0][0x198], 0x2 ;  /* 0x000066005a309a11 */ /* 0x000fe400078010ff */
[----:B------:R-:W-:-:S02]  /*2be0*/  IADD3 R92, R88, c[0x0][0x1d4], RZ ;  /* 0x00007500585c7a10 */ /* 0x000fc40007ffe0ff */
[----:B------:R-:W-:Y:S02]  /*2bf0*/  @!P1 LEA.HI.X R49, R90, c[0x0][0x19c], R91, 0x2, P0 ;  /* 0x000067005a319a11 */ /* 0x000fe400000f145b */
[----:B------:R-:W-:Y:S01]  /*2c00*/  @!P1 IADD3 R90, P0, R40, R51, RZ ;  /* 0x00000033285a9210 */ /* 0x000fe20007f1e0ff */
[C---:B------:R-:W-:Y:S01]  /*2c10*/  @!P1 IMAD.SHL.U32 R91, R92.reuse, 0x4, RZ ;  /* 0x000000045c5b9824 */ /* 0x040fe200078e00ff */
[----:B0-----:R-:W-:Y:S01]  /*2c20*/  IADD3 R53, R92, c[0x0][0x1d4], RZ ;  /* 0x000075005c357a10 */ /* 0x001fe20007ffe0ff */
[----:B------:R0:W4:Y:S01]  /*2c30*/  @!P1 LDG.E R73, [R48.64] ;  /* 0x0000002430499981 */ /* 0x000122000c1e1900 */
[----:B------:R-:W-:Y:S02]  /*2c40*/  @!P1 LEA.HI.X.SX32 R51, R51, R44, 0x1, P0 ;  /* 0x0000002c33339211 */ /* 0x000fe400000f0eff */
[----:B------:R-:W-:-:S04]  /*2c50*/  @!P1 LEA R50, P0, R90, c[0x0][0x198], 0x2 ;  /* 0x000066005a329a11 */ /* 0x000fc800078010ff */
[----:B------:R-:W-:Y:S02]  /*2c60*/  @!P1 LEA.HI.X R51, R90, c[0x0][0x19c], R51, 0x2, P0 ;  /* 0x000067005a339a11 */ /* 0x000fe400000f1433 */
[----:B------:R-:W-:Y:S01]  /*2c70*/  @!P1 IADD3 R88, P0, R40, R91, RZ ;  /* 0x0000005b28589210 */ /* 0x000fe20007f1e0ff */
[----:B------:R-:W-:Y:S01]  /*2c80*/  @!P1 IMAD.SHL.U32 R53, R53, 0x4, RZ ;  /* 0x0000000435359824 */ /* 0x000fe200078e00ff */
[----:B------:R-:W-:Y:S01]  /*2c90*/  IADD3 R87, R87, c[0x0][0x1d4], RZ ;  /* 0x0000750057577a10 */ /* 0x000fe20007ffe0ff */
[----:B------:R1:W4:Y:S01]  /*2ca0*/  @!P1 LDG.E R76, [R50.64] ;  /* 0x00000024324c9981 */ /* 0x000322000c1e1900 */
[----:B------:R-:W-:Y:S02]  /*2cb0*/  @!P1 LEA.HI.X.SX32 R91, R91, R44, 0x1, P0 ;  /* 0x0000002c5b5b9211 */ /* 0x000fe400000f0eff */
[----:B0-----:R-:W-:-:S04]  /*2cc0*/  @!P1 LEA R48, P0, R88, c[0x0][0x198], 0x2 ;  /* 0x0000660058309a11 */ /* 0x001fc800078010ff */
[----:B------:R-:W-:Y:S02]  /*2cd0*/  @!P1 LEA.HI.X R49, R88, c[0x0][0x19c], R91, 0x2, P0 ;  /* 0x0000670058319a11 */ /* 0x000fe400000f145b */
[----:B------:R-:W-:-:S03]  /*2ce0*/  @!P1 IADD3 R88, P0, R40, R53, RZ ;  /* 0x0000003528589210 */ /* 0x000fc60007f1e0ff */
[----:B------:R0:W4:Y:S01]  /*2cf0*/  @!P1 LDG.E R78, [R48.64] ;  /* 0x00000024304e9981 */ /* 0x000122000c1e1900 */
[----:B------:R-:W-:Y:S02]  /*2d00*/  @!P1 LEA.HI.X.SX32 R53, R53, R44, 0x1, P0 ;  /* 0x0000002c35359211 */ /* 0x000fe400000f0eff */
[----:B------:R-:W-:-:S04]  /*2d10*/  @!P1 LEA R52, P0, R88, c[0x0][0x198], 0x2 ;  /* 0x0000660058349a11 */ /* 0x000fc800078010ff */
[----:B------:R-:W-:-:S05]  /*2d20*/  @!P1 LEA.HI.X R53, R88, c[0x0][0x19c], R53, 0x2, P0 ;  /* 0x0000670058359a11 */ /* 0x000fca00000f1435 */
[----:B------:R0:W4:Y:S01]  /*2d30*/  @!P1 LDG.E R75, [R52.64] ;  /* 0x00000024344b9981 */ /* 0x000122000c1e1900 */
[----:B------:R-:W-:Y:S01]  /*2d40*/  @!P1 IMAD.SHL.U32 R87, R87, 0x4, RZ ;  /* 0x0000000457579824 */ /* 0x000fe200078e00ff */
[----:B------:R-:W-:-:S04]  /*2d50*/  IADD3 R89, R89, c[0x0][0x1d4], RZ ;  /* 0x0000750059597a10 */ /* 0x000fc80007ffe0ff */
[----:B-1----:R-:W-:-:S04]  /*2d60*/  @!P1 IADD3 R50, P0, R40, R87, RZ ;  /* 0x0000005728329210 */ /* 0x002fc80007f1e0ff */
[----:B------:R-:W-:Y:S02]  /*2d70*/  @!P1 LEA.HI.X.SX32 R87, R87, R44, 0x1, P0 ;  /* 0x0000002c57579211 */ /* 0x000fe400000f0eff */
[----:B0-----:R-:W-:Y:S01]  /*2d80*/  @!P1 LEA R48, P0, R50, c[0x0][0x198], 0x2 ;  /* 0x0000660032309a11 */ /* 0x001fe200078010ff */
[----:B------:R-:W-:-:S03]  /*2d90*/  @!P1 IMAD.SHL.U32 R51, R89, 0x4, RZ ;  /* 0x0000000459339824 */ /* 0x000fc600078e00ff */
[----:B------:R-:W-:Y:S02]  /*2da0*/  @!P1 LEA.HI.X R49, R50, c[0x0][0x19c], R87, 0x2, P0 ;  /* 0x0000670032319a11 */ /* 0x000fe400000f1457 */
[----:B------:R-:W-:-:S03]  /*2db0*/  @!P1 IADD3 R50, P0, R40, R51, RZ ;  /* 0x0000003328329210 */ /* 0x000fc60007f1e0ff */
[----:B------:R0:W4:Y:S01]  /*2dc0*/  @!P1 LDG.E R80, [R48.64] ;  /* 0x0000002430509981 */ /* 0x000122000c1e1900 */
[----:B------:R-:W-:Y:S02]  /*2dd0*/  IADD3 R89, R89, c[0x0][0x1d4], RZ ;  /* 0x0000750059597a10 */ /* 0x000fe40007ffe0ff */
[----:B------:R-:W-:Y:S02]  /*2de0*/  @!P1 LEA.HI.X.SX32 R87, R51, R44, 0x1, P0 ;  /* 0x0000002c33579211 */ /* 0x000fe400000f0eff */
[C---:B------:R-:W-:Y:S02]  /*2df0*/  @!P1 LEA R52, P0, R50.reuse, c[0x0][0x198], 0x2 ;  /* 0x0000660032349a11 */ /* 0x040fe400078010ff */
[----:B------:R-:W-:Y:S02]  /*2e00*/  @!P1 SHF.L.U32 R51, R89, 0x2, RZ ;  /* 0x0000000259339819 */ /* 0x000fe400000006ff */
[----:B------:R-:W-:Y:S02]  /*2e10*/  @!P1 LEA.HI.X R53, R50, c[0x0][0x19c], R87, 0x2, P0 ;  /* 0x0000670032359a11 */ /* 0x000fe400000f1457 */
[----:B------:R-:W-:-:S02]  /*2e20*/  @!P1 IADD3 R87, P0, R40, R51, RZ ;  /* 0x0000003328579210 */ /* 0x000fc40007f1e0ff */
[----:B------:R-:W-:Y:S01]  /*2e30*/  IADD3 R83, R83, c[0x0][0x1d4], RZ ;  /* 0x0000750053537a10 */ /* 0x000fe20007ffe0ff */
[----:B------:R1:W4:Y:S01]  /*2e40*/  @!P1 LDG.E R77, [R52.64] ;  /* 0x00000024344d9981 */ /* 0x000322000c1e1900 */
[----:B------:R-:W-:Y:S02]  /*2e50*/  @!P1 LEA.HI.X.SX32 R88, R51, R44, 0x1, P0 ;  /* 0x0000002c33589211 */ /* 0x000fe400000f0eff */
[----:B------:R-:W-:Y:S01]  /*2e60*/  @!P1 LEA R50, P0, R87, c[0x0][0x198], 0x2 ;  /* 0x0000660057329a11 */ /* 0x000fe200078010ff */
[----:B0-----:R-:W-:-:S03]  /*2e70*/  @!P1 IMAD.SHL.U32 R49, R83, 0x4, RZ ;  /* 0x0000000453319824 */ /* 0x001fc600078e00ff */
[----:B------:R-:W-:Y:S02]  /*2e80*/  @!P1 LEA.HI.X R51, R87, c[0x0][0x19c], R88, 0x2, P0 ;  /* 0x0000670057339a11 */ /* 0x000fe400000f1458 */
[----:B------:R-:W-:Y:S02]  /*2e90*/  @!P1 IADD3 R48, P0, R40, R49, RZ ;  /* 0x0000003128309210 */ /* 0x000fe40007f1e0ff */
[----:B------:R-:W-:Y:S01]  /*2ea0*/  IADD3 R87, R83, c[0x0][0x1d4], RZ ;  /* 0x0000750053577a10 */ /* 0x000fe20007ffe0ff */
[----:B------:R0:W4:Y:S01]  /*2eb0*/  @!P1 LDG.E R82, [R50.64] ;  /* 0x0000002432529981 */ /* 0x000122000c1e1900 */
[----:B------:R-:W-:Y:S02]  /*2ec0*/  @!P1 LEA.HI.X.SX32 R83, R49, R44, 0x1, P0 ;  /* 0x0000002c31539211 */ /* 0x000fe400000f0eff */
[----:B------:R-:W-:Y:S01]  /*2ed0*/  @!P1 LEA R88, P2, R48, c[0x0][0x198], 0x2 ;  /* 0x0000660030589a11 */ /* 0x000fe200078410ff */
[----:B------:R-:W-:Y:S01]  /*2ee0*/  @!P1 IMAD.SHL.U32 R49, R87, 0x4, RZ ;  /* 0x0000000457319824 */ /* 0x000fe200078e00ff */
[----:B------:R-:W-:-:S02]  /*2ef0*/  ISETP.NE.U32.AND P0, PT, RZ, c[0x0][0x200], PT ;  /* 0x00008000ff007a0c */ /* 0x000fc40003f05070 */
[----:B------:R-:W-:Y:S02]  /*2f00*/  @!P1 LEA.HI.X R89, R48, c[0x0][0x19c], R83, 0x2, P2 ;  /* 0x0000670030599a11 */ /* 0x000fe400010f1453 */
[----:B------:R-:W-:Y:S02]  /*2f10*/  ISETP.NE.AND.EX P0, PT, RZ, c[0x0][0x204], PT, P0 ;  /* 0x00008100ff007a0c */ /* 0x000fe40003f05300 */
[----:B-1----:R-:W-:Y:S01]  /*2f20*/  @!P1 IADD3 R52, P2, R40, R49, RZ ;  /* 0x0000003128349210 */ /* 0x002fe20007f5e0ff */
[----:B0-----:R-:W-:Y:S01]  /*2f30*/  IMAD.U32 R51, RZ, RZ, UR45 ;  /* 0x0000002dff337e24 */ /* 0x001fe2000f8e00ff */
[----:B------:R0:W4:Y:S02]  /*2f40*/  @!P1 LDG.E R79, [R88.64] ;  /* 0x00000024584f9981 */ /* 0x000124000c1e1900 */
[----:B------:R-:W-:Y:S02]  /*2f50*/  @!P1 LEA.HI.X.SX32 R49, R49, R44, 0x1, P2 ;  /* 0x0000002c31319211 */ /* 0x000fe400010f0eff */
[----:B------:R-:W-:-:S02]  /*2f60*/  @!P1 LEA R48, P2, R52, c[0x0][0x198], 0x2 ;  /* 0x0000660034309a11 */ /* 0x000fc400078410ff */
[----:B------:R-:W-:Y:S02]  /*2f70*/  IADD3 R85, R85, c[0x0][0x1d4], RZ ;  /* 0x0000750055557a10 */ /* 0x000fe40007ffe0ff */
[----:B------:R-:W-:Y:S01]  /*2f80*/  @!P1 LEA.HI.X R49, R52, c[0x0][0x19c], R49, 0x2, P2 ;  /* 0x0000670034319a11 */ /* 0x000fe200010f1431 */
[----:B------:R-:W-:Y:S01]  /*2f90*/  IMAD.U32 R52, RZ, RZ, UR47 ;  /* 0x0000002fff347e24 */ /* 0x000fe2000f8e00ff */
[----:B------:R-:W-:Y:S02]  /*2fa0*/  @P0 IADD3 R50, P2, P3, R42, c[0x0][0x200], R51 ;  /* 0x000080002a320a10 */ /* 0x000fe40007b5e033 */
[----:B------:R-:W-:Y:S01]  /*2fb0*/  @P0 SHF.R.S32.HI R51, RZ, 0x1f, R42 ;  /* 0x0000001fff330819 */ /* 0x000fe2000001142a */
[----:B------:R1:W4:Y:S01]  /*2fc0*/  @!P1 LDG.E R84, [R48.64] ;  /* 0x0000002430549981 */ /* 0x000322000c1e1900 */
[C---:B------:R-:W-:Y:S02]  /*2fd0*/  @!P1 SHF.L.U32 R53, R85.reuse, 0x2, RZ ;  /* 0x0000000255359819 */ /* 0x040fe400000006ff */
[----:B------:R-:W-:-:S02]  /*2fe0*/  IADD3 R83, R85, c[0x0][0x1d4], RZ ;  /* 0x0000750055537a10 */ /* 0x000fc40007ffe0ff */
[----:B------:R-:W-:Y:S02]  /*2ff0*/  @P0 IADD3.X R51, R51, c[0x0][0x204], R52, P2, P3 ;  /* 0x0000810033330a10 */ /* 0x000fe400017e6434 */
[C---:B------:R-:W-:Y:S01]  /*3000*/  @!P1 IADD3 R87, P2, R40.reuse, R53, RZ ;  /* 0x0000003528579210 */ /* 0x040fe20007f5e0ff */
[----:B------:R-:W-:Y:S02]  /*3010*/  @!P1 IMAD.SHL.U32 R83, R83, 0x4, RZ ;  /* 0x0000000453539824 */ /* 0x000fe400078e00ff */
[----:B------:R-:W4:Y:S01]  /*3020*/  @P0 LDG.E.U8 R50, [R50.64] ;  /* 0x0000002432320981 */ /* 0x000f22000c1e1100 */
[----:B0-----:R-:W-:Y:S02]  /*3030*/  @!P1 LEA.HI.X.SX32 R88, R53, R44, 0x1, P2 ;  /* 0x0000002c35589211 */ /* 0x001fe400010f0eff */
[----:B------:R-:W-:Y:S02]  /*3040*/  @!P1 LEA R52, P2, R87, c[0x0][0x198], 0x2 ;  /* 0x0000660057349a11 */ /* 0x000fe400078410ff */
[----:B------:R-:W-:-:S02]  /*3050*/  @!P1 IADD3 R85, P3, R40, R83, RZ ;  /* 0x0000005328559210 */ /* 0x000fc40007f7e0ff */
[----:B------:R-:W-:Y:S02]  /*3060*/  @!P1 LEA.HI.X R53, R87, c[0x0][0x19c], R88, 0x2, P2 ;  /* 0x0000670057359a11 */ /* 0x000fe400010f1458 */
[----:B------:R-:W-:Y:S02]  /*3070*/  @!P1 LEA.HI.X.SX32 R88, R83, R44, 0x1, P3 ;  /* 0x0000002c53589211 */ /* 0x000fe400018f0eff */
[C---:B-1----:R-:W-:Y:S01]  /*3080*/  @!P1 LEA R48, P2, R85.reuse, c[0x0][0x198], 0x2 ;  /* 0x0000660055309a11 */ /* 0x042fe200078410ff */
[----:B------:R-:W4:Y:S03]  /*3090*/  @!P1 LDG.E R81, [R52.64] ;  /* 0x0000002434519981 */ /* 0x000f26000c1e1900 */
[----:B------:R-:W-:-:S05]  /*30a0*/  @!P1 LEA.HI.X R49, R85, c[0x0][0x19c], R88, 0x2, P2 ;  /* 0x0000670055319a11 */ /* 0x000fca00010f1458 */
[----:B------:R-:W4:Y:S01]  /*30b0*/  @!P1 LDG.E R86, [R48.64] ;  /* 0x0000002430569981 */ /* 0x000f22000c1e1900 */
[----:B--2---:R-:W-:-:S04]  /*30c0*/  FMUL.FTZ R83, R6, R45 ;  /* 0x0000002d06537220 */ /* 0x004fc80000410000 */
[----:B------:R-:W-:-:S04]  /*30d0*/  FFMA.FTZ R83, R5, R64, R83 ;  /* 0x0000004005537223 */ /* 0x000fc80000010053 */
[----:B-----5:R-:W-:-:S04]  /*30e0*/  FFMA.FTZ R83, R7, R56, R83 ;  /* 0x0000003807537223 */ /* 0x020fc80000010053 */
[----:B------:R-:W-:-:S04]  /*30f0*/  FFMA.FTZ R83, R8, R59, R83 ;  /* 0x0000003b08537223 */ /* 0x000fc80000010053 */
[----:B------:R-:W-:-:S04]  /*3100*/  FFMA.FTZ R83, R9, R62, R83 ;  /* 0x0000003e09537223 */ /* 0x000fc80000010053 */
[----:B---3--:R-:W-:-:S04]  /*3110*/  FFMA.FTZ R83, R10, R69, R83 ;  /* 0x000000450a537223 */ /* 0x008fc80000010053 */
[----:B----4-:R-:W-:-:S04]  /*3120*/  FFMA.FTZ R83, R11, R78, R83 ;  /* 0x0000004e0b537223 */ /* 0x010fc80000010053 */
        /* <DEDUP_REMOVED lines=23> */
[----:B------:R-:W-:-:S03]  /*32a0*/  ISETP.NE.AND P0, PT, R50, RZ, P0 ;  /* 0x000000ff3200720c */ /* 0x000fc60000705270 */
[----:B------:R-:W-:-:S04]  /*32b0*/  FFMA.FTZ R83, R38, R81, R83 ;  /* 0x0000005126537223 */ /* 0x000fc80000010053 */
[----:B------:R-:W-:Y:S01]  /*32c0*/  FFMA.FTZ R53, R39, R86, R83 ;  /* 0x0000005627357223 */ /* 0x000fe20000010053 */
[----:B------:R-:W-:Y:S05]  /*32d0*/  BRA.DIV ~URZ, `(.L_x_2621) ;  /* 0x000030c27f007947 */ /* 0x000fea000b800000 */
[----:B------:R0:W1:Y:S02]  /*32e0*/  SHFL.BFLY PT, R48, R53, 0x2, 0x1f ;  /* 0x0c401f0035307f89 */ /* 0x00006400000e0000 */
.L_x_2668:
[----:B01----:R-:W-:Y:S01]  /*32f0*/  FADD.FTZ R53, R53, R48 ;  /* 0x0000003035357221 */ /* 0x003fe20000010000 */
[----:B------:R-:W-:Y:S05]  /*3300*/  BRA.DIV ~URZ, `(.L_x_2622) ;  /* 0x000031027f007947 */ /* 0x000fea000b800000 */
[----:B------:R0:W1:Y:S02]  /*3310*/  SHFL.BFLY PT, R48, R53, 0x1, 0x1f ;  /* 0x0c201f0035307f89 */ /* 0x00006400000e0000 */
.L_x_2669:
        /* <DEDUP_REMOVED lines=12> */
[----:B0-----:R-:W2:Y:S05]  /*33e0*/  @P1 LDG.E R53, [R46.64] ;  /* 0x000000242e351981 */ /* 0x001eaa000c1e1900 */
[----:B------:R-:W3:Y:S01]  /*33f0*/  @P2 LDG.E R48, [R48.64] ;  /* 0x0000002430302981 */ /* 0x000ee2000c1e1900 */
[----:B------:R-:W-:-:S04]  /*3400*/  @P1 ISETP.GE.AND P3, PT, R42, R43, PT ;  /* 0x0000002b2a00120c */ /* 0x000fc80003f66270 */
[----:B------:R-:W-:-:S04]  /*3410*/  @P1 SEL R51, RZ, UR39, P3 ;  /* 0x00000027ff331c07 */ /* 0x000fc80009800000 */
[----:B------:R-:W-:-:S06]  /*3420*/  @P1 IADD3 R52, R51, -UR40, R42 ;  /* 0x8000002833341c10 */ /* 0x000fcc000fffe02a */
[----:B------:R-:W2:Y:S01]  /*3430*/  @P1 I2F R52, R52 ;  /* 0x0000003400341306 */ /* 0x000ea20000201400 */
[----:B------:R-:W-:Y:S01]  /*3440*/  FMUL.FTZ R51, R50, c[0x0][0x1f0] ;  /* 0x00007c0032337a20 */ /* 0x000fe20000410000 */
[----:B------:R-:W-:-:S03]  /*3450*/  IADD3 R50, R42, -UR43, RZ ;  /* 0x8000002b2a327c10 */ /* 0x000fc6000fffe0ff */
[----:B---3--:R-:W-:-:S04]  /*3460*/  @P2 FADD.FTZ R51, R51, R48 ;  /* 0x0000003033332221 */ /* 0x008fc80000010000 */
[----:B--2---:R-:W-:-:S05]  /*3470*/  @P1 FFMA.FTZ R51, R52, R53, R51 ;  /* 0x0000003534331223 */ /* 0x004fca0000010033 */
[----:B------:R0:W-:Y:S01]  /*3480*/  STS [R50.X4+0x210], R51 ;  /* 0x0002103332007388 */ /* 0x0001e20000004800 */
[----:B------:R-:W-:-:S03]  /*3490*/  @!P0 FMNMX.FTZ R0, R0, R51, !PT ;  /* 0x0000003300008209 */ /* 0x000fc60007810000 */
.L_x_2624:
[----:B------:R-:W-:Y:S05]  /*34a0*/  BSYNC B1 ;  /* 0x0000000000017941 */ /* 0x000fea0003800000 */
.L_x_2623:
[----:B------:R-:W-:-:S04]  /*34b0*/  IADD3 R42, R42, 0x10, RZ ;  /* 0x000000102a2a7810 */ /* 0x000fc80007ffe0ff */
[----:B------:R-:W-:-:S13]  /*34c0*/  ISETP.GE.AND P0, PT, R42, R4, PT ;  /* 0x000000042a00720c */ /* 0x000fda0003f06270 */
[----:B0-----:R-:W-:Y:S01]  /*34d0*/  @P0 CALL.REL.NOINC `(.L_x_2620) ;  /* 0x0000001000000944 */ /* 0x001fe20003c00000 */
[----:B------:R-:W-:Y:S05]  /*34e0*/  BRA `(.L_x_2625) ;  /* 0xffffebf000007947 */ /* 0x000fea000383ffff */
.L_x_2620:
[----:B------:R-:W-:Y:S05]  /*34f0*/  BSYNC B0 ;  /* 0x0000000000007941 */ /* 0x000fea0003800000 */
.L_x_2619:
[----:B------:R-:W4:Y:S02]  /*3500*/  S2R R81, SR_TID.X ;  /* 0x0000000000517919 */ /* 0x000f240000002100 */
[----:B----4-:R-:W-:Y:S01]  /*3510*/  SHF.R.S32.HI R6, RZ, 0x1f, R81 ;  /* 0x0000001fff067819 */ /* 0x010fe20000011451 */
[----:B------:R-:W-:Y:S05]  /*3520*/  BRA.DIV ~URZ, `(.L_x_2626) ;  /* 0x00002f527f007947 */ /* 0x000fea000b800000 */
[----:B------:R4:W0:Y:S02]  /*3530*/  SHFL.BFLY PT, R5, R0, 0x10, 0x1f ;  /* 0x0e001f0000057f89 */ /* 0x00082400000e0000 */
.L_x_2670:
[----:B0-----:R-:W-:Y:S01]  /*3540*/  FMNMX.FTZ R53, R5, R0, !PT ;  /* 0x0000000005357209 */ /* 0x001fe20007810000 */
[----:B------:R-:W-:Y:S05]  /*3550*/  BRA.DIV ~URZ, `(.L_x_2627) ;  /* 0x00002fa27f007947 */ /* 0x000fea000b800000 */
[----:B----4-:R-:W0:Y:S02]  /*3560*/  SHFL.BFLY PT, R0, R53, 0x8, 0x1f ;  /* 0x0d001f0035007f89 */ /* 0x010e2400000e0000 */
[----:B0-----:R-:W-:-:S05]  /*3570*/  FMNMX.FTZ R0, R53, R0, !PT ;  /* 0x0000000035007209 */ /* 0x001fca0007810000 */
[----:B------:R0:W4:Y:S02]  /*3580*/  SHFL.BFLY PT, R5, R0, 0x4, 0x1f ;  /* 0x0c801f0000057f89 */ /* 0x00012400000e0000 */
.L_x_2671:
        /* <DEDUP_REMOVED lines=11> */
[----:B------:R-:W-:-:S03]  /*3640*/  HFMA2.MMA R8, -RZ, RZ, 0, 0 ;  /* 0x00000000ff087435 */ /* 0x000fc600000001ff */
        /* <DEDUP_REMOVED lines=10> */
[----:B------:R-:W-:Y:S02]  /*36f0*/  IMAD.MOV.U32 R8, RZ, RZ, RZ ;  /* 0x000000ffff087224 */ /* 0x000fe400078e00ff */
[----:B------:R-:W-:Y:S01]  /*3700*/  IMAD.MOV.U32 R0, RZ, RZ, R7 ;  /* 0x000000ffff007224 */ /* 0x000fe200078e0007 */
[----:B------:R-:W-:-:S08]  /*3710*/  ISETP.NE.AND.EX P0, PT, RZ, c[0x0][0x204], PT, P0 ;  /* 0x00008100ff007a0c */ /* 0x000fd00003f05300 */
.L_x_2633:
[----:B----4-:R-:W-:Y:S01]  /*3720*/  IADD3 R4, R0, -UR43, RZ ;  /* 0x8000002b00047c10 */ /* 0x010fe2000fffe0ff */
[----:B------:R-:W-:Y:S03]  /*3730*/  BSSY B1, `(.L_x_2630) ;  /* 0x0000010000017945 */ /* 0x000fe60003800000 */
[----:B------:R-:W-:Y:S01]  /*3740*/  LEA R10, R4, 0x210, 0x2 ;  /* 0x00000210040a7811 */ /* 0x000fe200078e10ff */
[----:B------:R-:W-:Y:S05]  /*3750*/  @!P0 BRA `(.L_x_2631) ;  /* 0x0000009000008947 */ /* 0x000fea0003800000 */
[----:B------:R-:W-:Y:S01]  /*3760*/  IMAD.U32 R9, RZ, RZ, UR45 ;  /* 0x0000002dff097e24 */ /* 0x000fe2000f8e00ff */
[----:B0-----:R-:W-:Y:S01]  /*3770*/  SHF.R.S32.HI R5, RZ, 0x1f, R0 ;  /* 0x0000001fff057819 */ /* 0x001fe20000011400 */
[----:B------:R-:W-:-:S03]  /*3780*/  IMAD.U32 R12, RZ, RZ, UR47 ;  /* 0x0000002fff0c7e24 */ /* 0x000fc6000f8e00ff */
[----:B------:R-:W-:-:S04]  /*3790*/  IADD3 R4, P2, P3, R0, c[0x0][0x200], R9 ;  /* 0x0000800000047a10 */ /* 0x000fc80007b5e009 */
[----:B------:R-:W-:-:S05]  /*37a0*/  IADD3.X R5, R5, c[0x0][0x204], R12, P2, P3 ;  /* 0x0000810005057a10 */ /* 0x000fca00017e640c */
[----:B------:R-:W5:Y:S02]  /*37b0*/  LDG.E.U8 R4, [R4.64] ;  /* 0x0000002404047981 */ /* 0x000f64000c1e1100 */
[----:B-----5:R-:W-:-:S13]  /*37c0*/  ISETP.NE.AND P2, PT, R4, RZ, PT ;  /* 0x000000ff0400720c */ /* 0x020fda0003f45270 */
[----:B------:R-:W-:Y:S01]  /*37d0*/  @P2 MOV R9, RZ ;  /* 0x000000ff00092202 */ /* 0x000fe20000000f00 */
[----:B------:R-:W-:Y:S05]  /*37e0*/  @P2 BRA `(.L_x_2632) ;  /* 0x0000004000002947 */ /* 0x000fea0003800000 */
.L_x_2631:
[----:B------:R-:W5:Y:S02]  /*37f0*/  LDS R4, [R10] ;  /* 0x000000000a047984 */ /* 0x000f640000000800 */
[----:B----45:R-:W-:-:S04]  /*3800*/  FADD.FTZ R4, -R11, R4 ;  /* 0x000000040b047221 */ /* 0x030fc80000010100 */
[----:B------:R-:W-:-:S04]  /*3810*/  FMUL.FTZ R4, R4, 1.4426950216293334961 ;  /* 0x3fb8aa3b04047820 */ /* 0x000fc80000410000 */
[----:B------:R4:W0:Y:S03]  /*3820*/  MUFU.EX2 R9, R4 ;  /* 0x0000000400097308 */ /* 0x0008260000000800 */
.L_x_2632:
[----:B------:R-:W-:Y:S05]  /*3830*/  BSYNC B1 ;  /* 0x0000000000017941 */ /* 0x000fea0003800000 */
.L_x_2630:
[----:B0-----:R0:W-:Y:S01]  /*3840*/  STS [R10], R9 ;  /* 0x000000090a007388 */ /* 0x0011e20000000800 */
[----:B------:R-:W-:Y:S01]  /*3850*/  IADD3 R0, R0, 0x40, RZ ;  /* 0x0000004000007810 */ /* 0x000fe20007ffe0ff */
[----:B------:R-:W-:-:S03]  /*3860*/  FADD.FTZ R8, R9, R8 ;  /* 0x0000000809087221 */ /* 0x000fc60000010000 */
[----:B------:R-:W-:-:S13]  /*3870*/  ISETP.GT.AND P2, PT, R0, UR40, PT ;  /* 0x0000002800007c0c */ /* 0x000fda000bf44270 */
[----:B0-----:R-:W-:Y:S05]  /*3880*/  @!P2 BRA `(.L_x_2633) ;  /* 0xfffffe900000a947 */ /* 0x001fea000383ffff */
.L_x_2629:
[----:B------:R-:W-:Y:S05]  /*3890*/  BSYNC B0 ;  /* 0x0000000000007941 */ /* 0x000fea0003800000 */
.L_x_2628:
[----:B0-----:R-:W0:Y:S01]  /*38a0*/  SHFL.BFLY PT, R5, R8, 0x10, 0x1f ;  /* 0x0e001f0008057f89 */ /* 0x001e2200000e0000 */
[----:B------:R-:W-:Y:S02]  /*38b0*/  ULDC.U8 UR4, c[0x0][0x26c] ;  /* 0x00009b0000047ab9 */ /* 0x000fe40000000000 */
[----:B------:R-:W-:Y:S01]  /*38c0*/  UMOV UR5, URZ ;  /* 0x0000003f00057c82 */ /* 0x000fe20008000000 */
[----:B------:R-:W5:Y:S01]  /*38d0*/  S2R R12, SR_TID.X ;  /* 0x00000000000c7919 */ /* 0x000f620000002100 */
[----:B0-----:R-:W-:Y:S01]  /*38e0*/  FADD.FTZ R5, R5, R8 ;  /* 0x0000000805057221 */ /* 0x001fe20000010000 */
[----:B-----5:R-:W-:-:S04]  /*38f0*/  LOP3.LUT P0, R10, R12, 0x1f, RZ, 0xc0, !PT ;  /* 0x0000001f0c0a7812 */ /* 0x020fc8000780c0ff */
[----:B------:R-:W0:Y:S01]  /*3900*/  SHFL.BFLY PT, R0, R5, 0x8, 0x1f ;  /* 0x0d001f0005007f89 */ /* 0x000e2200000e0000 */
[----:B------:R-:W-:-:S08]  /*3910*/  ISETP.GT.U32.AND P2, PT, R10, 0x1, PT ;  /* 0x000000010a00780c */ /* 0x000fd00003f44070 */
[----:B------:R-:W-:-:S04]  /*3920*/  @!P0 SHF.R.U32.HI R8, RZ, 0x3, R12 ;  /* 0x00000003ff088819 */ /* 0x000fc8000001160c */
[----:B------:R-:W-:Y:S01]  /*3930*/  @!P0 LOP3.LUT R8, R8, 0x1ffffffc, RZ, 0xc0, !PT ;  /* 0x1ffffffc08088812 */ /* 0x000fe200078ec0ff */
[----:B0-----:R-:W-:-:S05]  /*3940*/  FADD.FTZ R0, R5, R0 ;  /* 0x0000000005007221 */ /* 0x001fca0000010000 */
[----:B------:R-:W0:Y:S02]  /*3950*/  SHFL.BFLY PT, R9, R0, 0x4, 0x1f ;  /* 0x0c801f0000097f89 */ /* 0x000e2400000e0000 */
[----:B0-----:R-:W-:-:S05]  /*3960*/  FADD.FTZ R9, R0, R9 ;  /* 0x0000000900097221 */ /* 0x001fca0000010000 */
[----:B----4-:R-:W0:Y:S02]  /*3970*/  SHFL.BFLY PT, R4, R9, 0x2, 0x1f ;  /* 0x0c401f0009047f89 */ /* 0x010e2400000e0000 */
        /* <DEDUP_REMOVED lines=22> */
.L_x_2634:
[----:B------:R-:W-:Y:S01]  /*3ae0*/  BSSY B0, `(.L_x_2635) ;  /* 0x0000011000007945 */ /* 0x000fe20003800000 */
[----:B------:R-:W-:Y:S05]  /*3af0*/  @P1 BRA `(.L_x_2636) ;  /* 0x000000f000001947 */ /* 0x000fea0003800000 */
[----:B0-----:R-:W-:-:S04]  /*3b00*/  FADD.FTZ R0, R0, 9.9999999747524270788e-07 ;  /* 0x358637bd00007421 */ /* 0x001fc80000010000 */
[----:B------:R0:W4:Y:S03]  /*3b10*/  MUFU.RCP R10, R0 ;  /* 0x00000000000a7308 */ /* 0x0001260000001000 */
.L_x_2637:
[C---:B0-----:R-:W-:Y:S02]  /*3b20*/  IADD3 R0, R7.reuse, -UR43, RZ ;  /* 0x8000002b07007c10 */ /* 0x041fe4000fffe0ff */
[C---:B------:R-:W-:Y:S02]  /*3b30*/  @P0 IADD3 R8, P1, R7.reuse, UR4, RZ ;  /* 0x0000000407080c10 */ /* 0x040fe4000ff3e0ff */
[----:B------:R-:W-:Y:S01]  /*3b40*/  LEA R11, R0, 0x210, 0x2 ;  /* 0x00000210000b7811 */ /* 0x000fe200078e10ff */
[----:B------:R-:W0:Y:S01]  /*3b50*/  LDS R5, [R0.X4+0x210] ;  /* 0x0002100000057984 */ /* 0x000e220000004800 */
[C---:B------:R-:W-:Y:S02]  /*3b60*/  @P0 LEA.HI.X.SX32 R9, R7.reuse, UR5, 0x1, P1 ;  /* 0x0000000507090c11 */ /* 0x040fe400088f0eff */
[C---:B------:R-:W-:Y:S02]  /*3b70*/  @P0 LEA R4, P1, R8.reuse, c[0x0][0x260], 0x2 ;  /* 0x0000980008040a11 */ /* 0x040fe400078210ff */
[----:B------:R-:W-:Y:S01]  /*3b80*/  IADD3 R7, R7, 0x40, RZ ;  /* 0x0000004007077810 */ /* 0x000fe20007ffe0ff */
[----:B0---4-:R-:W-:Y:S01]  /*3b90*/  FMUL.FTZ R12, R5, R10 ;  /* 0x0000000a050c7220 */ /* 0x011fe20000410000 */
[----:B------:R-:W-:-:S02]  /*3ba0*/  @P0 LEA.HI.X R5, R8, c[0x0][0x264], R9, 0x2, P1 ;  /* 0x0000990008050a11 */ /* 0x000fc400008f1409 */
[----:B------:R-:W-:Y:S02]  /*3bb0*/  ISETP.GT.AND P1, PT, R7, UR40, PT ;  /* 0x0000002807007c0c */ /* 0x000fe4000bf24270 */
[----:B------:R0:W-:Y:S04]  /*3bc0*/  STS [R11], R12 ;  /* 0x0000000c0b007388 */ /* 0x0001e80000000800 */
[----:B------:R0:W-:Y:S07]  /*3bd0*/  @P0 STG.E [R4.64], R12 ;  /* 0x0000000c04000986 */ /* 0x0001ee000c101924 */
[----:B------:R-:W-:Y:S05]  /*3be0*/  @!P1 BRA `(.L_x_2637) ;  /* 0xffffff3000009947 */ /* 0x000fea000383ffff */
.L_x_2636:
[----:B------:R-:W-:Y:S05]  /*3bf0*/  BSYNC B0 ;  /* 0x0000000000007941 */ /* 0x000fea0003800000 */
.L_x_2635:
[----:B------:R-:W-:Y:S01]  /*3c00*/  ULEA.HI UR4, UR40, UR40, URZ, 0x1 ;  /* 0x0000002828047291 */ /* 0x000fe2000f8f083f */
[----:B------:R-:W-:Y:S01]  /*3c10*/  ISETP.NE.U32.AND P0, PT, RZ, c[0x0][0x190], PT ;  /* 0x00006400ff007a0c */ /* 0x000fe20003f05070 */
[----:B------:R-:W-:Y:S01]  /*3c20*/  IMAD.SHL.U32 R81, R81, 0x4, RZ ;  /* 0x0000000451517824 */ /* 0x000fe200078e00ff */
[----:B0-----:R-:W-:Y:S01]  /*3c30*/  SHF.R.S32.HI R0, RZ, 0x5, R6 ;  /* 0x00000005ff007819 */ /* 0x001fe20000011406 */
[----:B------:R-:W-:Y:S01]  /*3c40*/  ULOP3.LUT UR4, UR4, 0xfffffffe, URZ, 0xc0, !UPT ;  /* 0xfffffffe04047892 */ /* 0x000fe2000f8ec03f */
[----:B------:R-:W-:Y:S01]  /*3c50*/  ISETP.NE.AND.EX P0, PT, RZ, c[0x0][0x194], PT, P0 ;  /* 0x00006500ff007a0c */ /* 0x000fe20003f05300 */
[----:B------:R-:W-:Y:S01]  /*3c60*/  ULDC UR5, c[0x0][0x1d4] ;  /* 0x0000750000057ab9 */ /* 0x000fe20000000800 */
[----:B------:R-:W-:Y:S01]  /*3c70*/  CS2R R6, SRZ ;  /* 0x0000000000067805 */ /* 0x000fe2000001ff00 */
[----:B------:R-:W-:Y:S01]  /*3c80*/  UIADD3 UR4, -UR4, UR40, URZ ;  /* 0x0000002804047290 */ /* 0x000fe2000fffe13f */
[----:B------:R-:W-:-:S05]  /*3c90*/  CS2R R4, SRZ ;  /* 0x0000000000047805 */ /* 0x000fca000001ff00 */
[----:B------:R-:W-:-:S13]  /*3ca0*/  ISETP.NE.OR P0, PT, R0, UR4, !P0 ;  /* 0x0000000400007c0c */ /* 0x000fda000c705670 */
[----:B------:R-:W0:Y:S01]  /*3cb0*/  @!P0 S2R R8, SR_CTAID.X ;  /* 0x0000000000088919 */ /* 0x000e220000002500 */
[----:B------:R-:W-:Y:S01]  /*3cc0*/  @!P0 IMAD.MOV.U32 R9, RZ, RZ, 0x4 ;  /* 0x00000004ff098424 */ /* 0x000fe200078e00ff */
[----:B------:R-:W-:Y:S01]  /*3cd0*/  UISETP.LT.AND UP0, UPT, UR40, UR5, UPT ;  /* 0x000000052800728c */ /* 0x000fe2000bf01270 */
[----:B------:R-:W-:-:S03]  /*3ce0*/  IADD3 R80, R0, UR43, RZ ;  /* 0x0000002b00507c10 */ /* 0x000fc6000fffe0ff */
[----:B------:R-:W-:Y:S01]  /*3cf0*/  USEL UR5, UR40, UR5, UP0 ;  /* 0x0000000528057287 */ /* 0x000fe20008000000 */
[----:B------:R-:W-:Y:S02]  /*3d00*/  IMAD.U32 R82, RZ, RZ, UR44 ;  /* 0x0000002cff527e24 */ /* 0x000fe4000f8e00ff */
[----:B0-----:R-:W-:-:S04]  /*3d10*/  @!P0 IMAD R8, R8, 0x80, R81 ;  /* 0x0000008008088824 */ /* 0x001fc800078e0251 */
[----:B------:R-:W-:-:S05]  /*3d20*/  @!P0 IMAD.WIDE R8, R8, R9, c[0x0][0x190] ;  /* 0x0000640008088625 */ /* 0x000fca00078e0209 */
[----:B------:R0:W5:Y:S04]  /*3d30*/  @!P0 LDG.E.128 R4, [R8.64] ;  /* 0x0000002408048981 */ /* 0x000168000c1e1d00 */
[----:B------:R-:W-:Y:S01]  /*3d40*/  BAR.SYNC.DEFER_BLOCKING 0x0 ;  /* 0x0000000000007b1d */ /* 0x000fe20000010000 */
[----:B------:R-:W-:Y:S01]  /*3d50*/  ISETP.GE.AND P0, PT, R80, UR5, PT ;  /* 0x0000000550007c0c */ /* 0x000fe2000bf06270 */
[----:B------:R-:W-:Y:S01]  /*3d60*/  IMAD R82, R82, c[0x0][0x1d4], R81 ;  /* 0x0000750052527a24 */ /* 0x000fe200078e0251 */
[----:B------:R-:W-:Y:S01]  /*3d70*/  ISETP.NE.AND P1, PT, R0, UR4, PT ;  /* 0x0000000400007c0c */ /* 0x000fe2000bf25270 */
[----:B------:R-:W-:Y:S02]  /*3d80*/  CS2R R10, SRZ ;  /* 0x00000000000a7805 */ /* 0x000fe4000001ff00 */
[----:B------:R-:W-:Y:S01]  /*3d90*/  BSSY B0, `(.L_x_2638) ;  /* 0x00000f7000007945 */ /* 0x000fe20003800000 */
[----:B0-----:R-:W-:Y:S01]  /*3da0*/  CS2R R8, SRZ ;  /* 0x0000000000087805 */ /* 0x001fe2000001ff00 */
[----:B------:R-:W-:-:S06]  /*3db0*/  SHF.R.S32.HI R83, RZ, 0x1f, R82 ;  /* 0x0000001fff537819 */ /* 0x000fcc0000011452 */
[----:B------:R-:W-:Y:S05]  /*3dc0*/  @P0 BRA `(.L_x_2639) ;  /* 0x00000f3000000947 */ /* 0x000fea0003800000 */
[----:B------:R-:W-:Y:S01]  /*3dd0*/  MOV R9, UR43 ;  /* 0x0000002b00097c02 */ /* 0x000fe20008000f00 */
[----:B------:R-:W-:Y:S01]  /*3de0*/  ULOP3.LUT UR4, URZ, UR5, URZ, 0x33, !UPT ;  /* 0x000000053f047292 */ /* 0x000fe2000f8e333f */
[----:B------:R-:W-:Y:S01]  /*3df0*/  BSSY B1, `(.L_x_2640) ;  /* 0x0000021000017945 */ /* 0x000fe20003800000 */
[----:B------:R-:W-:Y:S01]  /*3e00*/  IMAD.MOV.U32 R85, RZ, RZ, R80 ;  /* 0x000000ffff557224 */ /* 0x000fe200078e0050 */
[----:B------:R-:W-:Y:S01]  /*3e10*/  IADD3 R8, -R9, -0x2, -R0 ;  /* 0xfffffffe09087810 */ /* 0x000fe20007ffe900 */
[----:B------:R-:W-:-:S03]  /*3e20*/  CS2R R10, SRZ ;  /* 0x00000000000a7805 */ /* 0x000fc6000001ff00 */
[----:B------:R-:W-:-:S04]  /*3e30*/  IADD3 R9, R8, -UR4, RZ ;  /* 0x8000000408097c10 */ /* 0x000fc8000fffe0ff */
[C---:B------:R-:W-:Y:S02]  /*3e40*/  LEA.HI R8, R9.reuse, 0x1, RZ, 0x1f ;  /* 0x0000000109087811 */ /* 0x040fe400078ff8ff */
[----:B------:R-:W-:Y:S02]  /*3e50*/  ISETP.GE.U32.AND P2, PT, R9, 0x6, PT ;  /* 0x000000060900780c */ /* 0x000fe40003f46070 */
[----:B------:R-:W-:Y:S02]  /*3e60*/  LOP3.LUT P0, R12, R8, 0x3, RZ, 0xc0, !PT ;  /* 0x00000003080c7812 */ /* 0x000fe4000780c0ff */
[----:B------:R-:W-:-:S11]  /*3e70*/  CS2R R8, SRZ ;  /* 0x0000000000087805 */ /* 0x000fd6000001ff00 */
[----:B------:R-:W-:Y:S05]  /*3e80*/  @!P0 BRA `(.L_x_2641) ;  /* 0x0000017000008947 */ /* 0x000fea0003800000 */
[----:B------:R-:W-:Y:S01]  /*3e90*/  IMAD.SHL.U32 R8, R80, 0x80, RZ ;  /* 0x0000008050087824 */ /* 0x000fe200078e00ff */
[----:B------:R-:W-:Y:S01]  /*3ea0*/  LEA R15, R0, 0x210, 0x2 ;  /* 0x00000210000f7811 */ /* 0x000fe200078e10ff */
[----:B------:R-:W-:Y:S02]  /*3eb0*/  IMAD.MOV.U32 R14, RZ, RZ, R12 ;  /* 0x000000ffff0e7224 */ /* 0x000fe400078e000c */
[----:B------:R-:W-:Y:S01]  /*3ec0*/  IMAD.MOV.U32 R85, RZ, RZ, R80 ;  /* 0x000000ffff557224 */ /* 0x000fe200078e0050 */
[----:B------:R-:W-:-:S04]  /*3ed0*/  IADD3 R13, P0, R82, R8, RZ ;  /* 0x00000008520d7210 */ /* 0x000fc80007f1e0ff */
[----:B------:R-:W-:Y:S02]  /*3ee0*/  LEA.HI.X.SX32 R8, R8, R83, 0x1, P0 ;  /* 0x0000005308087211 */ /* 0x000fe400000f0eff */
[----:B------:R-:W-:-:S04]  /*3ef0*/  LEA R17, P0, R13, c[0x0][0x1a0], 0x2 ;  /* 0x000068000d117a11 */ /* 0x000fc800078010ff */
[----:B------:R-:W-:Y:S01]  /*3f00*/  LEA.HI.X R13, R13, c[0x0][0x1a4], R8, 0x2, P0 ;  /* 0x000069000d0d7a11 */ /* 0x000fe200000f1408 */
[----:B------:R-:W-:Y:S02]  /*3f10*/  HFMA2.MMA R8, -RZ, RZ, 0, 0 ;  /* 0x00000000ff087435 */ /* 0x000fe400000001ff */
.L_x_2642:
[----:B------:R-:W-:Y:S01]  /*3f20*/  IMAD.MOV.U32 R12, RZ, RZ, R17 ;  /* 0x000000ffff0c7224 */ /* 0x000fe200078e0011 */
[----:B------:R0:W4:Y:S04]  /*3f30*/  LDS R16, [R15] ;  /* 0x000000000f107984 */ /* 0x0001280000000800 */
[----:B------:R3:W4:Y:S01]  /*3f40*/  LDG.E.128 R20, [R12.64] ;  /* 0x000000240c147981 */ /* 0x000722000c1e1d00 */
[----:B------:R-:W-:Y:S02]  /*3f50*/  IADD3 R14, R14, -0x1, RZ ;  /* 0xffffffff0e0e7810 */ /* 0x000fe40007ffe0ff */
[----:B------:R-:W-:Y:S02]  /*3f60*/  IADD3 R17, P3, R17, 0x400, RZ ;  /* 0x0000040011117810 */ /* 0x000fe40007f7e0ff */
[----:B------:R-:W-:-:S02]  /*3f70*/  ISETP.NE.AND P0, PT, R14, RZ, PT ;  /* 0x000000ff0e00720c */ /* 0x000fc40003f05270 */
[----:B------:R-:W-:Y:S02]  /*3f80*/  IADD3 R85, R85, 0x2, RZ ;  /* 0x0000000255557810 */ /* 0x000fe40007ffe0ff */
[----:B0-----:R-:W-:Y:S01]  /*3f90*/  IADD3 R15, R15, 0x8, RZ ;  /* 0x000000080f0f7810 */ /* 0x001fe20007ffe0ff */
[----:B---3--:R-:W-:Y:S02]  /*3fa0*/  IMAD.X R13, RZ, RZ, R13, P3 ;  /* 0x000000ffff0d7224 */ /* 0x008fe400018e060d */
[-C--:B----4-:R-:W-:Y:S02]  /*3fb0*/  FFMA.FTZ R8, R20, R16.reuse, R8 ;  /* 0x0000001014087223 */ /* 0x090fe40000010008 */
[-C--:B------:R-:W-:Y:S02]  /*3fc0*/  FFMA.FTZ R9, R21, R16.reuse, R9 ;  /* 0x0000001015097223 */ /* 0x080fe40000010009 */
[-C--:B------:R-:W-:Y:S02]  /*3fd0*/  FFMA.FTZ R10, R22, R16.reuse, R10 ;  /* 0x00000010160a7223 */ /* 0x080fe4000001000a */
[----:B------:R-:W-:Y:S01]  /*3fe0*/  FFMA.FTZ R11, R23, R16, R11 ;  /* 0x00000010170b7223 */ /* 0x000fe2000001000b */
[----:B------:R-:W-:Y:S05]  /*3ff0*/  @P0 BRA `(.L_x_2642) ;  /* 0xffffff2000000947 */ /* 0x000fea000383ffff */
.L_x_2641:
[----:B------:R-:W-:Y:S05]  /*4000*/  BSYNC B1 ;  /* 0x0000000000017941 */ /* 0x000fea0003800000 */
.L_x_2640:
[----:B------:R-:W-:Y:S05]  /*4010*/  @!P2 BRA `(.L_x_2639) ;  /* 0x00000ce00000a947 */ /* 0x000fea0003800000 */
[C---:B------:R-:W-:Y:S01]  /*4020*/  IADD3 R17, -R85.reuse, UR5, RZ ;  /* 0x0000000555117c10 */ /* 0x040fe2000fffe1ff */
[C---:B------:R-:W-:Y:S01]  /*4030*/  IMAD.SHL.U32 R12, R85.reuse, 0x80, RZ ;  /* 0x00000080550c7824 */ /* 0x040fe200078e00ff */
[----:B------:R-:W-:Y:S01]  /*4040*/  LEA R13, R85, 0x10, 0x2 ;  /* 0x00000010550d7811 */ /* 0x000fe200078e10ff */
[----:B------:R-:W-:Y:S01]  /*4050*/  IMAD.U32 R20, RZ, RZ, UR43 ;  /* 0x0000002bff147e24 */ /* 0x000fe2000f8e00ff */
[----:B------:R-:W-:Y:S01]  /*4060*/  ISETP.GT.AND P2, PT, R17, 0x18, PT ;  /* 0x000000181100780c */ /* 0x000fe20003f44270 */
[----:B------:R-:W-:Y:S01]  /*4070*/  BSSY B1, `(.L_x_2643) ;  /* 0x0000072000017945 */ /* 0x000fe20003800000 */
[----:B------:R-:W-:Y:S01]  /*4080*/  IADD3 R14, P0, R82, R12, RZ ;  /* 0x0000000c520e7210 */ /* 0x000fe20007f1e0ff */
[----:B------:R-:W-:-:S03]  /*4090*/  IMAD R13, R20, -0x4, R13 ;  /* 0xfffffffc140d7824 */ /* 0x000fc600078e020d */
[----:B------:R-:W-:Y:S02]  /*40a0*/  LEA.HI.X.SX32 R15, R12, R83, 0x1, P0 ;  /* 0x000000530c0f7211 */ /* 0x000fe400000f0eff */
[C---:B------:R-:W-:Y:S02]  /*40b0*/  LEA R16, P0, R14.reuse, c[0x0][0x1a0], 0x2 ;  /* 0x000068000e107a11 */ /* 0x040fe400078010ff */
[----:B------:R-:W-:Y:S02]  /*40c0*/  IADD3 R84, R13, 0x210, RZ ;  /* 0x000002100d547810 */ /* 0x000fe40007ffe0ff */
[----:B------:R-:W-:Y:S02]  /*40d0*/  LEA.HI.X R17, R14, c[0x0][0x1a4], R15, 0x2, P0 ;  /* 0x000069000e117a11 */ /* 0x000fe400000f140f */
[----:B------:R-:W-:Y:S01]  /*40e0*/  PLOP3.LUT P0, PT, PT, PT, PT, 0x80, 0x0 ;  /* 0x000000000000781c */ /* 0x000fe20003f0f070 */
[----:B------:R-:W-:Y:S07]  /*40f0*/  @!P2 BRA `(.L_x_2644) ;  /* 0x000006900000a947 */ /* 0x000fee0003800000 */
[----:B------:R-:W-:Y:S02]  /*4100*/  MOV R86, UR5 ;  /* 0x0000000500567c02 */ /* 0x000fe40008000f00 */
[----:B------:R-:W-:-:S02]  /*4110*/  PLOP3.LUT P0, PT, PT, PT, PT, 0x8, 0x0 ;  /* 0x000000000000781c */ /* 0x000fc40003f0e170 */
[----:B------:R-:W-:Y:S02]  /*4120*/  IADD3 R86, R86, -0x18, RZ ;  /* 0xffffffe856567810 */ /* 0x000fe40007ffe0ff */
.L_x_2645:
[----:B------:R0:W4:Y:S04]  /*4130*/  LDG.E.128 R12, [R16.64] ;  /* 0x00000024100c7981 */ /* 0x000128000c1e1d00 */
[----:B---3--:R0:W3:Y:S04]  /*4140*/  LDG.E.128 R20, [R16.64+0x400] ;  /* 0x0004002410147981 */ /* 0x0080e8000c1e1d00 */
        /* <DEDUP_REMOVED lines=14> */
[----:B------:R-:W-:-:S03]  /*4230*/  IADD3 R85, R85, 0x20, RZ ;  /* 0x0000002055557810 */ /* 0x000fc60007ffe0ff */
[----:B------:R-:W4:Y:S04]  /*4240*/  LDS R89, [R84+-0x10] ;  /* 0xfffff00054597984 */ /* 0x000f280000000800 */
[----:B------:R-:W3:Y:S01]  /*4250*/  LDS R88, [R84+-0x8] ;  /* 0xfffff80054587984 */ /* 0x000ee20000000800 */
[----:B0-----:R-:W-:-:S03]  /*4260*/  IADD3 R16, P2, R16, 0x4000, RZ ;  /* 0x0000400010107810 */ /* 0x001fc60007f5e0ff */
[----:B------:R-:W2:Y:S02]  /*4270*/  LDS R87, [R84] ;  /* 0x0000000054577984 */ /* 0x000ea40000000800 */
[----:B------:R-:W-:Y:S01]  /*4280*/  IMAD.X R17, RZ, RZ, R17, P2 ;  /* 0x000000ffff117224 */ /* 0x000fe200010e0611 */
[----:B------:R-:W-:Y:S01]  /*4290*/  ISETP.GE.AND P2, PT, R85, R86, PT ;  /* 0x000000565500720c */ /* 0x000fe20003f46270 */
[-C--:B----4-:R-:W-:Y:S02]  /*42a0*/  FFMA.FTZ R91, R12, R89.reuse, R8 ;  /* 0x000000590c5b7223 */ /* 0x090fe40000010008 */
[----:B------:R-:W0:Y:S01]  /*42b0*/  LDS R8, [R84+0x8] ;  /* 0x0000080054087984 */ /* 0x000e220000000800 */
[-C--:B------:R-:W-:Y:S02]  /*42c0*/  FFMA.FTZ R13, R13, R89.reuse, R9 ;  /* 0x000000590d0d7223 */ /* 0x080fe40000010009 */
[-C--:B------:R-:W-:Y:S01]  /*42d0*/  FFMA.FTZ R93, R14, R89.reuse, R10 ;  /* 0x000000590e5d7223 */ /* 0x080fe2000001000a */
[----:B------:R-:W4:Y:S01]  /*42e0*/  LDS R9, [R84+0x10] ;  /* 0x0000100054097984 */ /* 0x000f220000000800 */
[----:B------:R-:W-:-:S02]  /*42f0*/  FFMA.FTZ R15, R15, R89, R11 ;  /* 0x000000590f0f7223 */ /* 0x000fc4000001000b */
[-C--:B---3--:R-:W-:Y:S01]  /*4300*/  FFMA.FTZ R14, R21, R88.reuse, R13 ;  /* 0x00000058150e7223 */ /* 0x088fe2000001000d */
[----:B------:R-:W3:Y:S01]  /*4310*/  LDS R10, [R84+0x18] ;  /* 0x00001800540a7984 */ /* 0x000ee20000000800 */
[-C--:B------:R-:W-:Y:S02]  /*4320*/  FFMA.FTZ R20, R20, R88.reuse, R91 ;  /* 0x0000005814147223 */ /* 0x080fe4000001005b */
[-C--:B--2---:R-:W-:Y:S01]  /*4330*/  FFMA.FTZ R25, R25, R87.reuse, R14 ;  /* 0x0000005719197223 */ /* 0x084fe2000001000e */
[----:B------:R-:W2:Y:S01]  /*4340*/  LDS R11, [R84+0x20] ;  /* 0x00002000540b7984 */ /* 0x000ea20000000800 */
[-C--:B------:R-:W-:Y:S02]  /*4350*/  FFMA.FTZ R22, R22, R88.reuse, R93 ;  /* 0x0000005816167223 */ /* 0x080fe4000001005d */
[----:B------:R-:W-:Y:S01]  /*4360*/  FFMA.FTZ R88, R23, R88, R15 ;  /* 0x0000005817587223 */ /* 0x000fe2000001000f */
[----:B------:R-:W1:Y:S01]  /*4370*/  LDS R12, [R84+0x28] ;  /* 0x00002800540c7984 */ /* 0x000e620000000800 */
[----:B------:R-:W-:-:S02]  /*4380*/  FFMA.FTZ R23, R24, R87, R20 ;  /* 0x0000005718177223 */ /* 0x000fc40000010014 */
[-C--:B------:R-:W-:Y:S01]  /*4390*/  FFMA.FTZ R89, R26, R87.reuse, R22 ;  /* 0x000000571a597223 */ /* 0x080fe20000010016 */
[----:B------:R-:W1:Y:S01]  /*43a0*/  LDS R13, [R84+0x30] ;  /* 0x00003000540d7984 */ /* 0x000e620000000800 */
[----:B------:R-:W-:-:S03]  /*43b0*/  FFMA.FTZ R27, R27, R87, R88 ;  /* 0x000000571b1b7223 */ /* 0x000fc60000010058 */
[----:B------:R-:W1:Y:S04]  /*43c0*/  LDS R14, [R84+0x38] ;  /* 0x00003800540e7984 */ /* 0x000e680000000800 */
[----:B------:R-:W1:Y:S04]  /*43d0*/  LDS R15, [R84+0x40] ;  /* 0x00004000540f7984 */ /* 0x000e680000000800 */
[----:B------:R-:W1:Y:S04]  /*43e0*/  LDS R20, [R84+0x48] ;  /* 0x0000480054147984 */ /* 0x000e680000000800 */
[----:B------:R-:W1:Y:S01]  /*43f0*/  LDS R21, [R84+0x50] ;  /* 0x0000500054157984 */ /* 0x000e620000000800 */
[----:B0-----:R-:W-:-:S03]  /*4400*/  FFMA.FTZ R23, R28, R8, R23 ;  /* 0x000000081c177223 */ /* 0x001fc60000010017 */
[----:B------:R-:W0:Y:S01]  /*4410*/  LDS R22, [R84+0x58] ;  /* 0x0000580054167984 */ /* 0x000e220000000800 */
[-C--:B------:R-:W-:Y:S02]  /*4420*/  FFMA.FTZ R24, R29, R8.reuse, R25 ;  /* 0x000000081d187223 */ /* 0x080fe40000010019 */
[-C--:B------:R-:W-:Y:S02]  /*4430*/  FFMA.FTZ R30, R30, R8.reuse, R89 ;  /* 0x000000081e1e7223 */ /* 0x080fe40000010059 */
[----:B------:R-:W-:Y:S02]  /*4440*/  FFMA.FTZ R26, R31, R8, R27 ;  /* 0x000000081f1a7223 */ /* 0x000fe4000001001b */
[-C--:B----4-:R-:W-:Y:S01]  /*4450*/  FFMA.FTZ R23, R32, R9.reuse, R23 ;  /* 0x0000000920177223 */ /* 0x090fe20000010017 */
[----:B------:R-:W4:Y:S01]  /*4460*/  LDS R8, [R84+0x60] ;  /* 0x0000600054087984 */ /* 0x000f220000000800 */
[-C--:B------:R-:W-:Y:S02]  /*4470*/  FFMA.FTZ R24, R33, R9.reuse, R24 ;  /* 0x0000000921187223 */ /* 0x080fe40000010018 */
[----:B------:R-:W-:-:S02]  /*4480*/  FFMA.FTZ R25, R34, R9, R30 ;  /* 0x0000000922197223 */ /* 0x000fc4000001001e */
[----:B------:R-:W-:Y:S02]  /*4490*/  FFMA.FTZ R26, R35, R9, R26 ;  /* 0x00000009231a7223 */ /* 0x000fe4000001001a */
[-C--:B---3--:R-:W-:Y:S02]  /*44a0*/  FFMA.FTZ R36, R36, R10.reuse, R23 ;  /* 0x0000000a24247223 */ /* 0x088fe40000010017 */
[----:B------:R3:W0:Y:S01]  /*44b0*/  LDS R23, [R84+0x68] ;  /* 0x0000680054177984 */ /* 0x0006220000000800 */
[-C--:B------:R-:W-:Y:S02]  /*44c0*/  FFMA.FTZ R24, R37, R10.reuse, R24 ;  /* 0x0000000a25187223 */ /* 0x080fe40000010018 */
[-C--:B------:R-:W-:Y:S02]  /*44d0*/  FFMA.FTZ R25, R38, R10.reuse, R25 ;  /* 0x0000000a26197223 */ /* 0x080fe40000010019 */
[----:B------:R-:W-:Y:S02]  /*44e0*/  FFMA.FTZ R26, R39, R10, R26 ;  /* 0x0000000a271a7223 */ /* 0x000fe4000001001a */
[-C--:B--2---:R-:W-:Y:S01]  /*44f0*/  FFMA.FTZ R9, R40, R11.reuse, R36 ;  /* 0x0000000b28097223 */ /* 0x084fe20000010024 */
[----:B---3--:R-:W-:Y:S01]  /*4500*/  IADD3 R84, R84, 0x80, RZ ;  /* 0x0000008054547810 */ /* 0x008fe20007ffe0ff */
[----:B------:R-:W-:-:S02]  /*4510*/  FFMA.FTZ R24, R41, R11, R24 ;  /* 0x0000000b29187223 */ /* 0x000fc40000010018 */
[-C--:B------:R-:W-:Y:S02]  /*4520*/  FFMA.FTZ R25, R42, R11.reuse, R25 ;  /* 0x0000000b2a197223 */ /* 0x080fe40000010019 */
[----:B------:R-:W-:Y:S02]  /*4530*/  FFMA.FTZ R26, R43, R11, R26 ;  /* 0x0000000b2b1a7223 */ /* 0x000fe4000001001a */
[-C--:B-1----:R-:W-:Y:S02]  /*4540*/  FFMA.FTZ R9, R44, R12.reuse, R9 ;  /* 0x0000000c2c097223 */ /* 0x082fe40000010009 */
[-C--:B------:R-:W-:Y:S02]  /*4550*/  FFMA.FTZ R24, R45, R12.reuse, R24 ;  /* 0x0000000c2d187223 */ /* 0x080fe40000010018 */
[-C--:B------:R-:W-:Y:S02]  /*4560*/  FFMA.FTZ R25, R46, R12.reuse, R25 ;  /* 0x0000000c2e197223 */ /* 0x080fe40000010019 */
[----:B------:R-:W-:-:S02]  /*4570*/  FFMA.FTZ R26, R47, R12, R26 ;  /* 0x0000000c2f1a7223 */ /* 0x000fc4000001001a */
[-C--:B------:R-:W-:Y:S02]  /*4580*/  FFMA.FTZ R9, R48, R13.reuse, R9 ;  /* 0x0000000d30097223 */ /* 0x080fe40000010009 */
[-C--:B------:R-:W-:Y:S02]  /*4590*/  FFMA.FTZ R24, R49, R13.reuse, R24 ;  /* 0x0000000d31187223 */ /* 0x080fe40000010018 */
        /* <DEDUP_REMOVED lines=18> */
[-C--:B0-----:R-:W-:Y:S02]  /*46c0*/  FFMA.FTZ R9, R68, R22.reuse, R9 ;  /* 0x0000001644097223 */ /* 0x081fe40000010009 */
[-C--:B------:R-:W-:Y:S02]  /*46d0*/  FFMA.FTZ R24, R69, R22.reuse, R24 ;  /* 0x0000001645187223 */ /* 0x080fe40000010018 */
[-C--:B------:R-:W-:Y:S02]  /*46e0*/  FFMA.FTZ R25, R70, R22.reuse, R25 ;  /* 0x0000001646197223 */ /* 0x080fe40000010019 */
[----:B------:R-:W-:-:S02]  /*46f0*/  FFMA.FTZ R26, R71, R22, R26 ;  /* 0x00000016471a7223 */ /* 0x000fc4000001001a */
[-C--:B----4-:R-:W-:Y:S02]  /*4700*/  FFMA.FTZ R9, R72, R8.reuse, R9 ;  /* 0x0000000848097223 */ /* 0x090fe40000010009 */
[-C--:B------:R-:W-:Y:S02]  /*4710*/  FFMA.FTZ R24, R73, R8.reuse, R24 ;  /* 0x0000000849187223 */ /* 0x080fe40000010018 */
[-C--:B------:R-:W-:Y:S02]  /*4720*/  FFMA.FTZ R25, R74, R8.reuse, R25 ;  /* 0x000000084a197223 */ /* 0x080fe40000010019 */
[----:B------:R-:W-:Y:S02]  /*4730*/  FFMA.FTZ R26, R75, R8, R26 ;  /* 0x000000084b1a7223 */ /* 0x000fe4000001001a */
[-C--:B------:R-:W-:Y:S02]  /*4740*/  FFMA.FTZ R8, R76, R23.reuse, R9 ;  /* 0x000000174c087223 */ /* 0x080fe40000010009 */
[----:B------:R-:W-:-:S02]  /*4750*/  FFMA.FTZ R9, R77, R23, R24 ;  /* 0x000000174d097223 */ /* 0x000fc40000010018 */
[-C--:B------:R-:W-:Y:S02]  /*4760*/  FFMA.FTZ R10, R78, R23.reuse, R25 ;  /* 0x000000174e0a7223 */ /* 0x080fe40000010019 */
[----:B------:R-:W-:Y:S01]  /*4770*/  FFMA.FTZ R11, R79, R23, R26 ;  /* 0x000000174f0b7223 */ /* 0x000fe2000001001a */
[----:B------:R-:W-:Y:S05]  /*4780*/  @!P2 BRA `(.L_x_2645) ;  /* 0xfffff9a00000a947 */ /* 0x000fea000383ffff */
.L_x_2644:
[----:B------:R-:W-:Y:S05]  /*4790*/  BSYNC B1 ;  /* 0x0000000000017941 */ /* 0x000fea0003800000 */
.L_x_2643:
[----:B------:R-:W-:Y:S01]  /*47a0*/  IADD3 R12, -R85, UR5, RZ ;  /* 0x00000005550c7c10 */ /* 0x000fe2000fffe1ff */
[----:B------:R-:W-:Y:S03]  /*47b0*/  BSSY B1, `(.L_x_2646) ;  /* 0x000003a000017945 */ /* 0x000fe60003800000 */
[----:B------:R-:W-:-:S13]  /*47c0*/  ISETP.GT.AND P2, PT, R12, 0x8, PT ;  /* 0x000000080c00780c */ /* 0x000fda0003f44270 */
[----:B------:R-:W-:Y:S05]  /*47d0*/  @!P2 BRA `(.L_x_2647) ;  /* 0x000003700000a947 */ /* 0x000fea0003800000 */
[----:B------:R0:W4:Y:S04]  /*47e0*/  LDG.E.128 R44, [R16.64] ;  /* 0x00000024102c7981 */ /* 0x000128000c1e1d00 */
[----:B---3--:R0:W3:Y:S04]  /*47f0*/  LDG.E.128 R40, [R16.64+0x400] ;  /* 0x0004002410287981 */ /* 0x0080e8000c1e1d00 */
        /* <DEDUP_REMOVED lines=8> */
[----:B------:R-:W4:Y:S02]  /*4880*/  LDS R48, [R84+-0x10] ;  /* 0xfffff00054307984 */ /* 0x000f240000000800 */
[----:B------:R-:W-:Y:S01]  /*4890*/  IMAD.X R57, RZ, RZ, R17, P0 ;  /* 0x000000ffff397224 */ /* 0x000fe200000e0611 */
[----:B------:R-:W-:Y:S01]  /*48a0*/  PLOP3.LUT P0, PT, PT, PT, PT, 0x8, 0x0 ;  /* 0x000000000000781c */ /* 0x000fe20003f0e170 */
[----:B------:R-:W3:Y:S01]  /*48b0*/  LDS R49, [R84+-0x8] ;  /* 0xfffff80054317984 */ /* 0x000ee20000000800 */
[----:B0-----:R-:W-:-:S03]  /*48c0*/  IMAD.MOV.U32 R16, RZ, RZ, R56 ;  /* 0x000000ffff107224 */ /* 0x001fc600078e0038 */
[----:B------:R-:W2:Y:S04]  /*48d0*/  LDS R50, [R84] ;  /* 0x0000000054327984 */ /* 0x000ea80000000800 */
[----:B------:R-:W0:Y:S04]  /*48e0*/  LDS R51, [R84+0x8] ;  /* 0x0000080054337984 */ /* 0x000e280000000800 */
[----:B------:R-:W1:Y:S04]  /*48f0*/  LDS R52, [R84+0x10] ;  /* 0x0000100054347984 */ /* 0x000e680000000800 */
[----:B------:R-:W0:Y:S04]  /*4900*/  LDS R53, [R84+0x18] ;  /* 0x0000180054357984 */ /* 0x000e280000000800 */
[----:B------:R-:W0:Y:S04]  /*4910*/  LDS R54, [R84+0x20] ;  /* 0x0000200054367984 */ /* 0x000e280000000800 */
[----:B------:R1:W0:Y:S02]  /*4920*/  LDS R55, [R84+0x28] ;  /* 0x0000280054377984 */ /* 0x0002240000000800 */
[----:B-1----:R-:W-:Y:S01]  /*4930*/  IADD3 R84, R84, 0x40, RZ ;  /* 0x0000004054547810 */ /* 0x002fe20007ffe0ff */
[----:B----4-:R-:W-:-:S02]  /*4940*/  FFMA.FTZ R17, R44, R48, R8 ;  /* 0x000000302c117223 */ /* 0x010fc40000010008 */
[-C--:B------:R-:W-:Y:S02]  /*4950*/  FFMA.FTZ R8, R45, R48.reuse, R9 ;  /* 0x000000302d087223 */ /* 0x080fe40000010009 */
[-C--:B------:R-:W-:Y:S02]  /*4960*/  FFMA.FTZ R9, R46, R48.reuse, R10 ;  /* 0x000000302e097223 */ /* 0x080fe4000001000a */
[----:B------:R-:W-:Y:S02]  /*4970*/  FFMA.FTZ R48, R47, R48, R11 ;  /* 0x000000302f307223 */ /* 0x000fe4000001000b */
[-C--:B---3--:R-:W-:Y:S02]  /*4980*/  FFMA.FTZ R8, R41, R49.reuse, R8 ;  /* 0x0000003129087223 */ /* 0x088fe40000010008 */
        /* <DEDUP_REMOVED lines=27> */
[----:B------:R-:W-:Y:S02]  /*4b40*/  IMAD.MOV.U32 R17, RZ, RZ, R57 ;  /* 0x000000ffff117224 */ /* 0x000fe400078e0039 */
.L_x_2647:
[----:B------:R-:W-:Y:S05]  /*4b50*/  BSYNC B1 ;  /* 0x0000000000017941 */ /* 0x000fea0003800000 */
.L_x_2646:
[----:B------:R-:W-:-:S13]  /*4b60*/  ISETP.LT.OR P0, PT, R85, UR5, P0 ;  /* 0x0000000555007c0c */ /* 0x000fda0008701670 */
[----:B------:R-:W-:Y:S05]  /*4b70*/  @!P0 BRA `(.L_x_2639) ;  /* 0x0000018000008947 */ /* 0x000fea0003800000 */
[----:B---3--:R-:W3:Y:S04]  /*4b80*/  LDG.E.128 R28, [R16.64] ;  /* 0x00000024101c7981 */ /* 0x008ee8000c1e1d00 */
        /* <DEDUP_REMOVED lines=23> */
.L_x_2639:
[----:B------:R-:W-:Y:S05]  /*4d00*/  BSYNC B0 ;  /* 0x0000000000007941 */ /* 0x000fea0003800000 */
.L_x_2638:
        /* <DEDUP_REMOVED lines=12> */
.L_x_2654:
[----:B------:R-:W-:Y:S01]  /*4dd0*/  ISETP.GE.AND P2, PT, R80, c[0x0][0x1d4], PT ;  /* 0x0000750050007a0c */ /* 0x000fe20003f46270 */
[----:B------:R-:W-:Y:S01]  /*4de0*/  BSSY B2, `(.L_x_2652) ;  /* 0x0000025000027945 */ /* 0x000fe20003800000 */
[----:B------:R-:W-:-:S04]  /*4df0*/  IADD3 R14, R14, -0x1, RZ ;  /* 0xffffffff0e0e7810 */ /* 0x000fc80007ffe0ff */
[----:B------:R-:W-:-:S07]  /*4e00*/  ISETP.NE.AND P0, PT, R14, RZ, PT ;  /* 0x000000ff0e00720c */ /* 0x000fce0003f05270 */
        /* <DEDUP_REMOVED lines=34> */
.L_x_2653:
[----:B------:R-:W-:Y:S05]  /*5030*/  BSYNC B2 ;  /* 0x0000000000027941 */ /* 0x000fea0003800000 */
.L_x_2652:
[----:B------:R-:W-:Y:S02]  /*5040*/  IADD3 R80, R80, 0x2, RZ ;  /* 0x0000000250507810 */ /* 0x000fe40007ffe0ff */
[----:B------:R-:W-:Y:S01]  /*5050*/  IADD3 R15, R15, 0x8, RZ ;  /* 0x000000080f0f7810 */ /* 0x000fe20007ffe0ff */
[----:B------:R-:W-:Y:S05]  /*5060*/  @P0 BRA `(.L_x_2654) ;  /* 0xfffffd6000000947 */ /* 0x000fea000383ffff */
.L_x_2651:
[----:B------:R-:W-:Y:S05]  /*5070*/  BSYNC B1 ;  /* 0x0000000000017941 */ /* 0x000fea0003800000 */
.L_x_2650:
[----:B------:R-:W-:-:S13]  /*5080*/  ISETP.GE.U32.AND P0, PT, R17, 0x6, PT ;  /* 0x000000061100780c */ /* 0x000fda0003f06070 */
[----:B------:R-:W-:Y:S05]  /*5090*/  @!P0 BRA `(.L_x_2649) ;  /* 0x000009f000008947 */ /* 0x000fea0003800000 */
[----:B------:R-:W-:Y:S02]  /*50a0*/  LEA R12, R80, 0x10, 0x2 ;  /* 0x00000010500c7811 */ /* 0x000fe400078e10ff */
[----:B------:R-:W-:-:S05]  /*50b0*/  MOV R13, UR43 ;  /* 0x0000002b000d7c02 */ /* 0x000fca0008000f00 */
[----:B------:R-:W-:-:S05]  /*50c0*/  IMAD R12, R13, -0x4, R12 ;  /* 0xfffffffc0d0c7824 */ /* 0x000fca00078e020c */
[----:B------:R-:W-:Y:S02]  /*50d0*/  IADD3 R12, R12, 0x210, RZ ;  /* 0x000002100c0c7810 */ /* 0x000fe40007ffe0ff */
.L_x_2663:
        /* <DEDUP_REMOVED lines=34> */
[C---:B------:R-:W-:Y:S01]  /*5300*/  LEA R14, P4, R15.reuse, c[0x0][0x1a0], 0x2 ;  /* 0x000068000f0e7a11 */ /* 0x040fe200078810ff */
[----:B------:R-:W0:Y:S03]  /*5310*/  LDS R13, [R12+-0x10] ;  /* 0xfffff0000c0d7984 */ /* 0x000e260000000800 */
[----:B------:R-:W-:-:S05]  /*5320*/  LEA.HI.X R15, R15, c[0x0][0x1a4], R16, 0x2, P4 ;  /* 0x000069000f0f7a11 */ /* 0x000fca00020f1410 */
[----:B------:R-:W0:Y:S02]  /*5330*/  LDG.E.128 R20, [R14.64] ;  /* 0x000000240e147981 */ /* 0x000e24000c1e1d00 */
[-C--:B0-----:R-:W-:Y:S02]  /*5340*/  FFMA.FTZ R8, R20, R13.reuse, R8 ;  /* 0x0000000d14087223 */ /* 0x081fe40000010008 */
[-C--:B------:R-:W-:Y:S02]  /*5350*/  FFMA.FTZ R9, R21, R13.reuse, R9 ;  /* 0x0000000d15097223 */ /* 0x080fe40000010009 */
[-C--:B------:R-:W-:Y:S02]  /*5360*/  FFMA.FTZ R10, R22, R13.reuse, R10 ;  /* 0x0000000d160a7223 */ /* 0x080fe4000001000a */
[----:B------:R-:W-:Y:S02]  /*5370*/  FFMA.FTZ R11, R23, R13, R11 ;  /* 0x0000000d170b7223 */ /* 0x000fe4000001000b */
.L_x_2656:
[----:B------:R-:W-:Y:S05]  /*5380*/  BSYNC B1 ;  /* 0x0000000000017941 */ /* 0x000fea0003800000 */
.L_x_2655:
        /* <DEDUP_REMOVED lines=35> */
.L_x_2658:
[----:B------:R-:W-:Y:S05]  /*55c0*/  BSYNC B1 ;  /* 0x0000000000017941 */ /* 0x000fea0003800000 */
.L_x_2657:
        /* <DEDUP_REMOVED lines=30> */
[----:B------:R-:W0:Y:S02]  /*57b0*/  LDG.E.128 R20, [R14.64] ;  /* 0x000000240e147981 */ /* 0x000e24000c1e1d00 */
[-C--:B0-----:R-:W-:Y:S02]  /*57c0*/  FFMA.FTZ R8, R20, R13.reuse, R8 ;  /* 0x0000000d14087223 */ /* 0x081fe40000010008 */
[-C--:B------:R-:W-:Y:S02]  /*57d0*/  FFMA.FTZ R9, R21, R13.reuse, R9 ;  /* 0x0000000d15097223 */ /* 0x080fe40000010009 */
[-C--:B------:R-:W-:Y:S02]  /*57e0*/  FFMA.FTZ R10, R22, R13.reuse, R10 ;  /* 0x0000000d160a7223 */ /* 0x080fe4000001000a */
[----:B------:R-:W-:Y:S02]  /*57f0*/  FFMA.FTZ R11, R23, R13, R11 ;  /* 0x0000000d170b7223 */ /* 0x000fe4000001000b */
.L_x_2660:
[----:B------:R-:W-:Y:S05]  /*5800*/  BSYNC B1 ;  /* 0x0000000000017941 */ /* 0x000fea0003800000 */
.L_x_2659:
        /* <DEDUP_REMOVED lines=28> */
[----:B------:R-:W0:Y:S03]  /*59d0*/  LDS R13, [R12+0x8] ;  /* 0x000008000c0d7984 */ /* 0x000e260000000800 */
[----:B------:R-:W-:-:S05]  /*59e0*/  LEA.HI.X R15, R15, c[0x0][0x1a4], R16, 0x2, P0 ;  /* 0x000069000f0f7a11 */ /* 0x000fca00000f1410 */
[----:B------:R-:W0:Y:S02]  /*59f0*/  LDG.E.128 R20, [R14.64] ;  /* 0x000000240e147981 */ /* 0x000e24000c1e1d00 */
[-C--:B0-----:R-:W-:Y:S02]  /*5a00*/  FFMA.FTZ R8, R20, R13.reuse, R8 ;  /* 0x0000000d14087223 */ /* 0x081fe40000010008 */
[-C--:B------:R-:W-:Y:S02]  /*5a10*/  FFMA.FTZ R9, R21, R13.reuse, R9 ;  /* 0x0000000d15097223 */ /* 0x080fe40000010009 */
[-C--:B------:R-:W-:Y:S02]  /*5a20*/  FFMA.FTZ R10, R22, R13.reuse, R10 ;  /* 0x0000000d160a7223 */ /* 0x080fe4000001000a */
[----:B------:R-:W-:Y:S02]  /*5a30*/  FFMA.FTZ R11, R23, R13, R11 ;  /* 0x0000000d170b7223 */ /* 0x000fe4000001000b */
.L_x_2662:
[----:B------:R-:W-:Y:S05]  /*5a40*/  BSYNC B1 ;  /* 0x0000000000017941 */ /* 0x000fea0003800000 */
.L_x_2661:
[----:B------:R-:W-:Y:S02]  /*5a50*/  IADD3 R80, R80, 0x8, RZ ;  /* 0x0000000850507810 */ /* 0x000fe40007ffe0ff */
[----:B------:R-:W-:-:S02]  /*5a60*/  IADD3 R12, R12, 0x20, RZ ;  /* 0x000000200c0c7810 */ /* 0x000fc40007ffe0ff */
[----:B------:R-:W-:-:S13]  /*5a70*/  ISETP.GE.AND P0, PT, R80, UR40, PT ;  /* 0x0000002850007c0c */ /* 0x000fda000bf06270 */
[----:B------:R-:W-:Y:S05]  /*5a80*/  @!P0 BRA `(.L_x_2663) ;  /* 0xfffff65000008947 */ /* 0x000fea000383ffff */
.L_x_2649:
[----:B------:R-:W-:Y:S05]  /*5a90*/  BSYNC B0 ;  /* 0x0000000000007941 */ /* 0x000fea0003800000 */
.L_x_2648:
        /* <DEDUP_REMOVED lines=10> */
[----:B------:R-:W-:Y:S01]  /*5b40*/  HFMA2.MMA R21, -RZ, RZ, 0, 2.384185791015625e-07 ;  /* 0x00000004ff157435 */ /* 0x000fe200000001ff */
[----:B------:R-:W-:Y:S01]  /*5b50*/  IMAD.U32 R30, RZ, RZ, UR41 ;  /* 0x00000029ff1e7e24 */ /* 0x000fe2000f8e00ff */
[----:B------:R-:W0:Y:S01]  /*5b60*/  LDS R3, [R3+0x210] ;  /* 0x0002100003037984 */ /* 0x000e220000000800 */
[----:B------:R-:W-:Y:S01]  /*5b70*/  UISETP.NE.AND.EX UP0, UPT, URZ, UR5, UPT, UP0 ;  /* 0x000000053f00728c */ /* 0x000fe2000bf05300 */
[----:B------:R-:W-:-:S02]  /*5b80*/  ISETP.NE.AND P3, PT, R12, 0x2, PT ;  /* 0x000000020c00780c */ /* 0x000fc40003f65270 */
[----:B------:R-:W-:-:S03]  /*5b90*/  IADD3 R12, R81, UR42, RZ ;  /* 0x0000002a510c7c10 */ /* 0x000fc6000fffe0ff */
[----:B------:R-:W-:-:S08]  /*5ba0*/  PLOP3.LUT P4, PT, PT, PT, UP0, 0x80, 0x0 ;  /* 0x000000000000781c */ /* 0x000fd00003f8f008 */
[C---:B------:R-:W-:Y:S01]  /*5bb0*/  @!P3 IADD3 R16, P1, R12.reuse, c[0x0][0x188], RZ ;  /* 0x000062000c10ba10 */ /* 0x040fe20007f3e0ff */
[----:B------:R-:W-:Y:S01]  /*5bc0*/  ULDC UR5, c[0x0][0x1d8] ;  /* 0x0000760000057ab9 */ /* 0x000fe20000000800 */
[----:B------:R-:W3:Y:S02]  /*5bd0*/  @!P3 LDG.E R19, [R18.64+0x8] ;  /* 0x000008241213b981 */ /* 0x000ee4000c1e1900 */
[C---:B------:R-:W-:Y:S02]  /*5be0*/  @!P3 LEA.HI.X.SX32 R17, R12.reuse, c[0x0][0x18c], 0x1, P1 ;  /* 0x000063000c11ba11 */ /* 0x040fe400008f0eff */
[----:B------:R-:W4:Y:S04]  /*5bf0*/  @P4 S2R R0, SR_CTAID.X ;  /* 0x0000000000004919 */ /* 0x000f280000002500 */
[----:B--2---:R-:W2:Y:S01]  /*5c00*/  @!P3 LDG.E R16, [R16.64] ;  /* 0x000000241010b981 */ /* 0x004ea2000c1e1900 */
[----:B----4-:R-:W4:Y:S01]  /*5c10*/  @P4 R2UR UR4, R0 ;  /* 0x00000000000443c2 */ /* 0x010f2200000e0000 */
[----:B------:R-:W-:-:S06]  /*5c20*/  @P3 IMAD.WIDE R12, R12, R21, c[0x0][0x188] ;  /* 0x000062000c0c3625 */ /* 0x000fcc00078e0215 */
[----:B------:R-:W3:Y:S01]  /*5c30*/  @P3 LDG.E.128 R12, [R12.64] ;  /* 0x000000240c0c3981 */ /* 0x000ee2000c1e1d00 */
[----:B----4-:R-:W-:-:S06]  /*5c40*/  @UP0 UIMAD UR4, UR38, UR5, UR4 ;  /* 0x00000005260402a4 */ /* 0x010fcc000f8e0204 */
[----:B------:R-:W-:-:S04]  /*5c50*/  IMAD.U32 R20, RZ, RZ, UR4 ;  /* 0x00000004ff147e24 */ /* 0x000fc8000f8e00ff */
[----:B------:R-:W-:-:S04]  /*5c60*/  @P4 IMAD R20, R20, 0x80, R81 ;  /* 0x0000008014144824 */ /* 0x000fc800078e0251 */
[----:B------:R-:W-:-:S06]  /*5c70*/  @P4 IMAD.WIDE R20, R20, R21, c[0x0][0x238] ;  /* 0x00008e0014144625 */ /* 0x000fcc00078e0215 */
[----:B------:R-:W4:Y:S01]  /*5c80*/  @P4 LDG.E.128 R20, [R20.64] ;  /* 0x0000002414144981 */ /* 0x000f22000c1e1d00 */
[----:B------:R-:W-:Y:S02]  /*5c90*/  IMAD R27, R30, c[0x0][0x1d4], R81 ;  /* 0x000075001e1b7a24 */ /* 0x000fe400078e0251 */
[----:B------:R-:W-:Y:S01]  /*5ca0*/  IMAD.SHL.U32 R2, R2, 0x80, RZ ;  /* 0x0000008002027824 */ /* 0x000fe200078e00ff */
[----:B--2---:R-:W-:Y:S02]  /*5cb0*/  @!P3 PRMT R0, R16, 0x9910, RZ ;  /* 0x000099101000b816 */ /* 0x004fe400000000ff */
[----:B------:R-:W-:Y:S02]  /*5cc0*/  @!P3 SHF.R.U32.HI R24, RZ, 0x18, R16 ;  /* 0x00000018ff18b819 */ /* 0x000fe40000011610 */
[----:B------:R-:W-:Y:S02]  /*5cd0*/  @!P3 SHF.R.S32.HI R0, RZ, 0x8, R0 ;  /* 0x00000008ff00b819 */ /* 0x000fe40000011400 */
[----:B------:R-:W-:Y:S01]  /*5ce0*/  @!P3 SHF.R.U32.HI R17, RZ, 0x10, R16 ;  /* 0x00000010ff11b819 */ /* 0x000fe20000011610 */
[----:B------:R-:W3:Y:S08]  /*5cf0*/  @!P3 I2F.S8 R25, R16 ;  /* 0x000000100019b306 */ /* 0x000ef00000001400 */
[----:B------:R2:W1:Y:S08]  /*5d00*/  @!P3 I2F.S8 R26, R17 ;  /* 0x00000011001ab306 */ /* 0x0004700000001400 */
[----:B------:R-:W0:Y:S08]  /*5d10*/  @!P3 I2F.S8 R24, R24 ;  /* 0x000000180018b306 */ /* 0x000e300000001400 */
[----:B------:R-:W0:Y:S01]  /*5d20*/  @!P3 I2F.S16 R0, R0 ;  /* 0x000000000000b306 */ /* 0x000e220000101400 */
[----:B--2---:R-:W-:Y:S01]  /*5d30*/  SHF.R.S32.HI R17, RZ, 0x1f, R27 ;  /* 0x0000001fff117819 */ /* 0x004fe2000001141b */
[----:B---3--:R-:W-:Y:S01]  /*5d40*/  @!P3 FMUL.FTZ R12, R25, R19 ;  /* 0x00000013190cb220 */ /* 0x008fe20000410000 */
[----:B------:R-:W-:Y:S01]  /*5d50*/  IADD3 R27, P1, R2, R27, RZ ;  /* 0x0000001b021b7210 */ /* 0x000fe20007f3e0ff */
[----:B-1----:R-:W-:-:S02]  /*5d60*/  @!P3 FMUL.FTZ R14, R26, R19 ;  /* 0x000000131a0eb220 */ /* 0x002fc40000410000 */
[----:B0-----:R-:W-:Y:S01]  /*5d70*/  @!P3 FMUL.FTZ R15, R24, R19 ;  /* 0x00000013180fb220 */ /* 0x001fe20000410000 */
[----:B------:R-:W-:Y:S01]  /*5d80*/  LEA.HI.X.SX32 R2, R2, R17, 0x1, P1 ;  /* 0x0000001102027211 */ /* 0x000fe200008f0eff */
[----:B-----5:R-:W-:Y:S01]  /*5d90*/  FADD.FTZ R4, R12, R4 ;  /* 0x000000040c047221 */ /* 0x020fe20000010000 */
[----:B------:R-:W-:Y:S01]  /*5da0*/  LEA R16, P1, R27, c[0x0][0x1a0], 0x2 ;  /* 0x000068001b107a11 */ /* 0x000fe200078210ff */
[----:B------:R-:W-:Y:S02]  /*5db0*/  FADD.FTZ R6, R14, R6 ;  /* 0x000000060e067221 */ /* 0x000fe40000010000 */
[----:B------:R-:W-:Y:S02]  /*5dc0*/  @!P3 FMUL.FTZ R13, R0, R19 ;  /* 0x00000013000db220 */ /* 0x000fe40000410000 */
[----:B------:R-:W-:Y:S02]  /*5dd0*/  FADD.FTZ R7, R15, R7 ;  /* 0x000000070f077221 */ /* 0x000fe40000010000 */
[----:B------:R-:W-:Y:S01]  /*5de0*/  FADD.FTZ R5, R13, R5 ;  /* 0x000000050d057221 */ /* 0x000fe20000010000 */
[----:B------:R-:W-:Y:S01]  /*5df0*/  LEA.HI.X R17, R27, c[0x0][0x1a4], R2, 0x2, P1 ;  /* 0x000069001b117a11 */ /* 0x000fe200008f1402 */
[----:B----4-:R-:W-:-:S02]  /*5e00*/  @P4 FMUL.FTZ R4, R4, R20 ;  /* 0x0000001404044220 */ /* 0x010fc40000410000 */
        /* <DEDUP_REMOVED lines=8> */
.L_x_2665:
[----:B------:R-:W-:Y:S05]  /*5e90*/  BSYNC B0 ;  /* 0x0000000000007941 */ /* 0x000fea0003800000 */
.L_x_2664:
[----:B------:R-:W-:Y:S01]  /*5ea0*/  BAR.SYNC.DEFER_BLOCKING 0x0 ;  /* 0x0000000000007b1d */ /* 0x000fe20000010000 */
[----:B------:R-:W-:-:S04]  /*5eb0*/  IADD3 R0, R29, 0x1f, RZ ;  /* 0x0000001f1d007810 */ /* 0x000fc80007ffe0ff */
[----:B------:R-:W-:Y:S01]  /*5ec0*/  ISETP.GT.U32.AND P1, PT, R0, 0x3e, PT ;  /* 0x0000003e0000780c */ /* 0x000fe20003f24070 */
[----:B------:R3:W-:Y:S04]  /*5ed0*/  @!P2 STS.128 [R28.X4+0x10], R8 ;  /* 0x000010081c00a388 */ /* 0x0007e80000004c00 */
[----:B------:R-:W-:Y:S06]  /*5ee0*/  BAR.SYNC.DEFER_BLOCKING 0x0 ;  /* 0x0000000000007b1d */ /* 0x000fec0000010000 */
[----:B0----5:R3:W0:Y:S04]  /*5ef0*/  @!P0 LDS.128 R4, [R28.X4+0x210] ;  /* 0x000210001c048984 */ /* 0x0216280000004c00 */
[----:B------:R-:W-:Y:S06]  /*5f00*/  BAR.SYNC.DEFER_BLOCKING 0x0 ;  /* 0x0000000000007b1d */ /* 0x000fec0000010000 */
[----:B------:R-:W-:Y:S05]  /*5f10*/  @P1 EXIT ;  /* 0x000000000000194d */ /* 0x000fea0003800000 */
[----:B---3--:R-:W-:Y:S01]  /*5f20*/  MOV R0, c[0x0][0x258] ;  /* 0x0000960000007a02 */ /* 0x008fe20000000f00 */
[----:B0-----:R-:W-:-:S02]  /*5f30*/  @!P0 FADD.FTZ R8, R8, R4 ;  /* 0x0000000408088221 */ /* 0x001fc40000010000 */
        /* <DEDUP_REMOVED lines=9> */
[----:B0-----:R-:W-:Y:S02]  /*5fd0*/  IMAD.MOV.U32 R2, RZ, RZ, c[0x0][0x250] ;  /* 0x00009400ff027624 */ /* 0x001fe400078e00ff */
        /* <DEDUP_REMOVED lines=27> */
.L_x_2615:
[----:B------:R-:W-:Y:S01]  /*6190*/  HFMA2.MMA R51, -RZ, RZ, 0, 1.847743988037109375e-06 ;  /* 0x0000001fff337435 */ /* 0x000fe200000001ff */
[----:B------:R-:W-:Y:S01]  /*61a0*/  IMAD.MOV.U32 R52, RZ, RZ, 0x10 ;  /* 0x00000010ff347424 */ /* 0x000fe200078e00ff */
[----:B------:R-:W-:Y:S01]  /*61b0*/  MOV R48, 0x61e0 ;  /* 0x000061e000307802 */ /* 0x000fe20000000f00 */
[----:B------:R-:W-:-:S03]  /*61c0*/  IMAD.MOV.U32 R50, RZ, RZ, -0x1 ;  /* 0xffffffffff327424 */ /* 0x000fc600078e00ff */
[----:B01----:R-:W-:Y:S05]  /*61d0*/  CALL.REL.NOINC `($__internal_23_$__cuda_sm70_shflsync_bfly_p) ;  /* 0x0000040000007944 */ /* 0x003fea0003c00000 */
[----:B-1----:R-:W-:Y:S01]  /*61e0*/  IMAD.MOV.U32 R0, RZ, RZ, R51 ;  /* 0x000000ffff007224 */ /* 0x002fe200078e0033 */
[----:B0-----:R-:W-:Y:S05]  /*61f0*/  BRA `(.L_x_2666) ;  /* 0xffffb90000007947 */ /* 0x001fea000383ffff */
.L_x_2616:
[----:B------:R-:W-:Y:S01]  /*6200*/  IMAD.MOV.U32 R52, RZ, RZ, 0x8 ;  /* 0x00000008ff347424 */ /* 0x000fe200078e00ff */
[----:B------:R-:W-:Y:S01]  /*6210*/  MOV R50, 0xffffffff ;  /* 0xffffffff00327802 */ /* 0x000fe20000000f00 */
[----:B------:R-:W-:Y:S01]  /*6220*/  IMAD.MOV.U32 R51, RZ, RZ, 0x1f ;  /* 0x0000001fff337424 */ /* 0x000fe200078e00ff */
[----:B------:R-:W-:Y:S02]  /*6230*/  MOV R48, 0x6250 ;  /* 0x0000625000307802 */ /* 0x000fe40000000f00 */
[----:B01----:R-:W-:Y:S05]  /*6240*/  CALL.REL.NOINC `($__internal_23_$__cuda_sm70_shflsync_bfly_p) ;  /* 0x0000039000007944 */ /* 0x003fea0003c00000 */
[----:B01----:R-:W-:Y:S01]  /*6250*/  FADD.FTZ R53, R53, R51 ;  /* 0x0000003335357221 */ /* 0x003fe20000010000 */
[----:B------:R-:W-:Y:S01]  /*6260*/  MOV R48, 0x62b0 ;  /* 0x000062b000307802 */ /* 0x000fe20000000f00 */
[----:B------:R-:W-:-:S02]  /*6270*/  IMAD.MOV.U32 R52, RZ, RZ, 0x4 ;  /* 0x00000004ff347424 */ /* 0x000fc400078e00ff */
[----:B------:R-:W-:Y:S02]  /*6280*/  IMAD.MOV.U32 R51, RZ, RZ, 0x1f ;  /* 0x0000001fff337424 */ /* 0x000fe400078e00ff */
[----:B------:R-:W-:Y:S02]  /*6290*/  IMAD.MOV.U32 R50, RZ, RZ, -0x1 ;  /* 0xffffffffff327424 */ /* 0x000fe400078e00ff */
[----:B------:R-:W-:Y:S05]  /*62a0*/  CALL.REL.NOINC `($__internal_23_$__cuda_sm70_shflsync_bfly_p) ;  /* 0x0000033000007944 */ /* 0x000fea0003c00000 */
[----:B01----:R-:W-:Y:S01]  /*62b0*/  FADD.FTZ R53, R53, R51 ;  /* 0x0000003335357221 */ /* 0x003fe20000010000 */
[----:B------:R-:W-:Y:S01]  /*62c0*/  HFMA2.MMA R51, -RZ, RZ, 0, 1.847743988037109375e-06 ;  /* 0x0000001fff337435 */ /* 0x000fe200000001ff */
[----:B------:R-:W-:Y:S01]  /*62d0*/  IMAD.MOV.U32 R52, RZ, RZ, 0x2 ;  /* 0x00000002ff347424 */ /* 0x000fe200078e00ff */
[----:B------:R-:W-:Y:S01]  /*62e0*/  MOV R48, 0x6310 ;  /* 0x0000631000307802 */ /* 0x000fe20000000f00 */
[----:B------:R-:W-:-:S03]  /*62f0*/  IMAD.MOV.U32 R50, RZ, RZ, -0x1 ;  /* 0xffffffffff327424 */ /* 0x000fc600078e00ff */
[----:B------:R-:W-:Y:S05]  /*6300*/  CALL.REL.NOINC `($__internal_23_$__cuda_sm70_shflsync_bfly_p) ;  /* 0x000002d000007944 */ /* 0x000fea0003c00000 */
[----:B-1----:R-:W-:Y:S01]  /*6310*/  FADD.FTZ R4, R53, R51 ;  /* 0x0000003335047221 */ /* 0x002fe20000010000 */
[----:B------:R-:W-:Y:S01]  /*6320*/  MOV R48, 0x6380 ;  /* 0x0000638000307802 */ /* 0x000fe20000000f00 */
[----:B0-----:R-:W-:Y:S02]  /*6330*/  IMAD.MOV.U32 R52, RZ, RZ, 0x1 ;  /* 0x00000001ff347424 */ /* 0x001fe400078e00ff */
[----:B------:R-:W-:Y:S01]  /*6340*/  IMAD.MOV.U32 R51, RZ, RZ, 0x1f ;  /* 0x0000001fff337424 */ /* 0x000fe200078e00ff */
[----:B------:R-:W-:Y:S01]  /*6350*/  MOV R53, R4 ;  /* 0x0000000400357202 */ /* 0x000fe20000000f00 */
[----:B------:R-:W-:-:S02]  /*6360*/  IMAD.MOV.U32 R50, RZ, RZ, -0x1 ;  /* 0xffffffffff327424 */ /* 0x000fc400078e00ff */
[----:B------:R-:W-:Y:S05]  /*6370*/  CALL.REL.NOINC `($__internal_23_$__cuda_sm70_shflsync_bfly_p) ;  /* 0x0000026000007944 */ /* 0x000fea0003c00000 */
[----:B-1----:R-:W-:Y:S01]  /*6380*/  IMAD.MOV.U32 R5, RZ, RZ, R51 ;  /* 0x000000ffff057224 */ /* 0x002fe200078e0033 */
[----:B0-----:R-:W-:Y:S05]  /*6390*/  BRA `(.L_x_2667) ;  /* 0xffffb7f000007947 */ /* 0x001fea000383ffff */
.L_x_2621:
[----:B------:R-:W-:Y:S01]  /*63a0*/  IMAD.MOV.U32 R52, RZ, RZ, 0x2 ;  /* 0x00000002ff347424 */ /* 0x000fe200078e00ff */
[----:B------:R-:W-:Y:S01]  /*63b0*/  MOV R48, 0x63f0 ;  /* 0x000063f000307802 */ /* 0x000fe20000000f00 */
[----:B------:R-:W-:-:S02]  /*63c0*/  IMAD.MOV.U32 R51, RZ, RZ, 0x1f ;  /* 0x0000001fff337424 */ /* 0x000fc400078e00ff */
[----:B------:R-:W-:Y:S02]  /*63d0*/  IMAD.MOV.U32 R50, RZ, RZ, -0x1 ;  /* 0xffffffffff327424 */ /* 0x000fe400078e00ff */
[----:B------:R-:W-:Y:S05]  /*63e0*/  CALL.REL.NOINC `($__internal_23_$__cuda_sm70_shflsync_bfly_p) ;  /* 0x000001f000007944 */ /* 0x000fea0003c00000 */
[----:B-1----:R-:W-:Y:S01]  /*63f0*/  MOV R48, R51 ;  /* 0x0000003300307202 */ /* 0x002fe20000000f00 */
[----:B0-----:R-:W-:Y:S05]  /*6400*/  BRA `(.L_x_2668) ;  /* 0xffffcee000007947 */ /* 0x001fea000383ffff */
.L_x_2622:
[----:B------:R-:W-:Y:S01]  /*6410*/  IMAD.MOV.U32 R52, RZ, RZ, 0x1 ;  /* 0x00000001ff347424 */ /* 0x000fe200078e00ff */
[----:B------:R-:W-:Y:S01]  /*6420*/  MOV R48, 0x6460 ;  /* 0x0000646000307802 */ /* 0x000fe20000000f00 */
[----:B------:R-:W-:Y:S02]  /*6430*/  IMAD.MOV.U32 R51, RZ, RZ, 0x1f ;  /* 0x0000001fff337424 */ /* 0x000fe400078e00ff */
[----:B------:R-:W-:Y:S02]  /*6440*/  IMAD.MOV.U32 R50, RZ, RZ, -0x1 ;  /* 0xffffffffff327424 */ /* 0x000fe400078e00ff */
[----:B------:R-:W-:Y:S05]  /*6450*/  CALL.REL.NOINC `($__internal_23_$__cuda_sm70_shflsync_bfly_p) ;  /* 0x0000018000007944 */ /* 0x000fea0003c00000 */
[----:B-1----:R-:W-:Y:S01]  /*6460*/  IMAD.MOV.U32 R48, RZ, RZ, R51 ;  /* 0x000000ffff307224 */ /* 0x002fe200078e0033 */
[----:B0-----:R-:W-:Y:S05]  /*6470*/  BRA `(.L_x_2669) ;  /* 0xffffcea000007947 */ /* 0x001fea000383ffff */
.L_x_2626:
[----:B------:R-:W-:Y:S01]  /*6480*/  MOV R53, R0 ;  /* 0x0000000000357202 */ /* 0x000fe20000000f00 */
[----:B------:R-:W-:Y:S01]  /*6490*/  IMAD.MOV.U32 R52, RZ, RZ, 0x10 ;  /* 0x00000010ff347424 */ /* 0x000fe200078e00ff */
[----:B------:R-:W-:Y:S01]  /*64a0*/  MOV R48, 0x64e0 ;  /* 0x000064e000307802 */ /* 0x000fe20000000f00 */
[----:B------:R-:W-:Y:S02]  /*64b0*/  IMAD.MOV.U32 R51, RZ, RZ, 0x1f ;  /* 0x0000001fff337424 */ /* 0x000fe400078e00ff */
[----:B------:R-:W-:-:S02]  /*64c0*/  IMAD.MOV.U32 R50, RZ, RZ, -0x1 ;  /* 0xffffffffff327424 */ /* 0x000fc400078e00ff */
[----:B0123--:R-:W-:Y:S05]  /*64d0*/  CALL.REL.NOINC `($__internal_23_$__cuda_sm70_shflsync_bfly_p) ;  /* 0x0000010000007944 */ /* 0x00ffea0003c00000 */
[----:B-1----:R-:W-:Y:S01]  /*64e0*/  IMAD.MOV.U32 R5, RZ, RZ, R51 ;  /* 0x000000ffff057224 */ /* 0x002fe200078e0033 */
[----:B0-----:R-:W-:Y:S05]  /*64f0*/  BRA `(.L_x_2670) ;  /* 0xffffd04000007947 */ /* 0x001fea000383ffff */
.L_x_2627:
[----:B------:R-:W-:Y:S01]  /*6500*/  HFMA2.MMA R52, -RZ, RZ, 0, 4.76837158203125e-07 ;  /* 0x00000008ff347435 */ /* 0x000fe200000001ff */
[----:B------:R-:W-:Y:S01]  /*6510*/  IMAD.MOV.U32 R51, RZ, RZ, 0x1f ;  /* 0x0000001fff337424 */ /* 0x000fe200078e00ff */
[----:B------:R-:W-:Y:S01]  /*6520*/  MOV R48, 0x6550 ;  /* 0x0000655000307802 */ /* 0x000fe20000000f00 */
[----:B------:R-:W-:-:S03]  /*6530*/  IMAD.MOV.U32 R50, RZ, RZ, -0x1 ;  /* 0xffffffffff327424 */ /* 0x000fc600078e00ff */
[----:B-1234-:R-:W-:Y:S05]  /*6540*/  CALL.REL.NOINC `($__internal_23_$__cuda_sm70_shflsync_bfly_p) ;  /* 0x0000009000007944 */ /* 0x01efea0003c00000 */
[----:B-1----:R-:W-:Y:S01]  /*6550*/  FMNMX.FTZ R0, R53, R51, !PT ;  /* 0x0000003335007209 */ /* 0x002fe20007810000 */
[----:B0-----:R-:W-:Y:S01]  /*6560*/  IMAD.MOV.U32 R52, RZ, RZ, 0x4 ;  /* 0x00000004ff347424 */ /* 0x001fe200078e00ff */
[----:B------:R-:W-:Y:S01]  /*6570*/  MOV R50, 0xffffffff ;  /* 0xffffffff00327802 */ /* 0x000fe20000000f00 */
[----:B------:R-:W-:Y:S01]  /*6580*/  IMAD.MOV.U32 R51, RZ, RZ, 0x1f ;  /* 0x0000001fff337424 */ /* 0x000fe200078e00ff */
[----:B------:R-:W-:Y:S01]  /*6590*/  MOV R48, 0x65c0 ;  /* 0x000065c000307802 */ /* 0x000fe20000000f00 */
[----:B------:R-:W-:-:S02]  /*65a0*/  IMAD.MOV.U32 R53, RZ, RZ, R0 ;  /* 0x000000ffff357224 */ /* 0x000fc400078e0000 */
[----:B------:R-:W-:Y:S05]  /*65b0*/  CALL.REL.NOINC `($__internal_23_$__cuda_sm70_shflsync_bfly_p) ;  /* 0x0000002000007944 */ /* 0x000fea0003c00000 */
[----:B-1----:R-:W-:Y:S01]  /*65c0*/  IMAD.MOV.U32 R5, RZ, RZ, R51 ;  /* 0x000000ffff057224 */ /* 0x002fe200078e0033 */
[----:B0-----:R-:W-:Y:S05]  /*65d0*/  BRA `(.L_x_2671) ;  /* 0xffffcfb000007947 */ /* 0x001fea000383ffff */
        .weak           $__internal_23_$__cuda_sm70_shflsync_bfly_p
        .type           $__internal_23_$__cuda_sm70_shflsync_bfly_p,@function
        .size           $__internal_23_$__cuda_sm70_shflsync_bfly_p,(.L_x_2696 - $__internal_23_$__cuda_sm70_shflsync_bfly_p)
$__internal_23_$__cuda_sm70_shflsync_bfly_p:
[----:B------:R-:W-:Y:S01]  /*65e0*/  IMAD.MOV.U32 R49, RZ, RZ, 0x0 ;  /* 0x00000000ff317424 */ /* 0x000fe200078e00ff */
[----:B------:R-:W-:Y:S04]  /*65f0*/  WARPSYNC R50 ;  /* 0x0000003200007348 */ /* 0x000fe80003800000 */
[----:B------:R0:W1:Y:S01]  /*6600*/  SHFL.BFLY PT, R51, R53, R52, R51 ;  /* 0x0c00003435337389 */ /* 0x00006200000e0033 */
[----:B------:R-:W-:Y:S05]  /*6610*/  RET.REL.NODEC R48 `(_ZN4mmha33masked_multihead_attention_kernelIfLi128ELi128ELi4ELi32ELi64ELb0ELb0EEEv26Multihead_attention_paramsIT_XT5_EE) ;  /* 0xffff99e030007950 */ /* 0x000fea0003c3ffff */
.L_x_2672:
        /* <DEDUP_REMOVED lines=14> */
.L_x_2696:


//--------------------- .nv.global.init           --------------------------
	.section	.nv.global.init,"aw",@progbits
.nv.global.init:
	.type		$str,@object
	.size		$str,($str$1 - $str)
$str:
        /*0000*/ 	.byte	0x68, 0x61, 0x6c, 0x66, 0x5f, 0x72, 0x6f, 0x74, 0x61, 0x72, 0x79, 0x5f, 0x64, 0x69, 0x6d, 0x20
        /*0010*/ 	.byte	0x25, 0x20, 0x51, 0x4b, 0x5f, 0x56, 0x45, 0x43, 0x5f, 0x53, 0x49, 0x5a, 0x45, 0x20, 0x3d, 0x3d
        /*0020*/ 	.byte	0x20, 0x30, 0x00
	.type		$str$1,@object
	.size		$str$1,(__unnamed_16 - $str$1)
$str$1:
        /* <DEDUP_REMOVED lines=9> */
        /*00b3*/ 	.byte	0x6c, 0x61, 0x74, 0x65, 0x2e, 0x68, 0x70, 0x70, 0x00
	.type		__unnamed_16,@object
	.size		__unnamed_16,(__unnamed_17 - __unnamed_16)
__unnamed_16:
        /* <DEDUP_REMOVED lines=18> */
        /*01dc*/ 	.byte	0x65, 0x5d, 0x00
	.type		__unnamed_17,@object
	.size		__unnamed_17,(__unnamed_13 - __unnamed_17)
__unnamed_17:
        /* <DEDUP_REMOVED lines=19> */
	.type		__unnamed_13,@object
	.size		__unnamed_13,(__unnamed_18 - __unnamed_13)
__unnamed_13:
        /* <DEDUP_REMOVED lines=19> */
	.type		__unnamed_18,@object
	.size		__unnamed_18,(__unnamed_4 - __unnamed_18)
__unnamed_18:
        /* <DEDUP_REMOVED lines=19> */
	.type		__unnamed_4,@object
	.size		__unnamed_4,(__unnamed_1 - __unnamed_4)
__unnamed_4:
        /* <DEDUP_REMOVED lines=19> */
	.type		__unnamed_1,@object
	.size		__unnamed_1,(__unnamed_5 - __unnamed_1)
__unnamed_1:
        /* <DEDUP_REMOVED lines=19> */
	.type		__unnamed_5,@object
	.size		__unnamed_5,(__unnamed_15 - __unnamed_5)
__unnamed_5:
        /* <DEDUP_REMOVED lines=19> */
	.type		__unnamed_15,@object
	.size		__unnamed_15,(__unnamed_6 - __unnamed_15)
__unnamed_15:
        /* <DEDUP_REMOVED lines=19> */
	.type		__unnamed_6,@object
	.size		__unnamed_6,(__unnamed_14 - __unnamed_6)
__unnamed_6:
        /* <DEDUP_REMOVED lines=19> */
	.type		__unnamed_14,@object
	.size		__unnamed_14,(__unnamed_3 - __unnamed_14)
__unnamed_14:
        /* <DEDUP_REMOVED lines=19> */
	.type		__unnamed_3,@object
	.size		__unnamed_3,(__unnamed_2 - __unnamed_3)
__unnamed_3:
        /* <DEDUP_REMOVED lines=18> */
        /*0d48*/ 	.byte	0x61, 0x6c, 0x73, 0x65, 0x5d, 0x00
	.type		__unnamed_2,@object
	.size		__unnamed_2,(__unnamed_22 - __unnamed_2)
__unnamed_2:
        /* <DEDUP_REMOVED lines=19> */
	.type		__unnamed_22,@object
	.size		__unnamed_22,(__unnamed_19 - __unnamed_22)
__unnamed_22:
        /* <DEDUP_REMOVED lines=19> */
	.type		__unnamed_19,@object
	.size		__unnamed_19,(__unnamed_23 - __unnamed_19)
__unnamed_19:
        /* <DEDUP_REMOVED lines=18> */
        /*10c0*/ 	.byte	0x41, 0x4d, 0x53, 0x20, 0x3d, 0x20, 0x66, 0x61, 0x6c, 0x73, 0x65, 0x5d, 0x00
	.type		__unnamed_23,@object
	.size		__unnamed_23,(__unnamed_10 - __unnamed_23)
__unnamed_23:
        /* <DEDUP_REMOVED lines=19> */
	.type		__unnamed_10,@object
	.size		__unnamed_10,(__unnamed_24 - __unnamed_10)
__unnamed_10:
        /* <DEDUP_REMOVED lines=19> */
	.type		__unnamed_24,@object
	.size		__unnamed_24,(__unnamed_21 - __unnamed_24)
__unnamed_24:
        /* <DEDUP_REMOVED lines=19> */
	.type		__unnamed_21,@object
	.size		__unnamed_21,(__unnamed_11 - __unnamed_21)
__unnamed_21:
        /* <DEDUP_REMOVED lines=18> */
        /*1574*/ 	.byte	0x45, 0x41, 0x4d, 0x53, 0x20, 0x3d, 0x20, 0x66, 0x61, 0x6c, 0x73, 0x65, 0x5d, 0x00
	.type		__unnamed_11,@object
	.size		__unnamed_11,(__unnamed_7 - __unnamed_11)
__unnamed_11:
        /* <DEDUP_REMOVED lines=19> */
	.type		__unnamed_7,@object
	.size		__unnamed_7,(__unnamed_20 - __unnamed_7)
__unnamed_7:
        /* <DEDUP_REMOVED lines=19> */
	.type		__unnamed_20,@object
	.size		__unnamed_20,(__unnamed_12 - __unnamed_20)
__unnamed_20:
        /* <DEDUP_REMOVED lines=19> */
	.type		__unnamed_12,@object
	.size		__unnamed_12,(__unnamed_9 - __unnamed_12)
__unnamed_12:
        /* <DEDUP_REMOVED lines=19> */
	.type		__unnamed_9,@object
	.size		__unnamed_9,(__unnamed_8 - __unnamed_9)
__unnamed_9:
        /* <DEDUP_REMOVED lines=18> */
        /*1b5a*/ 	.byte	0x42, 0x45, 0x41, 0x4d, 0x53, 0x20, 0x3d, 0x20, 0x66, 0x61, 0x6c, 0x73, 0x65, 0x5d, 0x00
	.type		__unnamed_8,@object
	.size		__unnamed_8,(.L_7 - __unnamed_8)
__unnamed_8:
        /* <DEDUP_REMOVED lines=19> */
.L_7:


//--------------------- .nv.shared._ZN4mmha33masked_multihead_attention_kernelItLi128ELi128ELi1ELi16ELi256ELb1ELb1EEEv26Multihead_attention_paramsIT_XT5_EE --------------------------
	.section	.nv.shared._ZN4mmha33masked_multihead_attention_kernelItLi128ELi128ELi1ELi16ELi256ELb1ELb1EEEv26Multihead_attention_paramsIT_XT5_EE,"aw",@nobits
	.sectionflags	@""
	.align	16
.nv.shared._ZN4mmha33masked_multihead_attention_kernelItLi128ELi128ELi1ELi16ELi256ELb1ELb1EEEv26Multihead_attention_paramsIT_XT5_EE:
	.zero		576


//--------------------- .nv.shared._ZN4mmha33masked_multihead_attention_kernelItLi128ELi128ELi2ELi16ELi128ELb1ELb1EEEv26Multihead_attention_paramsIT_XT5_EE --------------------------
	.section	.nv.shared._ZN4mmha33masked_multihead_attention_kernelItLi128ELi128ELi2ELi16ELi128ELb1ELb1EEEv26Multihead_attention_paramsIT_XT5_EE,"aw",@nobits
	.sectionflags	@""
	.align	16
.nv.shared._ZN4mmha33masked_multihead_attention_kernelItLi128ELi128ELi2ELi16ELi128ELb1ELb1EEEv26Multihead_attention_paramsIT_XT5_EE:
	.zero		544


//--------------------- .nv.shared._ZN4mmha33masked_multihead_attention_kernelItLi128ELi128ELi4ELi16ELi64ELb1ELb1EEEv26Multihead_attention_paramsIT_XT5_EE --------------------------
	.section	.nv.shared._ZN4mmha33masked_multihead_attention_kernelItLi128ELi128ELi4ELi16ELi64ELb1ELb1EEEv26Multihead_attention_paramsIT_XT5_EE,"aw",@nobits
	.sectionflags	@""
	.align	16
.nv.shared._ZN4mmha33masked_multihead_attention_kernelItLi128ELi128ELi4ELi16ELi64ELb1ELb1EEEv26Multihead_attention_paramsIT_XT5_EE:
	.zero		528


//--------------------- .nv.shared._ZN4mmha33masked_multihead_attention_kernelItLi128ELi128ELi1ELi16ELi256ELb1ELb0EEEv26Multihead_attention_paramsIT_XT5_EE --------------------------
	.section	.nv.shared._ZN4mmha33masked_multihead_attention_kernelItLi128ELi128ELi1ELi16ELi256ELb1ELb0EEEv26Multihead_attention_paramsIT_XT5_EE,"aw",@nobits
	.sectionflags	@""
	.align	16
.nv.shared._ZN4mmha33masked_multihead_attention_kernelItLi128ELi128ELi1ELi16ELi256ELb1ELb0EEEv26Multihead_attention_paramsIT_XT5_EE:
	.zero		576


//--------------------- .nv.shared._ZN4mmha33masked_multihead_attention_kernelItLi128ELi128ELi2ELi16ELi128ELb1ELb0EEEv26Multihead_attention_paramsIT_XT5_EE --------------------------
	.section	.nv.shared._ZN4mmha33masked_multihead_attention_kernelItLi128ELi128ELi2ELi16ELi128ELb1ELb0EEEv26Multihead_attention_paramsIT_XT5_EE,"aw",@nobits
	.sectionflags	@""
	.align	16
.nv.shared._ZN4mmha33masked_multihead_attention_kernelItLi128ELi128ELi2ELi16ELi128ELb1ELb0EEEv26Multihead_attention_paramsIT_XT5_EE:
	.zero		544


//--------------------- .nv.shared._ZN4mmha33masked_multihead_attention_kernelItLi128ELi128ELi4ELi16ELi64ELb1ELb0EEEv26Multihead_attention_paramsIT_XT5_EE --------------------------
	.section	.nv.shared._ZN4mmha33masked_multihead_attention_kernelItLi128ELi128ELi4ELi16ELi64ELb1ELb0EEEv26Multihead_attention_paramsIT_XT5_EE,"aw",@nobits
	.sectionflags	@""
	.align	16
.nv.shared._ZN4mmha33masked_multihead_attention_kernelItLi128ELi128ELi4ELi16ELi64ELb1ELb0EEEv26Multihead_attention_paramsIT_XT5_EE:
	.zero		528


//--------------------- .nv.shared._ZN4mmha33masked_multihead_attention_kernelIfLi128ELi128ELi1ELi32ELi256ELb1ELb1EEEv26Multihead_attention_paramsIT_XT5_EE --------------------------
	.section	.nv.shared._ZN4mmha33masked_multihead_attention_kernelIfLi128ELi128ELi1ELi32ELi256ELb1ELb1EEEv26Multihead_attention_paramsIT_XT5_EE,"aw",@nobits
	.sectionflags	@""
	.align	16
.nv.shared._ZN4mmha33masked_multihead_attention_kernelIfLi128ELi128ELi1ELi32ELi256ELb1ELb1EEEv26Multihead_attention_paramsIT_XT5_EE:
	.zero		1088


//--------------------- .nv.shared._ZN4mmha33masked_multihead_attention_kernelIfLi128ELi128ELi2ELi32ELi128ELb1ELb1EEEv26Multihead_attention_paramsIT_XT5_EE --------------------------
	.section	.nv.shared._ZN4mmha33masked_multihead_attention_kernelIfLi128ELi128ELi2ELi32ELi128ELb1ELb1EEEv26Multihead_attention_paramsIT_XT5_EE,"aw",@nobits
	.sectionflags	@""
	.align	16
.nv.shared._ZN4mmha33masked_multihead_attention_kernelIfLi128ELi128ELi2ELi32ELi128ELb1ELb1EEEv26Multihead_attention_paramsIT_XT5_EE:
	.zero		1056


//--------------------- .nv.shared._ZN4mmha33masked_multihead_attention_kernelIfLi128ELi128ELi4ELi32ELi64ELb1ELb1EEEv26Multihead_attention_paramsIT_XT5_EE --------------------------
	.section	.nv.shared._ZN4mmha33masked_multihead_attention_kernelIfLi128ELi128ELi4ELi32ELi64ELb1ELb1EEEv26Multihead_attention_paramsIT_XT5_EE,"aw",@nobits
	.sectionflags	@""
	.align	16
.nv.shared._ZN4mmha33masked_multihead_attention_kernelIfLi128ELi128ELi4ELi32ELi64ELb1ELb1EEEv26Multihead_attention_paramsIT_XT5_EE:
	.zero		1040


//--------------------- .nv.shared._ZN4mmha33masked_multihead_attention_kernelIfLi128ELi128ELi1ELi32ELi256ELb1ELb0EEEv26Multihead_attention_paramsIT_XT5_EE --------------------------
	.section	.nv.shared._ZN4mmha33masked_multihead_attention_kernelIfLi128ELi128ELi1ELi32ELi256ELb1ELb0EEEv26Multihead_attention_paramsIT_XT5_EE,"aw",@nobits
	.sectionflags	@""
	.align	16
.nv.shared._ZN4mmha33masked_multihead_attention_kernelIfLi128ELi128ELi1ELi32ELi256ELb1ELb0EEEv26Multihead_attention_paramsIT_XT5_EE:
	.zero		1088


//--------------------- .nv.shared._ZN4mmha33masked_multihead_attention_kernelIfLi128ELi128ELi2ELi32ELi128ELb1ELb0EEEv26Multihead_attention_paramsIT_XT5_EE --------------------------
	.section	.nv.shared._ZN4mmha33masked_multihead_attention_kernelIfLi128ELi128ELi2ELi32ELi128ELb1ELb0EEEv26Multihead_attention_paramsIT_XT5_EE,"aw",@nobits
	.sectionflags	@""
	.align	16
.nv.shared._ZN4mmha33masked_multihead_attention_kernelIfLi128ELi128ELi2ELi32ELi128ELb1ELb0EEEv26Multihead_attention_paramsIT_XT5_EE:
	.zero		1056


//--------------------- .nv.shared._ZN4mmha33masked_multihead_attention_kernelIfLi128ELi128ELi4ELi32ELi64ELb1ELb0EEEv26Multihead_attention_paramsIT_XT5_EE --------------------------
	.section	.nv.shared._ZN4mmha33masked_multihead_attention_kernelIfLi128ELi128ELi4ELi32ELi64ELb1ELb0EEEv26Multihead_attention_paramsIT_XT5_EE,"aw",@nobits
	.sectionflags	@""
	.align	16
.nv.shared._ZN4mmha33masked_multihead_attention_kernelIfLi128ELi128ELi4ELi32ELi64ELb1ELb0EEEv26Multihead_attention_paramsIT_XT5_EE:
	.zero		1040


//--------------------- .nv.shared._ZN4mmha33masked_multihead_attention_kernelItLi128ELi128ELi1ELi16ELi256ELb0ELb1EEEv26Multihead_attention_paramsIT_XT5_EE --------------------------
	.section	.nv.shared._ZN4mmha33masked_multihead_attention_kernelItLi128ELi128ELi1ELi16ELi256ELb0ELb1EEEv26Multihead_attention_paramsIT_XT5_EE,"aw",@nobits
	.sectionflags	@""
	.align	16
.nv.shared._ZN4mmha33masked_multihead_attention_kernelItLi128ELi128ELi1ELi16ELi256ELb0ELb1EEEv26Multihead_attention_paramsIT_XT5_EE:
	.zero		320


//--------------------- .nv.shared._ZN4mmha33masked_multihead_attention_kernelItLi128ELi128ELi2ELi16ELi128ELb0ELb1EEEv26Multihead_attention_paramsIT_XT5_EE --------------------------
	.section	.nv.shared._ZN4mmha33masked_multihead_attention_kernelItLi128ELi128ELi2ELi16ELi128ELb0ELb1EEEv26Multihead_attention_paramsIT_XT5_EE,"aw",@nobits
	.sectionflags	@""
	.align	16
.nv.shared._ZN4mmha33masked_multihead_attention_kernelItLi128ELi128ELi2ELi16ELi128ELb0ELb1EEEv26Multihead_attention_paramsIT_XT5_EE:
	.zero		288


//--------------------- .nv.shared._ZN4mmha33masked_multihead_attention_kernelItLi128ELi128ELi4ELi16ELi64ELb0ELb1EEEv26Multihead_attention_paramsIT_XT5_EE --------------------------
	.section	.nv.shared._ZN4mmha33masked_multihead_attention_kernelItLi128ELi128ELi4ELi16ELi64ELb0ELb1EEEv26Multihead_attention_paramsIT_XT5_EE,"aw",@nobits
	.sectionflags	@""
	.align	16
.nv.shared._ZN4mmha33masked_multihead_attention_kernelItLi128ELi128ELi4ELi16ELi64ELb0ELb1EEEv26Multihead_attention_paramsIT_XT5_EE:
	.zero		272


//--------------------- .nv.shared._ZN4mmha33masked_multihead_attention_kernelItLi128ELi128ELi1ELi16ELi256ELb0ELb0EEEv26Multihead_attention_paramsIT_XT5_EE --------------------------
	.section	.nv.shared._ZN4mmha33masked_multihead_attention_kernelItLi128ELi128ELi1ELi16ELi256ELb0ELb0EEEv26Multihead_attention_paramsIT_XT5_EE,"aw",@nobits
	.sectionflags	@""
	.align	16
.nv.shared._ZN4mmha33masked_multihead_attention_kernelItLi128ELi128ELi1ELi16ELi256ELb0ELb0EEEv26Multihead_attention_paramsIT_XT5_EE:
	.zero		320


//--------------------- .nv.shared._ZN4mmha33masked_multihead_attention_kernelItLi128ELi128ELi2ELi16ELi128ELb0ELb0EEEv26Multihead_attention_paramsIT_XT5_EE --------------------------
	.section	.nv.shared._ZN4mmha33masked_multihead_attention_kernelItLi128ELi128ELi2ELi16ELi128ELb0ELb0EEEv26Multihead_attention_paramsIT_XT5_EE,"aw",@nobits
	.sectionflags	@""
	.align	16
.nv.shared._ZN4mmha33masked_multihead_attention_kernelItLi128ELi128ELi2ELi16ELi128ELb0ELb0EEEv26Multihead_attention_paramsIT_XT5_EE:
	.zero		288


//--------------------- .nv.shared._ZN4mmha33masked_multihead_attention_kernelItLi128ELi128ELi4ELi16ELi64ELb0ELb0EEEv26Multihead_attention_paramsIT_XT5_EE --------------------------
	.section	.nv.shared._ZN4mmha33masked_multihead_attention_kernelItLi128ELi128ELi4ELi16ELi64ELb0ELb0EEEv26Multihead_attention_paramsIT_XT5_EE,"aw",@nobits
	.sectionflags	@""
	.align	16
.nv.shared._ZN4mmha33masked_multihead_attention_kernelItLi128ELi128ELi4ELi16ELi64ELb0ELb0EEEv26Multihead_attention_paramsIT_XT5_EE:
	.zero		272


//--------------------- .nv.shared._ZN4mmha33masked_multihead_attention_kernelIfLi128ELi128ELi1ELi32ELi256ELb0ELb1EEEv26Multihead_attention_paramsIT_XT5_EE --------------------------
	.section	.nv.shared._ZN4mmha33masked_multihead_attention_kernelIfLi128ELi128ELi1ELi32ELi256ELb0ELb1EEEv26Multihead_attention_paramsIT_XT5_EE,"aw",@nobits
	.sectionflags	@""
	.align	16
.nv.shared._ZN4mmha33masked_multihead_attention_kernelIfLi128ELi128ELi1ELi32ELi256ELb0ELb1EEEv26Multihead_attention_paramsIT_XT5_EE:
	.zero		576


//--------------------- .nv.shared._ZN4mmha33masked_multihead_attention_kernelIfLi128ELi128ELi2ELi32ELi128ELb0ELb1EEEv26Multihead_attention_paramsIT_XT5_EE --------------------------
	.section	.nv.shared._ZN4mmha33masked_multihead_attention_kernelIfLi128ELi128ELi2ELi32ELi128ELb0ELb1EEEv26Multihead_attention_paramsIT_XT5_EE,"aw",@nobits
	.sectionflags	@""
	.align	16
.nv.shared._ZN4mmha33masked_multihead_attention_kernelIfLi128ELi128ELi2ELi32ELi128ELb0ELb1EEEv26Multihead_attention_paramsIT_XT5_EE:
	.zero		544


//--------------------- .nv.shared._ZN4mmha33masked_multihead_attention_kernelIfLi128ELi128ELi4ELi32ELi64ELb0ELb1EEEv26Multihead_attention_paramsIT_XT5_EE --------------------------
	.section	.nv.shared._ZN4mmha33masked_multihead_attention_kernelIfLi128ELi128ELi4ELi32ELi64ELb0ELb1EEEv26Multihead_attention_paramsIT_XT5_EE,"aw",@nobits
	.sectionflags	@""
	.align	16
.nv.shared._ZN4mmha33masked_multihead_attention_kernelIfLi128ELi128ELi4ELi32ELi64ELb0ELb1EEEv26Multihead_attention_paramsIT_XT5_EE:
	.zero		528


//--------------------- .nv.shared._ZN4mmha33masked_multihead_attention_kernelIfLi128ELi128ELi1ELi32ELi256ELb0ELb0EEEv26Multihead_attention_paramsIT_XT5_EE --------------------------
	.section	.nv.shared._ZN4mmha33masked_multihead_attention_kernelIfLi128ELi128ELi1ELi32ELi256ELb0ELb0EEEv26Multihead_attention_paramsIT_XT5_EE,"aw",@nobits
	.sectionflags	@""
	.align	16
.nv.shared._ZN4mmha33masked_multihead_attention_kernelIfLi128ELi128ELi1ELi32ELi256ELb0ELb0EEEv26Multihead_attention_paramsIT_XT5_EE:
	.zero		576


//--------------------- .nv.shared._ZN4mmha33masked_multihead_attention_kernelIfLi128ELi128ELi2ELi32ELi128ELb0ELb0EEEv26Multihead_attention_paramsIT_XT5_EE --------------------------
	.section	.nv.shared._ZN4mmha33masked_multihead_attention_kernelIfLi128ELi128ELi2ELi32ELi128ELb0ELb0EEEv26Multihead_attention_paramsIT_XT5_EE,"aw",@nobits
	.sectionflags	@""
	.align	16
.nv.shared._ZN4mmha33masked_multihead_attention_kernelIfLi128ELi128ELi2ELi32ELi128ELb0ELb0EEEv26Multihead_attention_paramsIT_XT5_EE:
	.zero		544


//--------------------- .nv.shared._ZN4mmha33masked_multihead_attention_kernelIfLi128ELi128ELi4ELi32ELi64ELb0ELb0EEEv26Multihead_attention_paramsIT_XT5_EE --------------------------
	.section	.nv.shared._ZN4mmha33masked_multihead_attention_kernelIfLi128ELi128ELi4ELi32ELi64ELb0ELb0EEEv26Multihead_attention_paramsIT_XT5_EE,"aw",@nobits
	.sectionflags	@""
	.align	16
.nv.shared._ZN4mmha33masked_multihead_attention_kernelIfLi128ELi128ELi4ELi32ELi64ELb0ELb0EEEv26Multihead_attention_paramsIT_XT5_EE:
	.zero		528


//--------------------- SYMBOLS --------------------------

	.type		__assertfail,@function
